//
// Generated by NVIDIA NVVM Compiler
//
// Compiler Build ID: CL-36424714
// Cuda compilation tools, release 13.0, V13.0.88
// Based on NVVM 20.0.0
//

.version 9.0
.target sm_100
.address_size 64

	// .globl	_ZN3cub18CUB_300001_SM_10006detail11EmptyKernelIvEEvv
.global .align 1 .b8 _ZN34_INTERNAL_0c3aff00_4_k_cu_3782b9844cuda3std3__45__cpo5beginE[1];
.global .align 1 .b8 _ZN34_INTERNAL_0c3aff00_4_k_cu_3782b9844cuda3std3__45__cpo3endE[1];
.global .align 1 .b8 _ZN34_INTERNAL_0c3aff00_4_k_cu_3782b9844cuda3std3__45__cpo6cbeginE[1];
.global .align 1 .b8 _ZN34_INTERNAL_0c3aff00_4_k_cu_3782b9844cuda3std3__45__cpo4cendE[1];
.global .align 1 .b8 _ZN34_INTERNAL_0c3aff00_4_k_cu_3782b9844cuda3std3__45__cpo6rbeginE[1];
.global .align 1 .b8 _ZN34_INTERNAL_0c3aff00_4_k_cu_3782b9844cuda3std3__45__cpo4rendE[1];
.global .align 1 .b8 _ZN34_INTERNAL_0c3aff00_4_k_cu_3782b9844cuda3std3__45__cpo7crbeginE[1];
.global .align 1 .b8 _ZN34_INTERNAL_0c3aff00_4_k_cu_3782b9844cuda3std3__45__cpo5crendE[1];
.global .align 1 .b8 _ZN34_INTERNAL_0c3aff00_4_k_cu_3782b9844cuda3std3__436_GLOBAL__N__0c3aff00_4_k_cu_3782b9846ignoreE[1];
.global .align 1 .b8 _ZN34_INTERNAL_0c3aff00_4_k_cu_3782b9844cuda3std3__419piecewise_constructE[1];
.global .align 1 .b8 _ZN34_INTERNAL_0c3aff00_4_k_cu_3782b9844cuda3std3__48in_placeE[1];
.global .align 1 .b8 _ZN34_INTERNAL_0c3aff00_4_k_cu_3782b9844cuda3std3__420unreachable_sentinelE[1];
.global .align 1 .b8 _ZN34_INTERNAL_0c3aff00_4_k_cu_3782b9844cuda3std3__47nulloptE[1];
.global .align 1 .b8 _ZN34_INTERNAL_0c3aff00_4_k_cu_3782b9844cuda3std3__48unexpectE[1];
.global .align 1 .b8 _ZN34_INTERNAL_0c3aff00_4_k_cu_3782b9844cuda3std6ranges3__45__cpo4swapE[1];
.global .align 1 .b8 _ZN34_INTERNAL_0c3aff00_4_k_cu_3782b9844cuda3std6ranges3__45__cpo9iter_moveE[1];
.global .align 1 .b8 _ZN34_INTERNAL_0c3aff00_4_k_cu_3782b9844cuda3std6ranges3__45__cpo5beginE[1];
.global .align 1 .b8 _ZN34_INTERNAL_0c3aff00_4_k_cu_3782b9844cuda3std6ranges3__45__cpo3endE[1];
.global .align 1 .b8 _ZN34_INTERNAL_0c3aff00_4_k_cu_3782b9844cuda3std6ranges3__45__cpo6cbeginE[1];
.global .align 1 .b8 _ZN34_INTERNAL_0c3aff00_4_k_cu_3782b9844cuda3std6ranges3__45__cpo4cendE[1];
.global .align 1 .b8 _ZN34_INTERNAL_0c3aff00_4_k_cu_3782b9844cuda3std6ranges3__45__cpo7advanceE[1];
.global .align 1 .b8 _ZN34_INTERNAL_0c3aff00_4_k_cu_3782b9844cuda3std6ranges3__45__cpo9iter_swapE[1];
.global .align 1 .b8 _ZN34_INTERNAL_0c3aff00_4_k_cu_3782b9844cuda3std6ranges3__45__cpo4nextE[1];
.global .align 1 .b8 _ZN34_INTERNAL_0c3aff00_4_k_cu_3782b9844cuda3std6ranges3__45__cpo4prevE[1];
.global .align 1 .b8 _ZN34_INTERNAL_0c3aff00_4_k_cu_3782b9844cuda3std6ranges3__45__cpo4dataE[1];
.global .align 1 .b8 _ZN34_INTERNAL_0c3aff00_4_k_cu_3782b9844cuda3std6ranges3__45__cpo5cdataE[1];
.global .align 1 .b8 _ZN34_INTERNAL_0c3aff00_4_k_cu_3782b9844cuda3std6ranges3__45__cpo4sizeE[1];
.global .align 1 .b8 _ZN34_INTERNAL_0c3aff00_4_k_cu_3782b9844cuda3std6ranges3__45__cpo5ssizeE[1];
.global .align 1 .b8 _ZN34_INTERNAL_0c3aff00_4_k_cu_3782b9844cuda3std6ranges3__45__cpo8distanceE[1];
.global .align 1 .b8 _ZN34_INTERNAL_0c3aff00_4_k_cu_3782b9846thrust24THRUST_300001_SM_1000_NS8cuda_cub3parE[1];
.global .align 1 .b8 _ZN34_INTERNAL_0c3aff00_4_k_cu_3782b9846thrust24THRUST_300001_SM_1000_NS8cuda_cub10par_nosyncE[1];
.global .align 1 .b8 _ZN34_INTERNAL_0c3aff00_4_k_cu_3782b9846thrust24THRUST_300001_SM_1000_NS6system6detail10sequential3seqE[1];
.global .align 1 .b8 _ZN34_INTERNAL_0c3aff00_4_k_cu_3782b9846thrust24THRUST_300001_SM_1000_NS6system3cpp3parE[1];
.global .align 1 .b8 _ZN34_INTERNAL_0c3aff00_4_k_cu_3782b9846thrust24THRUST_300001_SM_1000_NS12placeholders2_1E[1];
.global .align 1 .b8 _ZN34_INTERNAL_0c3aff00_4_k_cu_3782b9846thrust24THRUST_300001_SM_1000_NS12placeholders2_2E[1];
.global .align 1 .b8 _ZN34_INTERNAL_0c3aff00_4_k_cu_3782b9846thrust24THRUST_300001_SM_1000_NS12placeholders2_3E[1];
.global .align 1 .b8 _ZN34_INTERNAL_0c3aff00_4_k_cu_3782b9846thrust24THRUST_300001_SM_1000_NS12placeholders2_4E[1];
.global .align 1 .b8 _ZN34_INTERNAL_0c3aff00_4_k_cu_3782b9846thrust24THRUST_300001_SM_1000_NS12placeholders2_5E[1];
.global .align 1 .b8 _ZN34_INTERNAL_0c3aff00_4_k_cu_3782b9846thrust24THRUST_300001_SM_1000_NS12placeholders2_6E[1];
.global .align 1 .b8 _ZN34_INTERNAL_0c3aff00_4_k_cu_3782b9846thrust24THRUST_300001_SM_1000_NS12placeholders2_7E[1];
.global .align 1 .b8 _ZN34_INTERNAL_0c3aff00_4_k_cu_3782b9846thrust24THRUST_300001_SM_1000_NS12placeholders2_8E[1];
.global .align 1 .b8 _ZN34_INTERNAL_0c3aff00_4_k_cu_3782b9846thrust24THRUST_300001_SM_1000_NS12placeholders2_9E[1];
.global .align 1 .b8 _ZN34_INTERNAL_0c3aff00_4_k_cu_3782b9846thrust24THRUST_300001_SM_1000_NS12placeholders3_10E[1];
.global .align 1 .b8 _ZN34_INTERNAL_0c3aff00_4_k_cu_3782b9846thrust24THRUST_300001_SM_1000_NS3seqE[1];
.global .align 1 .b8 _ZN34_INTERNAL_0c3aff00_4_k_cu_3782b9846thrust24THRUST_300001_SM_1000_NS6deviceE[1];
.extern .shared .align 16 .b8 _ZN8nvinfer112sparse_fwffm9smem_poolE[];

.visible .entry _ZN3cub18CUB_300001_SM_10006detail11EmptyKernelIvEEvv()
{


	ret;

}
	// .globl	_ZN8nvinfer112sparse_fwffm20ComputeBatchBoundaryEPKiiiPiS3_
.visible .entry _ZN8nvinfer112sparse_fwffm20ComputeBatchBoundaryEPKiiiPiS3_(
	.param .u64 .ptr .align 1 _ZN8nvinfer112sparse_fwffm20ComputeBatchBoundaryEPKiiiPiS3__param_0,
	.param .u32 _ZN8nvinfer112sparse_fwffm20ComputeBatchBoundaryEPKiiiPiS3__param_1,
	.param .u32 _ZN8nvinfer112sparse_fwffm20ComputeBatchBoundaryEPKiiiPiS3__param_2,
	.param .u64 .ptr .align 1 _ZN8nvinfer112sparse_fwffm20ComputeBatchBoundaryEPKiiiPiS3__param_3,
	.param .u64 .ptr .align 1 _ZN8nvinfer112sparse_fwffm20ComputeBatchBoundaryEPKiiiPiS3__param_4
)
{
	.reg .pred 	%p<30>;
	.reg .b32 	%r<101>;
	.reg .b64 	%rd<44>;

	ld.param.u64 	%rd11, [_ZN8nvinfer112sparse_fwffm20ComputeBatchBoundaryEPKiiiPiS3__param_0];
	ld.param.u32 	%r64, [_ZN8nvinfer112sparse_fwffm20ComputeBatchBoundaryEPKiiiPiS3__param_1];
	ld.param.u32 	%r65, [_ZN8nvinfer112sparse_fwffm20ComputeBatchBoundaryEPKiiiPiS3__param_2];
	ld.param.u64 	%rd12, [_ZN8nvinfer112sparse_fwffm20ComputeBatchBoundaryEPKiiiPiS3__param_3];
	cvta.to.global.u64 	%rd1, %rd12;
	cvta.to.global.u64 	%rd2, %rd11;
	mov.u32 	%r66, %ctaid.x;
	mov.u32 	%r67, %ntid.x;
	mov.u32 	%r68, %tid.x;
	mad.lo.s32 	%r1, %r66, %r67, %r68;
	setp.ge.s32 	%p1, %r1, %r64;
	@%p1 bra 	$L__BB1_43;
	setp.lt.s32 	%p2, %r1, 1;
	@%p2 bra 	$L__BB1_15;
	mul.wide.s32 	%rd30, %r1, 4;
	add.s64 	%rd31, %rd2, %rd30;
	ld.global.u32 	%r96, [%rd31];
	add.s32 	%r78, %r1, -1;
	mul.wide.u32 	%rd32, %r78, 4;
	add.s64 	%rd33, %rd2, %rd32;
	ld.global.u32 	%r3, [%rd33];
	setp.le.s32 	%p21, %r96, %r3;
	@%p21 bra 	$L__BB1_43;
	sub.s32 	%r4, %r96, %r3;
	and.b32  	%r5, %r4, 15;
	sub.s32 	%r79, %r3, %r96;
	setp.gt.u32 	%p22, %r79, -16;
	@%p22 bra 	$L__BB1_6;
	and.b32  	%r80, %r4, -16;
	neg.s32 	%r81, %r80;
	add.s64 	%rd3, %rd1, -28;
$L__BB1_5:
	.pragma "nounroll";
	mul.wide.s32 	%rd34, %r96, 4;
	add.s64 	%rd35, %rd3, %rd34;
	st.global.u32 	[%rd35+28], %r1;
	st.global.u32 	[%rd35+24], %r1;
	st.global.u32 	[%rd35+20], %r1;
	st.global.u32 	[%rd35+16], %r1;
	st.global.u32 	[%rd35+12], %r1;
	st.global.u32 	[%rd35+8], %r1;
	st.global.u32 	[%rd35+4], %r1;
	st.global.u32 	[%rd35], %r1;
	st.global.u32 	[%rd35+-4], %r1;
	st.global.u32 	[%rd35+-8], %r1;
	st.global.u32 	[%rd35+-12], %r1;
	st.global.u32 	[%rd35+-16], %r1;
	st.global.u32 	[%rd35+-20], %r1;
	st.global.u32 	[%rd35+-24], %r1;
	st.global.u32 	[%rd35+-28], %r1;
	st.global.u32 	[%rd35+-32], %r1;
	add.s32 	%r96, %r96, -16;
	add.s32 	%r81, %r81, 16;
	setp.eq.s32 	%p23, %r81, 0;
	@%p23 bra 	$L__BB1_6;
	bra.uni 	$L__BB1_5;
$L__BB1_6:
	setp.eq.s32 	%p24, %r5, 0;
	@%p24 bra 	$L__BB1_43;
	and.b32  	%r53, %r4, 7;
	setp.lt.u32 	%p25, %r5, 8;
	@%p25 bra 	$L__BB1_9;
	mul.wide.s32 	%rd36, %r96, 4;
	add.s64 	%rd37, %rd1, %rd36;
	st.global.u32 	[%rd37], %r1;
	st.global.u32 	[%rd37+-4], %r1;
	st.global.u32 	[%rd37+-8], %r1;
	st.global.u32 	[%rd37+-12], %r1;
	st.global.u32 	[%rd37+-16], %r1;
	st.global.u32 	[%rd37+-20], %r1;
	st.global.u32 	[%rd37+-24], %r1;
	st.global.u32 	[%rd37+-28], %r1;
	add.s32 	%r96, %r96, -8;
$L__BB1_9:
	setp.eq.s32 	%p26, %r53, 0;
	@%p26 bra 	$L__BB1_43;
	and.b32  	%r56, %r4, 3;
	setp.lt.u32 	%p27, %r53, 4;
	@%p27 bra 	$L__BB1_12;
	mul.wide.s32 	%rd38, %r96, 4;
	add.s64 	%rd39, %rd1, %rd38;
	st.global.u32 	[%rd39], %r1;
	st.global.u32 	[%rd39+-4], %r1;
	st.global.u32 	[%rd39+-8], %r1;
	st.global.u32 	[%rd39+-12], %r1;
	add.s32 	%r96, %r96, -4;
$L__BB1_12:
	setp.eq.s32 	%p28, %r56, 0;
	@%p28 bra 	$L__BB1_43;
	neg.s32 	%r99, %r56;
$L__BB1_14:
	.pragma "nounroll";
	mul.wide.s32 	%rd40, %r96, 4;
	add.s64 	%rd41, %rd1, %rd40;
	st.global.u32 	[%rd41], %r1;
	add.s32 	%r96, %r96, -1;
	add.s32 	%r99, %r99, 1;
	setp.ne.s32 	%p29, %r99, 0;
	@%p29 bra 	$L__BB1_14;
	bra.uni 	$L__BB1_43;
$L__BB1_15:
	ld.global.u32 	%r11, [%rd2];
	setp.lt.s32 	%p3, %r11, 0;
	@%p3 bra 	$L__BB1_28;
	add.s32 	%r12, %r11, 1;
	and.b32  	%r13, %r12, 15;
	setp.lt.u32 	%p4, %r11, 15;
	mov.b32 	%r85, 0;
	@%p4 bra 	$L__BB1_19;
	and.b32  	%r85, %r12, -16;
	neg.s32 	%r83, %r85;
	add.s64 	%rd42, %rd1, 32;
$L__BB1_18:
	.pragma "nounroll";
	mov.b32 	%r70, 0;
	st.global.u32 	[%rd42+-32], %r70;
	st.global.u32 	[%rd42+-28], %r70;
	st.global.u32 	[%rd42+-24], %r70;
	st.global.u32 	[%rd42+-20], %r70;
	st.global.u32 	[%rd42+-16], %r70;
	st.global.u32 	[%rd42+-12], %r70;
	st.global.u32 	[%rd42+-8], %r70;
	st.global.u32 	[%rd42+-4], %r70;
	st.global.u32 	[%rd42], %r70;
	st.global.u32 	[%rd42+4], %r70;
	st.global.u32 	[%rd42+8], %r70;
	st.global.u32 	[%rd42+12], %r70;
	st.global.u32 	[%rd42+16], %r70;
	st.global.u32 	[%rd42+20], %r70;
	st.global.u32 	[%rd42+24], %r70;
	st.global.u32 	[%rd42+28], %r70;
	add.s32 	%r83, %r83, 16;
	add.s64 	%rd42, %rd42, 64;
	setp.ne.s32 	%p5, %r83, 0;
	@%p5 bra 	$L__BB1_18;
$L__BB1_19:
	setp.eq.s32 	%p6, %r13, 0;
	@%p6 bra 	$L__BB1_28;
	and.b32  	%r19, %r12, 7;
	setp.lt.u32 	%p7, %r13, 8;
	@%p7 bra 	$L__BB1_22;
	mul.wide.u32 	%rd13, %r85, 4;
	add.s64 	%rd14, %rd1, %rd13;
	mov.b32 	%r71, 0;
	st.global.u32 	[%rd14], %r71;
	st.global.u32 	[%rd14+4], %r71;
	st.global.u32 	[%rd14+8], %r71;
	st.global.u32 	[%rd14+12], %r71;
	st.global.u32 	[%rd14+16], %r71;
	st.global.u32 	[%rd14+20], %r71;
	st.global.u32 	[%rd14+24], %r71;
	st.global.u32 	[%rd14+28], %r71;
	add.s32 	%r85, %r85, 8;
$L__BB1_22:
	setp.eq.s32 	%p8, %r19, 0;
	@%p8 bra 	$L__BB1_28;
	and.b32  	%r22, %r12, 3;
	setp.lt.u32 	%p9, %r19, 4;
	@%p9 bra 	$L__BB1_25;
	mul.wide.u32 	%rd15, %r85, 4;
	add.s64 	%rd16, %rd1, %rd15;
	mov.b32 	%r72, 0;
	st.global.u32 	[%rd16], %r72;
	st.global.u32 	[%rd16+4], %r72;
	st.global.u32 	[%rd16+8], %r72;
	st.global.u32 	[%rd16+12], %r72;
	add.s32 	%r85, %r85, 4;
$L__BB1_25:
	setp.eq.s32 	%p10, %r22, 0;
	@%p10 bra 	$L__BB1_28;
	mul.wide.u32 	%rd17, %r85, 4;
	add.s64 	%rd43, %rd1, %rd17;
	neg.s32 	%r87, %r22;
$L__BB1_27:
	.pragma "nounroll";
	mov.b32 	%r73, 0;
	st.global.u32 	[%rd43], %r73;
	add.s64 	%rd43, %rd43, 4;
	add.s32 	%r87, %r87, 1;
	setp.ne.s32 	%p11, %r87, 0;
	@%p11 bra 	$L__BB1_27;
$L__BB1_28:
	mul.wide.s32 	%rd18, %r64, 4;
	add.s64 	%rd19, %rd2, %rd18;
	ld.global.u32 	%r28, [%rd19+-4];
	add.s32 	%r92, %r65, -1;
	setp.le.s32 	%p12, %r92, %r28;
	@%p12 bra 	$L__BB1_42;
	not.b32 	%r74, %r28;
	add.s32 	%r30, %r65, %r74;
	sub.s32 	%r75, %r65, %r28;
	add.s32 	%r76, %r75, -2;
	and.b32  	%r31, %r30, 15;
	setp.lt.u32 	%p13, %r76, 15;
	@%p13 bra 	$L__BB1_33;
	and.b32  	%r77, %r30, -16;
	neg.s32 	%r88, %r77;
	add.s64 	%rd10, %rd1, -28;
	mov.u32 	%r89, %r65;
$L__BB1_31:
	.pragma "nounroll";
	mul.wide.s32 	%rd20, %r92, 4;
	add.s64 	%rd21, %rd10, %rd20;
	st.global.u32 	[%rd21+28], %r64;
	st.global.u32 	[%rd21+24], %r64;
	st.global.u32 	[%rd21+20], %r64;
	st.global.u32 	[%rd21+16], %r64;
	st.global.u32 	[%rd21+12], %r64;
	st.global.u32 	[%rd21+8], %r64;
	st.global.u32 	[%rd21+4], %r64;
	st.global.u32 	[%rd21], %r64;
	st.global.u32 	[%rd21+-4], %r64;
	st.global.u32 	[%rd21+-8], %r64;
	st.global.u32 	[%rd21+-12], %r64;
	st.global.u32 	[%rd21+-16], %r64;
	st.global.u32 	[%rd21+-20], %r64;
	st.global.u32 	[%rd21+-24], %r64;
	st.global.u32 	[%rd21+-28], %r64;
	st.global.u32 	[%rd21+-32], %r64;
	add.s32 	%r92, %r92, -16;
	add.s32 	%r89, %r89, -16;
	add.s32 	%r88, %r88, 16;
	setp.ne.s32 	%p14, %r88, 0;
	@%p14 bra 	$L__BB1_31;
	add.s32 	%r92, %r89, -1;
$L__BB1_33:
	setp.eq.s32 	%p15, %r31, 0;
	@%p15 bra 	$L__BB1_42;
	and.b32  	%r41, %r30, 7;
	setp.lt.u32 	%p16, %r31, 8;
	@%p16 bra 	$L__BB1_36;
	mul.wide.s32 	%rd22, %r92, 4;
	add.s64 	%rd23, %rd1, %rd22;
	st.global.u32 	[%rd23], %r64;
	st.global.u32 	[%rd23+-4], %r64;
	st.global.u32 	[%rd23+-8], %r64;
	st.global.u32 	[%rd23+-12], %r64;
	st.global.u32 	[%rd23+-16], %r64;
	st.global.u32 	[%rd23+-20], %r64;
	st.global.u32 	[%rd23+-24], %r64;
	st.global.u32 	[%rd23+-28], %r64;
	add.s32 	%r92, %r92, -8;
$L__BB1_36:
	setp.eq.s32 	%p17, %r41, 0;
	@%p17 bra 	$L__BB1_42;
	and.b32  	%r44, %r30, 3;
	setp.lt.u32 	%p18, %r41, 4;
	@%p18 bra 	$L__BB1_39;
	mul.wide.s32 	%rd24, %r92, 4;
	add.s64 	%rd25, %rd1, %rd24;
	st.global.u32 	[%rd25], %r64;
	st.global.u32 	[%rd25+-4], %r64;
	st.global.u32 	[%rd25+-8], %r64;
	st.global.u32 	[%rd25+-12], %r64;
	add.s32 	%r92, %r92, -4;
$L__BB1_39:
	setp.eq.s32 	%p19, %r44, 0;
	@%p19 bra 	$L__BB1_42;
	neg.s32 	%r94, %r44;
$L__BB1_41:
	.pragma "nounroll";
	mul.wide.s32 	%rd26, %r92, 4;
	add.s64 	%rd27, %rd1, %rd26;
	st.global.u32 	[%rd27], %r64;
	add.s32 	%r92, %r92, -1;
	add.s32 	%r94, %r94, 1;
	setp.ne.s32 	%p20, %r94, 0;
	@%p20 bra 	$L__BB1_41;
$L__BB1_42:
	mul.wide.s32 	%rd28, %r65, 4;
	add.s64 	%rd29, %rd1, %rd28;
	st.global.u32 	[%rd29], %r64;
$L__BB1_43:
	ret;

}
	// .globl	_ZN8nvinfer112sparse_fwffm17ProcessCommonPartIfLi32EEEviiiPiPKT_PKiPS3_S8_S2_
.visible .entry _ZN8nvinfer112sparse_fwffm17ProcessCommonPartIfLi32EEEviiiPiPKT_PKiPS3_S8_S2_(
	.param .u32 _ZN8nvinfer112sparse_fwffm17ProcessCommonPartIfLi32EEEviiiPiPKT_PKiPS3_S8_S2__param_0,
	.param .u32 _ZN8nvinfer112sparse_fwffm17ProcessCommonPartIfLi32EEEviiiPiPKT_PKiPS3_S8_S2__param_1,
	.param .u32 _ZN8nvinfer112sparse_fwffm17ProcessCommonPartIfLi32EEEviiiPiPKT_PKiPS3_S8_S2__param_2,
	.param .u64 .ptr .align 1 _ZN8nvinfer112sparse_fwffm17ProcessCommonPartIfLi32EEEviiiPiPKT_PKiPS3_S8_S2__param_3,
	.param .u64 .ptr .align 1 _ZN8nvinfer112sparse_fwffm17ProcessCommonPartIfLi32EEEviiiPiPKT_PKiPS3_S8_S2__param_4,
	.param .u64 .ptr .align 1 _ZN8nvinfer112sparse_fwffm17ProcessCommonPartIfLi32EEEviiiPiPKT_PKiPS3_S8_S2__param_5,
	.param .u64 .ptr .align 1 _ZN8nvinfer112sparse_fwffm17ProcessCommonPartIfLi32EEEviiiPiPKT_PKiPS3_S8_S2__param_6,
	.param .u64 .ptr .align 1 _ZN8nvinfer112sparse_fwffm17ProcessCommonPartIfLi32EEEviiiPiPKT_PKiPS3_S8_S2__param_7,
	.param .u64 .ptr .align 1 _ZN8nvinfer112sparse_fwffm17ProcessCommonPartIfLi32EEEviiiPiPKT_PKiPS3_S8_S2__param_8
)
{
	.reg .pred 	%p<117>;
	.reg .b32 	%r<204>;
	.reg .b32 	%f<121>;
	.reg .b64 	%rd<134>;

	ld.param.u32 	%r83, [_ZN8nvinfer112sparse_fwffm17ProcessCommonPartIfLi32EEEviiiPiPKT_PKiPS3_S8_S2__param_0];
	ld.param.u32 	%r84, [_ZN8nvinfer112sparse_fwffm17ProcessCommonPartIfLi32EEEviiiPiPKT_PKiPS3_S8_S2__param_1];
	ld.param.u32 	%r85, [_ZN8nvinfer112sparse_fwffm17ProcessCommonPartIfLi32EEEviiiPiPKT_PKiPS3_S8_S2__param_2];
	ld.param.u64 	%rd27, [_ZN8nvinfer112sparse_fwffm17ProcessCommonPartIfLi32EEEviiiPiPKT_PKiPS3_S8_S2__param_3];
	ld.param.u64 	%rd28, [_ZN8nvinfer112sparse_fwffm17ProcessCommonPartIfLi32EEEviiiPiPKT_PKiPS3_S8_S2__param_4];
	ld.param.u64 	%rd26, [_ZN8nvinfer112sparse_fwffm17ProcessCommonPartIfLi32EEEviiiPiPKT_PKiPS3_S8_S2__param_5];
	ld.param.u64 	%rd29, [_ZN8nvinfer112sparse_fwffm17ProcessCommonPartIfLi32EEEviiiPiPKT_PKiPS3_S8_S2__param_6];
	ld.param.u64 	%rd30, [_ZN8nvinfer112sparse_fwffm17ProcessCommonPartIfLi32EEEviiiPiPKT_PKiPS3_S8_S2__param_7];
	ld.param.u64 	%rd31, [_ZN8nvinfer112sparse_fwffm17ProcessCommonPartIfLi32EEEviiiPiPKT_PKiPS3_S8_S2__param_8];
	cvta.to.global.u64 	%rd1, %rd29;
	cvta.to.global.u64 	%rd2, %rd30;
	cvta.to.global.u64 	%rd3, %rd28;
	cvta.to.global.u64 	%rd4, %rd31;
	cvta.to.global.u64 	%rd5, %rd26;
	cvta.to.global.u64 	%rd32, %rd27;
	mov.u32 	%r86, %tid.y;
	mov.u32 	%r1, %tid.x;
	mov.u32 	%r87, %ctaid.x;
	shl.b32 	%r88, %r87, 5;
	add.s32 	%r196, %r88, %r86;
	mov.u32 	%r89, %nctaid.x;
	shl.b32 	%r3, %r89, 5;
	ld.global.u32 	%r4, [%rd32];
	setp.ge.s32 	%p1, %r196, %r4;
	@%p1 bra 	$L__BB2_140;
	setp.lt.s32 	%p2, %r84, 1;
	add.s32 	%r90, %r83, 31;
	shr.s32 	%r91, %r90, 31;
	shr.u32 	%r92, %r91, 27;
	add.s32 	%r93, %r90, %r92;
	and.b32  	%r5, %r93, -32;
	cvt.u64.u32 	%rd6, %r1;
	@%p2 bra 	$L__BB2_92;
	setp.gt.s32 	%p48, %r83, 0;
	@%p48 bra 	$L__BB2_3;
	bra.uni 	$L__BB2_89;
$L__BB2_3:
	max.s32 	%r127, %r5, 32;
	add.s32 	%r128, %r127, -1;
	shr.u32 	%r129, %r128, 5;
	add.s32 	%r130, %r129, 1;
	and.b32  	%r6, %r130, 7;
	and.b32  	%r7, %r130, 268435448;
	and.b32  	%r8, %r130, 3;
	and.b32  	%r9, %r128, 96;
	and.b32  	%r10, %r128, 32;
	neg.s32 	%r11, %r7;
$L__BB2_4:
	ld.param.u64 	%rd133, [_ZN8nvinfer112sparse_fwffm17ProcessCommonPartIfLi32EEEviiiPiPKT_PKiPS3_S8_S2__param_5];
	shl.b32 	%r131, %r196, 1;
	cvta.to.global.u64 	%rd64, %rd133;
	mul.wide.s32 	%rd65, %r131, 4;
	add.s64 	%rd66, %rd64, %rd65;
	ld.global.u32 	%r132, [%rd66];
	add.s32 	%r13, %r132, -1;
	ld.global.u32 	%r133, [%rd66+4];
	add.s32 	%r14, %r133, -1;
	setp.lt.s32 	%p60, %r133, 1;
	setp.gt.s32 	%p61, %r133, %r85;
	or.pred  	%p62, %p60, %p61;
	setp.lt.s32 	%p63, %r132, 1;
	setp.gt.s32 	%p64, %r132, %r84;
	or.pred  	%p65, %p63, %p64;
	or.pred  	%p67, %p62, %p65;
	@%p67 bra 	$L__BB2_88;
	setp.ne.s32 	%p68, %r1, 0;
	@%p68 bra 	$L__BB2_7;
	mul.wide.u32 	%rd67, %r14, 4;
	add.s64 	%rd68, %rd4, %rd67;
	st.global.u32 	[%rd68], %r13;
$L__BB2_7:
	mov.b32 	%r188, 0;
$L__BB2_8:
	setp.lt.u32 	%p69, %r83, 225;
	mad.lo.s32 	%r136, %r188, %r85, %r14;
	mul.lo.s32 	%r137, %r136, %r83;
	mad.lo.s32 	%r138, %r196, %r84, %r188;
	mul.lo.s32 	%r30, %r138, %r83;
	cvt.s64.s32 	%rd69, %r137;
	add.s64 	%rd13, %rd69, %rd6;
	mov.b32 	%r194, 0;
	@%p69 bra 	$L__BB2_28;
	add.s32 	%r191, %r1, %r30;
	mov.b32 	%r192, 128;
	mov.u32 	%r189, %r11;
	mov.u32 	%r190, %r1;
$L__BB2_10:
	.pragma "nounroll";
	add.s32 	%r140, %r192, -128;
	setp.ge.s32 	%p70, %r190, %r83;
	cvt.u64.u32 	%rd71, %r140;
	add.s64 	%rd72, %rd13, %rd71;
	shl.b64 	%rd73, %rd72, 2;
	add.s64 	%rd14, %rd1, %rd73;
	mul.wide.s32 	%rd74, %r191, 4;
	add.s64 	%rd15, %rd3, %rd74;
	@%p70 bra 	$L__BB2_12;
	ld.global.f32 	%f46, [%rd15];
	atom.global.add.f32 	%f47, [%rd14], %f46;
$L__BB2_12:
	add.s32 	%r141, %r190, 32;
	setp.ge.s32 	%p71, %r141, %r83;
	@%p71 bra 	$L__BB2_14;
	ld.global.f32 	%f48, [%rd15+128];
	atom.global.add.f32 	%f49, [%rd14+128], %f48;
$L__BB2_14:
	add.s32 	%r142, %r190, 64;
	setp.ge.s32 	%p72, %r142, %r83;
	@%p72 bra 	$L__BB2_16;
	ld.global.f32 	%f50, [%rd15+256];
	atom.global.add.f32 	%f51, [%rd14+256], %f50;
$L__BB2_16:
	add.s32 	%r143, %r190, 96;
	setp.ge.s32 	%p73, %r143, %r83;
	@%p73 bra 	$L__BB2_18;
	ld.global.f32 	%f52, [%rd15+384];
	atom.global.add.f32 	%f53, [%rd14+384], %f52;
$L__BB2_18:
	add.s32 	%r144, %r190, 128;
	setp.ge.s32 	%p74, %r144, %r83;
	@%p74 bra 	$L__BB2_20;
	ld.global.f32 	%f54, [%rd15+512];
	atom.global.add.f32 	%f55, [%rd14+512], %f54;
$L__BB2_20:
	add.s32 	%r145, %r190, 160;
	setp.ge.s32 	%p75, %r145, %r83;
	@%p75 bra 	$L__BB2_22;
	ld.global.f32 	%f56, [%rd15+640];
	atom.global.add.f32 	%f57, [%rd14+640], %f56;
$L__BB2_22:
	add.s32 	%r146, %r190, 192;
	setp.ge.s32 	%p76, %r146, %r83;
	@%p76 bra 	$L__BB2_24;
	ld.global.f32 	%f58, [%rd15+768];
	atom.global.add.f32 	%f59, [%rd14+768], %f58;
$L__BB2_24:
	add.s32 	%r147, %r190, 224;
	setp.ge.s32 	%p77, %r147, %r83;
	@%p77 bra 	$L__BB2_26;
	ld.global.f32 	%f60, [%rd15+896];
	atom.global.add.f32 	%f61, [%rd14+896], %f60;
$L__BB2_26:
	add.s32 	%r192, %r192, 256;
	add.s32 	%r191, %r191, 256;
	add.s32 	%r190, %r190, 256;
	add.s32 	%r189, %r189, 8;
	setp.ne.s32 	%p78, %r189, 0;
	@%p78 bra 	$L__BB2_10;
	add.s32 	%r194, %r192, -128;
$L__BB2_28:
	setp.eq.s32 	%p79, %r6, 0;
	@%p79 bra 	$L__BB2_48;
	add.s32 	%r148, %r6, -1;
	setp.lt.u32 	%p80, %r148, 3;
	@%p80 bra 	$L__BB2_39;
	add.s32 	%r42, %r194, %r1;
	setp.ge.s32 	%p81, %r42, %r83;
	add.s32 	%r149, %r42, %r30;
	mul.wide.s32 	%rd75, %r149, 4;
	add.s64 	%rd16, %rd3, %rd75;
	@%p81 bra 	$L__BB2_32;
	ld.global.f32 	%f62, [%rd16];
	cvt.u64.u32 	%rd76, %r194;
	add.s64 	%rd77, %rd13, %rd76;
	shl.b64 	%rd78, %rd77, 2;
	add.s64 	%rd79, %rd1, %rd78;
	atom.global.add.f32 	%f63, [%rd79], %f62;
$L__BB2_32:
	add.s32 	%r150, %r42, 32;
	setp.ge.s32 	%p82, %r150, %r83;
	@%p82 bra 	$L__BB2_34;
	add.s32 	%r151, %r42, %r30;
	mul.wide.s32 	%rd80, %r151, 4;
	add.s64 	%rd81, %rd3, %rd80;
	ld.global.f32 	%f64, [%rd81+128];
	cvt.u64.u32 	%rd82, %r194;
	add.s64 	%rd83, %rd13, %rd82;
	shl.b64 	%rd84, %rd83, 2;
	add.s64 	%rd85, %rd1, %rd84;
	atom.global.add.f32 	%f65, [%rd85+128], %f64;
$L__BB2_34:
	add.s32 	%r152, %r42, 64;
	setp.ge.s32 	%p83, %r152, %r83;
	@%p83 bra 	$L__BB2_36;
	add.s32 	%r153, %r42, %r30;
	mul.wide.s32 	%rd86, %r153, 4;
	add.s64 	%rd87, %rd3, %rd86;
	ld.global.f32 	%f66, [%rd87+256];
	cvt.u64.u32 	%rd88, %r194;
	add.s64 	%rd89, %rd13, %rd88;
	shl.b64 	%rd90, %rd89, 2;
	add.s64 	%rd91, %rd1, %rd90;
	atom.global.add.f32 	%f67, [%rd91+256], %f66;
$L__BB2_36:
	add.s32 	%r154, %r42, 96;
	setp.ge.s32 	%p84, %r154, %r83;
	@%p84 bra 	$L__BB2_38;
	add.s32 	%r155, %r194, %r1;
	add.s32 	%r156, %r155, %r30;
	mul.wide.s32 	%rd92, %r156, 4;
	add.s64 	%rd93, %rd3, %rd92;
	ld.global.f32 	%f68, [%rd93+384];
	cvt.u64.u32 	%rd94, %r194;
	add.s64 	%rd95, %rd13, %rd94;
	shl.b64 	%rd96, %rd95, 2;
	add.s64 	%rd97, %rd1, %rd96;
	atom.global.add.f32 	%f69, [%rd97+384], %f68;
$L__BB2_38:
	add.s32 	%r194, %r194, 128;
$L__BB2_39:
	setp.eq.s32 	%p85, %r8, 0;
	@%p85 bra 	$L__BB2_48;
	setp.eq.s32 	%p86, %r9, 0;
	@%p86 bra 	$L__BB2_46;
	add.s32 	%r45, %r194, %r1;
	setp.ge.s32 	%p87, %r45, %r83;
	add.s32 	%r157, %r45, %r30;
	mul.wide.s32 	%rd98, %r157, 4;
	add.s64 	%rd17, %rd3, %rd98;
	@%p87 bra 	$L__BB2_43;
	ld.global.f32 	%f70, [%rd17];
	cvt.u64.u32 	%rd99, %r194;
	add.s64 	%rd100, %rd13, %rd99;
	shl.b64 	%rd101, %rd100, 2;
	add.s64 	%rd102, %rd1, %rd101;
	atom.global.add.f32 	%f71, [%rd102], %f70;
$L__BB2_43:
	add.s32 	%r158, %r45, 32;
	setp.ge.s32 	%p88, %r158, %r83;
	@%p88 bra 	$L__BB2_45;
	ld.global.f32 	%f72, [%rd17+128];
	cvt.u64.u32 	%rd103, %r194;
	add.s64 	%rd104, %rd13, %rd103;
	shl.b64 	%rd105, %rd104, 2;
	add.s64 	%rd106, %rd1, %rd105;
	atom.global.add.f32 	%f73, [%rd106+128], %f72;
$L__BB2_45:
	add.s32 	%r194, %r194, 64;
$L__BB2_46:
	setp.ne.s32 	%p89, %r10, 0;
	add.s32 	%r48, %r194, %r1;
	setp.ge.s32 	%p90, %r48, %r83;
	or.pred  	%p91, %p89, %p90;
	@%p91 bra 	$L__BB2_48;
	add.s32 	%r160, %r48, %r30;
	mul.wide.s32 	%rd107, %r160, 4;
	add.s64 	%rd108, %rd3, %rd107;
	ld.global.f32 	%f74, [%rd108];
	cvt.u64.u32 	%rd109, %r194;
	add.s64 	%rd110, %rd13, %rd109;
	shl.b64 	%rd111, %rd110, 2;
	add.s64 	%rd112, %rd1, %rd111;
	atom.global.add.f32 	%f75, [%rd112], %f74;
$L__BB2_48:
	add.s32 	%r188, %r188, 1;
	setp.ne.s32 	%p92, %r188, %r84;
	@%p92 bra 	$L__BB2_8;
	mul.lo.s32 	%r162, %r14, %r83;
	mad.lo.s32 	%r163, %r196, %r84, %r13;
	mul.lo.s32 	%r50, %r163, %r83;
	cvt.s64.s32 	%rd113, %r162;
	add.s64 	%rd18, %rd113, %rd6;
	mov.b32 	%r185, 0;
	@%p69 bra 	$L__BB2_68;
	mov.b32 	%r185, 0;
	mov.u32 	%r184, %r185;
$L__BB2_51:
	.pragma "nounroll";
	add.s32 	%r17, %r185, %r1;
	setp.ge.s32 	%p94, %r17, %r83;
	cvt.u64.u32 	%rd115, %r185;
	add.s64 	%rd116, %rd18, %rd115;
	shl.b64 	%rd117, %rd116, 2;
	add.s64 	%rd7, %rd2, %rd117;
	add.s32 	%r165, %r17, %r50;
	mul.wide.s32 	%rd118, %r165, 4;
	add.s64 	%rd8, %rd3, %rd118;
	@%p94 bra 	$L__BB2_53;
	ld.global.f32 	%f76, [%rd8];
	mul.f32 	%f77, %f76, %f76;
	atom.global.add.f32 	%f78, [%rd7], %f77;
$L__BB2_53:
	add.s32 	%r166, %r17, 32;
	setp.ge.s32 	%p95, %r166, %r83;
	@%p95 bra 	$L__BB2_55;
	ld.global.f32 	%f79, [%rd8+128];
	mul.f32 	%f80, %f79, %f79;
	atom.global.add.f32 	%f81, [%rd7+128], %f80;
$L__BB2_55:
	add.s32 	%r167, %r17, 64;
	setp.ge.s32 	%p96, %r167, %r83;
	@%p96 bra 	$L__BB2_57;
	ld.global.f32 	%f82, [%rd8+256];
	mul.f32 	%f83, %f82, %f82;
	atom.global.add.f32 	%f84, [%rd7+256], %f83;
$L__BB2_57:
	add.s32 	%r168, %r17, 96;
	setp.ge.s32 	%p97, %r168, %r83;
	@%p97 bra 	$L__BB2_59;
	ld.global.f32 	%f85, [%rd8+384];
	mul.f32 	%f86, %f85, %f85;
	atom.global.add.f32 	%f87, [%rd7+384], %f86;
$L__BB2_59:
	add.s32 	%r169, %r17, 128;
	setp.ge.s32 	%p98, %r169, %r83;
	@%p98 bra 	$L__BB2_61;
	ld.global.f32 	%f88, [%rd8+512];
	mul.f32 	%f89, %f88, %f88;
	atom.global.add.f32 	%f90, [%rd7+512], %f89;
$L__BB2_61:
	add.s32 	%r170, %r17, 160;
	setp.ge.s32 	%p99, %r170, %r83;
	@%p99 bra 	$L__BB2_63;
	ld.global.f32 	%f91, [%rd8+640];
	mul.f32 	%f92, %f91, %f91;
	atom.global.add.f32 	%f93, [%rd7+640], %f92;
$L__BB2_63:
	add.s32 	%r171, %r17, 192;
	setp.ge.s32 	%p100, %r171, %r83;
	@%p100 bra 	$L__BB2_65;
	ld.global.f32 	%f94, [%rd8+768];
	mul.f32 	%f95, %f94, %f94;
	atom.global.add.f32 	%f96, [%rd7+768], %f95;
$L__BB2_65:
	add.s32 	%r172, %r17, 224;
	setp.ge.s32 	%p101, %r172, %r83;
	@%p101 bra 	$L__BB2_67;
	ld.global.f32 	%f97, [%rd8+896];
	mul.f32 	%f98, %f97, %f97;
	atom.global.add.f32 	%f99, [%rd7+896], %f98;
$L__BB2_67:
	add.s32 	%r185, %r185, 256;
	add.s32 	%r184, %r184, 8;
	setp.ne.s32 	%p102, %r184, %r7;
	@%p102 bra 	$L__BB2_51;
$L__BB2_68:
	@%p79 bra 	$L__BB2_88;
	add.s32 	%r173, %r6, -1;
	setp.lt.u32 	%p104, %r173, 3;
	@%p104 bra 	$L__BB2_79;
	add.s32 	%r21, %r185, %r1;
	setp.ge.s32 	%p105, %r21, %r83;
	cvt.u64.u32 	%rd119, %r185;
	add.s64 	%rd120, %rd18, %rd119;
	shl.b64 	%rd121, %rd120, 2;
	add.s64 	%rd9, %rd2, %rd121;
	add.s32 	%r174, %r21, %r50;
	mul.wide.s32 	%rd122, %r174, 4;
	add.s64 	%rd10, %rd3, %rd122;
	@%p105 bra 	$L__BB2_72;
	ld.global.f32 	%f100, [%rd10];
	mul.f32 	%f101, %f100, %f100;
	atom.global.add.f32 	%f102, [%rd9], %f101;
$L__BB2_72:
	add.s32 	%r175, %r21, 32;
	setp.ge.s32 	%p106, %r175, %r83;
	@%p106 bra 	$L__BB2_74;
	ld.global.f32 	%f103, [%rd10+128];
	mul.f32 	%f104, %f103, %f103;
	atom.global.add.f32 	%f105, [%rd9+128], %f104;
$L__BB2_74:
	add.s32 	%r176, %r21, 64;
	setp.ge.s32 	%p107, %r176, %r83;
	@%p107 bra 	$L__BB2_76;
	ld.global.f32 	%f106, [%rd10+256];
	mul.f32 	%f107, %f106, %f106;
	atom.global.add.f32 	%f108, [%rd9+256], %f107;
$L__BB2_76:
	add.s32 	%r177, %r21, 96;
	setp.ge.s32 	%p108, %r177, %r83;
	@%p108 bra 	$L__BB2_78;
	ld.global.f32 	%f109, [%rd10+384];
	mul.f32 	%f110, %f109, %f109;
	atom.global.add.f32 	%f111, [%rd9+384], %f110;
$L__BB2_78:
	add.s32 	%r185, %r185, 128;
$L__BB2_79:
	setp.eq.s32 	%p109, %r8, 0;
	@%p109 bra 	$L__BB2_88;
	setp.eq.s32 	%p110, %r9, 0;
	@%p110 bra 	$L__BB2_86;
	add.s32 	%r24, %r185, %r1;
	setp.ge.s32 	%p111, %r24, %r83;
	cvt.u64.u32 	%rd123, %r185;
	add.s64 	%rd124, %rd18, %rd123;
	shl.b64 	%rd125, %rd124, 2;
	add.s64 	%rd11, %rd2, %rd125;
	add.s32 	%r178, %r24, %r50;
	mul.wide.s32 	%rd126, %r178, 4;
	add.s64 	%rd12, %rd3, %rd126;
	@%p111 bra 	$L__BB2_83;
	ld.global.f32 	%f112, [%rd12];
	mul.f32 	%f113, %f112, %f112;
	atom.global.add.f32 	%f114, [%rd11], %f113;
$L__BB2_83:
	add.s32 	%r179, %r24, 32;
	setp.ge.s32 	%p112, %r179, %r83;
	@%p112 bra 	$L__BB2_85;
	ld.global.f32 	%f115, [%rd12+128];
	mul.f32 	%f116, %f115, %f115;
	atom.global.add.f32 	%f117, [%rd11+128], %f116;
$L__BB2_85:
	add.s32 	%r185, %r185, 64;
$L__BB2_86:
	setp.ne.s32 	%p113, %r10, 0;
	add.s32 	%r27, %r185, %r1;
	setp.ge.s32 	%p114, %r27, %r83;
	or.pred  	%p115, %p113, %p114;
	@%p115 bra 	$L__BB2_88;
	add.s32 	%r181, %r27, %r50;
	mul.wide.s32 	%rd127, %r181, 4;
	add.s64 	%rd128, %rd3, %rd127;
	ld.global.f32 	%f118, [%rd128];
	mul.f32 	%f119, %f118, %f118;
	cvt.u64.u32 	%rd129, %r185;
	add.s64 	%rd130, %rd18, %rd129;
	shl.b64 	%rd131, %rd130, 2;
	add.s64 	%rd132, %rd2, %rd131;
	atom.global.add.f32 	%f120, [%rd132], %f119;
$L__BB2_88:
	add.s32 	%r196, %r196, %r3;
	setp.lt.s32 	%p116, %r196, %r4;
	@%p116 bra 	$L__BB2_4;
	bra.uni 	$L__BB2_140;
$L__BB2_89:
	setp.ne.s32 	%p49, %r1, 0;
	shl.b32 	%r124, %r196, 1;
	mul.wide.s32 	%rd60, %r124, 4;
	add.s64 	%rd61, %rd5, %rd60;
	ld.global.u32 	%r52, [%rd61];
	ld.global.u32 	%r53, [%rd61+4];
	setp.lt.s32 	%p50, %r53, 1;
	setp.gt.s32 	%p51, %r53, %r85;
	or.pred  	%p52, %p50, %p51;
	setp.lt.s32 	%p53, %r52, 1;
	setp.gt.s32 	%p54, %r52, %r84;
	or.pred  	%p55, %p53, %p54;
	or.pred  	%p57, %p52, %p55;
	or.pred  	%p58, %p57, %p49;
	@%p58 bra 	$L__BB2_91;
	add.s32 	%r125, %r53, -1;
	add.s32 	%r126, %r52, -1;
	mul.wide.u32 	%rd62, %r125, 4;
	add.s64 	%rd63, %rd4, %rd62;
	st.global.u32 	[%rd63], %r126;
$L__BB2_91:
	add.s32 	%r196, %r196, %r3;
	setp.lt.s32 	%p59, %r196, %r4;
	@%p59 bra 	$L__BB2_89;
	bra.uni 	$L__BB2_140;
$L__BB2_92:
	setp.gt.s32 	%p3, %r83, 0;
	@%p3 bra 	$L__BB2_93;
	bra.uni 	$L__BB2_137;
$L__BB2_93:
	max.s32 	%r97, %r5, 32;
	add.s32 	%r98, %r97, -1;
	shr.u32 	%r99, %r98, 5;
	add.s32 	%r100, %r99, 1;
	and.b32  	%r55, %r100, 7;
	add.s32 	%r56, %r55, -1;
	and.b32  	%r57, %r100, 268435448;
	and.b32  	%r58, %r100, 3;
	and.b32  	%r59, %r98, 96;
	and.b32  	%r60, %r98, 32;
$L__BB2_94:
	shl.b32 	%r101, %r196, 1;
	mul.wide.s32 	%rd37, %r101, 4;
	add.s64 	%rd38, %rd5, %rd37;
	ld.global.u32 	%r102, [%rd38];
	add.s32 	%r62, %r102, -1;
	ld.global.u32 	%r103, [%rd38+4];
	add.s32 	%r63, %r103, -1;
	setp.lt.s32 	%p15, %r103, 1;
	setp.gt.s32 	%p16, %r103, %r85;
	or.pred  	%p17, %p15, %p16;
	setp.lt.s32 	%p18, %r102, 1;
	setp.gt.s32 	%p19, %r102, %r84;
	or.pred  	%p20, %p18, %p19;
	or.pred  	%p22, %p17, %p20;
	@%p22 bra 	$L__BB2_136;
	setp.ne.s32 	%p23, %r1, 0;
	@%p23 bra 	$L__BB2_97;
	mul.wide.u32 	%rd39, %r63, 4;
	add.s64 	%rd40, %rd4, %rd39;
	st.global.u32 	[%rd40], %r62;
$L__BB2_97:
	setp.lt.u32 	%p24, %r83, 225;
	mul.lo.s32 	%r105, %r63, %r83;
	mad.lo.s32 	%r106, %r196, %r84, %r62;
	mul.lo.s32 	%r64, %r106, %r83;
	cvt.s64.s32 	%rd41, %r105;
	add.s64 	%rd19, %rd41, %rd6;
	mov.b32 	%r200, 0;
	@%p24 bra 	$L__BB2_116;
	mov.b32 	%r200, 0;
	mov.u32 	%r199, %r200;
$L__BB2_99:
	.pragma "nounroll";
	add.s32 	%r67, %r200, %r1;
	setp.ge.s32 	%p25, %r67, %r83;
	cvt.u64.u32 	%rd42, %r200;
	add.s64 	%rd43, %rd19, %rd42;
	shl.b64 	%rd44, %rd43, 2;
	add.s64 	%rd20, %rd2, %rd44;
	add.s32 	%r108, %r67, %r64;
	mul.wide.s32 	%rd45, %r108, 4;
	add.s64 	%rd21, %rd3, %rd45;
	@%p25 bra 	$L__BB2_101;
	ld.global.f32 	%f1, [%rd21];
	mul.f32 	%f2, %f1, %f1;
	atom.global.add.f32 	%f3, [%rd20], %f2;
$L__BB2_101:
	add.s32 	%r109, %r67, 32;
	setp.ge.s32 	%p26, %r109, %r83;
	@%p26 bra 	$L__BB2_103;
	ld.global.f32 	%f4, [%rd21+128];
	mul.f32 	%f5, %f4, %f4;
	atom.global.add.f32 	%f6, [%rd20+128], %f5;
$L__BB2_103:
	add.s32 	%r110, %r67, 64;
	setp.ge.s32 	%p27, %r110, %r83;
	@%p27 bra 	$L__BB2_105;
	ld.global.f32 	%f7, [%rd21+256];
	mul.f32 	%f8, %f7, %f7;
	atom.global.add.f32 	%f9, [%rd20+256], %f8;
$L__BB2_105:
	add.s32 	%r111, %r67, 96;
	setp.ge.s32 	%p28, %r111, %r83;
	@%p28 bra 	$L__BB2_107;
	ld.global.f32 	%f10, [%rd21+384];
	mul.f32 	%f11, %f10, %f10;
	atom.global.add.f32 	%f12, [%rd20+384], %f11;
$L__BB2_107:
	add.s32 	%r112, %r67, 128;
	setp.ge.s32 	%p29, %r112, %r83;
	@%p29 bra 	$L__BB2_109;
	ld.global.f32 	%f13, [%rd21+512];
	mul.f32 	%f14, %f13, %f13;
	atom.global.add.f32 	%f15, [%rd20+512], %f14;
$L__BB2_109:
	add.s32 	%r113, %r67, 160;
	setp.ge.s32 	%p30, %r113, %r83;
	@%p30 bra 	$L__BB2_111;
	ld.global.f32 	%f16, [%rd21+640];
	mul.f32 	%f17, %f16, %f16;
	atom.global.add.f32 	%f18, [%rd20+640], %f17;
$L__BB2_111:
	add.s32 	%r114, %r67, 192;
	setp.ge.s32 	%p31, %r114, %r83;
	@%p31 bra 	$L__BB2_113;
	ld.global.f32 	%f19, [%rd21+768];
	mul.f32 	%f20, %f19, %f19;
	atom.global.add.f32 	%f21, [%rd20+768], %f20;
$L__BB2_113:
	add.s32 	%r115, %r67, 224;
	setp.ge.s32 	%p32, %r115, %r83;
	@%p32 bra 	$L__BB2_115;
	ld.global.f32 	%f22, [%rd21+896];
	mul.f32 	%f23, %f22, %f22;
	atom.global.add.f32 	%f24, [%rd20+896], %f23;
$L__BB2_115:
	add.s32 	%r200, %r200, 256;
	add.s32 	%r199, %r199, 8;
	setp.ne.s32 	%p33, %r199, %r57;
	@%p33 bra 	$L__BB2_99;
$L__BB2_116:
	setp.eq.s32 	%p34, %r55, 0;
	@%p34 bra 	$L__BB2_136;
	setp.lt.u32 	%p35, %r56, 3;
	@%p35 bra 	$L__BB2_127;
	add.s32 	%r71, %r200, %r1;
	setp.ge.s32 	%p36, %r71, %r83;
	cvt.u64.u32 	%rd46, %r200;
	add.s64 	%rd47, %rd19, %rd46;
	shl.b64 	%rd48, %rd47, 2;
	add.s64 	%rd22, %rd2, %rd48;
	add.s32 	%r116, %r71, %r64;
	mul.wide.s32 	%rd49, %r116, 4;
	add.s64 	%rd23, %rd3, %rd49;
	@%p36 bra 	$L__BB2_120;
	ld.global.f32 	%f25, [%rd23];
	mul.f32 	%f26, %f25, %f25;
	atom.global.add.f32 	%f27, [%rd22], %f26;
$L__BB2_120:
	add.s32 	%r117, %r71, 32;
	setp.ge.s32 	%p37, %r117, %r83;
	@%p37 bra 	$L__BB2_122;
	ld.global.f32 	%f28, [%rd23+128];
	mul.f32 	%f29, %f28, %f28;
	atom.global.add.f32 	%f30, [%rd22+128], %f29;
$L__BB2_122:
	add.s32 	%r118, %r71, 64;
	setp.ge.s32 	%p38, %r118, %r83;
	@%p38 bra 	$L__BB2_124;
	ld.global.f32 	%f31, [%rd23+256];
	mul.f32 	%f32, %f31, %f31;
	atom.global.add.f32 	%f33, [%rd22+256], %f32;
$L__BB2_124:
	add.s32 	%r119, %r71, 96;
	setp.ge.s32 	%p39, %r119, %r83;
	@%p39 bra 	$L__BB2_126;
	ld.global.f32 	%f34, [%rd23+384];
	mul.f32 	%f35, %f34, %f34;
	atom.global.add.f32 	%f36, [%rd22+384], %f35;
$L__BB2_126:
	add.s32 	%r200, %r200, 128;
$L__BB2_127:
	setp.eq.s32 	%p40, %r58, 0;
	@%p40 bra 	$L__BB2_136;
	setp.eq.s32 	%p41, %r59, 0;
	@%p41 bra 	$L__BB2_134;
	add.s32 	%r74, %r200, %r1;
	setp.ge.s32 	%p42, %r74, %r83;
	cvt.u64.u32 	%rd50, %r200;
	add.s64 	%rd51, %rd19, %rd50;
	shl.b64 	%rd52, %rd51, 2;
	add.s64 	%rd24, %rd2, %rd52;
	add.s32 	%r120, %r74, %r64;
	mul.wide.s32 	%rd53, %r120, 4;
	add.s64 	%rd25, %rd3, %rd53;
	@%p42 bra 	$L__BB2_131;
	ld.global.f32 	%f37, [%rd25];
	mul.f32 	%f38, %f37, %f37;
	atom.global.add.f32 	%f39, [%rd24], %f38;
$L__BB2_131:
	add.s32 	%r121, %r74, 32;
	setp.ge.s32 	%p43, %r121, %r83;
	@%p43 bra 	$L__BB2_133;
	ld.global.f32 	%f40, [%rd25+128];
	mul.f32 	%f41, %f40, %f40;
	atom.global.add.f32 	%f42, [%rd24+128], %f41;
$L__BB2_133:
	add.s32 	%r200, %r200, 64;
$L__BB2_134:
	setp.ne.s32 	%p44, %r60, 0;
	add.s32 	%r77, %r200, %r1;
	setp.ge.s32 	%p45, %r77, %r83;
	or.pred  	%p46, %p44, %p45;
	@%p46 bra 	$L__BB2_136;
	add.s32 	%r123, %r77, %r64;
	mul.wide.s32 	%rd54, %r123, 4;
	add.s64 	%rd55, %rd3, %rd54;
	ld.global.f32 	%f43, [%rd55];
	mul.f32 	%f44, %f43, %f43;
	cvt.u64.u32 	%rd56, %r200;
	add.s64 	%rd57, %rd19, %rd56;
	shl.b64 	%rd58, %rd57, 2;
	add.s64 	%rd59, %rd2, %rd58;
	atom.global.add.f32 	%f45, [%rd59], %f44;
$L__BB2_136:
	add.s32 	%r196, %r196, %r3;
	setp.lt.s32 	%p47, %r196, %r4;
	@%p47 bra 	$L__BB2_94;
	bra.uni 	$L__BB2_140;
$L__BB2_137:
	setp.ne.s32 	%p4, %r1, 0;
	shl.b32 	%r94, %r196, 1;
	mul.wide.s32 	%rd33, %r94, 4;
	add.s64 	%rd34, %rd5, %rd33;
	ld.global.u32 	%r80, [%rd34];
	ld.global.u32 	%r81, [%rd34+4];
	setp.lt.s32 	%p5, %r81, 1;
	setp.gt.s32 	%p6, %r81, %r85;
	or.pred  	%p7, %p5, %p6;
	setp.lt.s32 	%p8, %r80, 1;
	setp.gt.s32 	%p9, %r80, %r84;
	or.pred  	%p10, %p8, %p9;
	or.pred  	%p12, %p7, %p10;
	or.pred  	%p13, %p12, %p4;
	@%p13 bra 	$L__BB2_139;
	add.s32 	%r95, %r81, -1;
	add.s32 	%r96, %r80, -1;
	mul.wide.u32 	%rd35, %r95, 4;
	add.s64 	%rd36, %rd4, %rd35;
	st.global.u32 	[%rd36], %r96;
$L__BB2_139:
	add.s32 	%r196, %r196, %r3;
	setp.lt.s32 	%p14, %r196, %r4;
	@%p14 bra 	$L__BB2_137;
$L__BB2_140:
	ret;

}
	// .globl	_ZN8nvinfer112sparse_fwffm24ProcessFwffmOutput_shareIfLi32EEEviiibPiS2_PKT_PKiS5_PS3_S8_
.visible .entry _ZN8nvinfer112sparse_fwffm24ProcessFwffmOutput_shareIfLi32EEEviiibPiS2_PKT_PKiS5_PS3_S8_(
	.param .u32 _ZN8nvinfer112sparse_fwffm24ProcessFwffmOutput_shareIfLi32EEEviiibPiS2_PKT_PKiS5_PS3_S8__param_0,
	.param .u32 _ZN8nvinfer112sparse_fwffm24ProcessFwffmOutput_shareIfLi32EEEviiibPiS2_PKT_PKiS5_PS3_S8__param_1,
	.param .u32 _ZN8nvinfer112sparse_fwffm24ProcessFwffmOutput_shareIfLi32EEEviiibPiS2_PKT_PKiS5_PS3_S8__param_2,
	.param .u8 _ZN8nvinfer112sparse_fwffm24ProcessFwffmOutput_shareIfLi32EEEviiibPiS2_PKT_PKiS5_PS3_S8__param_3,
	.param .u64 .ptr .align 1 _ZN8nvinfer112sparse_fwffm24ProcessFwffmOutput_shareIfLi32EEEviiibPiS2_PKT_PKiS5_PS3_S8__param_4,
	.param .u64 .ptr .align 1 _ZN8nvinfer112sparse_fwffm24ProcessFwffmOutput_shareIfLi32EEEviiibPiS2_PKT_PKiS5_PS3_S8__param_5,
	.param .u64 .ptr .align 1 _ZN8nvinfer112sparse_fwffm24ProcessFwffmOutput_shareIfLi32EEEviiibPiS2_PKT_PKiS5_PS3_S8__param_6,
	.param .u64 .ptr .align 1 _ZN8nvinfer112sparse_fwffm24ProcessFwffmOutput_shareIfLi32EEEviiibPiS2_PKT_PKiS5_PS3_S8__param_7,
	.param .u64 .ptr .align 1 _ZN8nvinfer112sparse_fwffm24ProcessFwffmOutput_shareIfLi32EEEviiibPiS2_PKT_PKiS5_PS3_S8__param_8,
	.param .u64 .ptr .align 1 _ZN8nvinfer112sparse_fwffm24ProcessFwffmOutput_shareIfLi32EEEviiibPiS2_PKT_PKiS5_PS3_S8__param_9,
	.param .u64 .ptr .align 1 _ZN8nvinfer112sparse_fwffm24ProcessFwffmOutput_shareIfLi32EEEviiibPiS2_PKT_PKiS5_PS3_S8__param_10
)
{
	.local .align 16 .b8 	__local_depot3[16];
	.reg .b64 	%SP;
	.reg .b64 	%SPL;
	.reg .pred 	%p<344>;
	.reg .b32 	%r<976>;
	.reg .b32 	%f<421>;
	.reg .b64 	%rd<151>;

	mov.u64 	%SPL, __local_depot3;
	ld.param.u32 	%r296, [_ZN8nvinfer112sparse_fwffm24ProcessFwffmOutput_shareIfLi32EEEviiibPiS2_PKT_PKiS5_PS3_S8__param_0];
	ld.param.u32 	%r297, [_ZN8nvinfer112sparse_fwffm24ProcessFwffmOutput_shareIfLi32EEEviiibPiS2_PKT_PKiS5_PS3_S8__param_1];
	ld.param.u32 	%r298, [_ZN8nvinfer112sparse_fwffm24ProcessFwffmOutput_shareIfLi32EEEviiibPiS2_PKT_PKiS5_PS3_S8__param_2];
	ld.param.u64 	%rd28, [_ZN8nvinfer112sparse_fwffm24ProcessFwffmOutput_shareIfLi32EEEviiibPiS2_PKT_PKiS5_PS3_S8__param_4];
	ld.param.u64 	%rd29, [_ZN8nvinfer112sparse_fwffm24ProcessFwffmOutput_shareIfLi32EEEviiibPiS2_PKT_PKiS5_PS3_S8__param_6];
	ld.param.u64 	%rd26, [_ZN8nvinfer112sparse_fwffm24ProcessFwffmOutput_shareIfLi32EEEviiibPiS2_PKT_PKiS5_PS3_S8__param_7];
	ld.param.u64 	%rd30, [_ZN8nvinfer112sparse_fwffm24ProcessFwffmOutput_shareIfLi32EEEviiibPiS2_PKT_PKiS5_PS3_S8__param_9];
	ld.param.u64 	%rd31, [_ZN8nvinfer112sparse_fwffm24ProcessFwffmOutput_shareIfLi32EEEviiibPiS2_PKT_PKiS5_PS3_S8__param_10];
	cvta.to.global.u64 	%rd32, %rd31;
	cvta.to.global.u64 	%rd1, %rd29;
	cvta.to.global.u64 	%rd2, %rd30;
	cvta.to.global.u64 	%rd3, %rd26;
	cvta.to.global.u64 	%rd33, %rd28;
	add.u64 	%rd4, %SPL, 0;
	mov.u32 	%r299, %nctaid.x;
	mul.lo.s32 	%r300, %r297, %r296;
	mul.lo.s32 	%r1, %r300, %r298;
	mul.lo.s32 	%r301, %r296, %r299;
	mad.lo.s32 	%r302, %r301, %r297, %r301;
	mul.lo.s32 	%r303, %r302, %r298;
	mul.wide.s32 	%rd35, %r303, 4;
	add.s64 	%rd5, %rd32, %rd35;
	mul.wide.s32 	%rd36, %r1, 4;
	add.s64 	%rd6, %rd5, %rd36;
	mul.lo.s32 	%r2, %r298, %r296;
	mov.u32 	%r3, %ctaid.x;
	mul.wide.u32 	%rd37, %r3, 4;
	add.s64 	%rd38, %rd33, %rd37;
	ld.global.u32 	%r4, [%rd38];
	ld.global.u32 	%r5, [%rd38+4];
	ld.global.u32 	%r6, [%rd33];
	ld.global.u32 	%r7, [%rd33+4];
	mov.u32 	%r955, %tid.y;
	mov.u32 	%r9, %tid.x;
	shl.b32 	%r10, %r955, 5;
	add.s32 	%r11, %r10, %r9;
	setp.lt.s32 	%p1, %r298, 1;
	@%p1 bra 	$L__BB3_71;
	mul.wide.s32 	%rd39, %r2, 4;
	add.s64 	%rd7, %rd6, %rd39;
	add.s32 	%r305, %r298, -1;
	shr.u32 	%r306, %r305, 10;
	add.s32 	%r12, %r306, 1;
	setp.lt.u32 	%p2, %r305, 15360;
	mov.b32 	%r896, 0;
	@%p2 bra 	$L__BB3_36;
	mov.b32 	%r896, 0;
	mov.u32 	%r897, %r896;
$L__BB3_3:
	.pragma "nounroll";
	add.s32 	%r37, %r896, %r11;
	setp.ge.s32 	%p3, %r37, %r298;
	shl.b32 	%r308, %r37, 2;
	mov.u32 	%r309, _ZN8nvinfer112sparse_fwffm9smem_poolE;
	add.s32 	%r38, %r309, %r308;
	@%p3 bra 	$L__BB3_5;
	mul.wide.u32 	%rd40, %r37, 4;
	add.s64 	%rd41, %rd7, %rd40;
	ld.global.u32 	%r310, [%rd41];
	st.shared.u32 	[%r38], %r310;
$L__BB3_5:
	add.s32 	%r311, %r37, 1024;
	setp.ge.s32 	%p4, %r311, %r298;
	mul.wide.u32 	%rd42, %r37, 4;
	add.s64 	%rd10, %rd7, %rd42;
	@%p4 bra 	$L__BB3_7;
	ld.global.u32 	%r312, [%rd10+4096];
	st.shared.u32 	[%r38+4096], %r312;
$L__BB3_7:
	add.s32 	%r313, %r37, 2048;
	setp.ge.s32 	%p5, %r313, %r298;
	@%p5 bra 	$L__BB3_9;
	ld.global.u32 	%r314, [%rd10+8192];
	st.shared.u32 	[%r38+8192], %r314;
$L__BB3_9:
	add.s32 	%r315, %r37, 3072;
	setp.ge.s32 	%p6, %r315, %r298;
	@%p6 bra 	$L__BB3_11;
	ld.global.u32 	%r316, [%rd10+12288];
	st.shared.u32 	[%r38+12288], %r316;
$L__BB3_11:
	add.s32 	%r317, %r37, 4096;
	setp.ge.s32 	%p7, %r317, %r298;
	@%p7 bra 	$L__BB3_13;
	ld.global.u32 	%r318, [%rd10+16384];
	st.shared.u32 	[%r38+16384], %r318;
$L__BB3_13:
	add.s32 	%r319, %r37, 5120;
	setp.ge.s32 	%p8, %r319, %r298;
	@%p8 bra 	$L__BB3_15;
	ld.global.u32 	%r320, [%rd10+20480];
	st.shared.u32 	[%r38+20480], %r320;
$L__BB3_15:
	add.s32 	%r321, %r37, 6144;
	setp.ge.s32 	%p9, %r321, %r298;
	@%p9 bra 	$L__BB3_17;
	ld.global.u32 	%r322, [%rd10+24576];
	st.shared.u32 	[%r38+24576], %r322;
$L__BB3_17:
	add.s32 	%r323, %r37, 7168;
	setp.ge.s32 	%p10, %r323, %r298;
	@%p10 bra 	$L__BB3_19;
	ld.global.u32 	%r324, [%rd10+28672];
	st.shared.u32 	[%r38+28672], %r324;
$L__BB3_19:
	add.s32 	%r325, %r37, 8192;
	setp.ge.s32 	%p11, %r325, %r298;
	@%p11 bra 	$L__BB3_21;
	ld.global.u32 	%r326, [%rd10+32768];
	st.shared.u32 	[%r38+32768], %r326;
$L__BB3_21:
	add.s32 	%r327, %r37, 9216;
	setp.ge.s32 	%p12, %r327, %r298;
	@%p12 bra 	$L__BB3_23;
	ld.global.u32 	%r328, [%rd10+36864];
	st.shared.u32 	[%r38+36864], %r328;
$L__BB3_23:
	add.s32 	%r329, %r37, 10240;
	setp.ge.s32 	%p13, %r329, %r298;
	@%p13 bra 	$L__BB3_25;
	ld.global.u32 	%r330, [%rd10+40960];
	st.shared.u32 	[%r38+40960], %r330;
$L__BB3_25:
	add.s32 	%r331, %r37, 11264;
	setp.ge.s32 	%p14, %r331, %r298;
	@%p14 bra 	$L__BB3_27;
	ld.global.u32 	%r332, [%rd10+45056];
	st.shared.u32 	[%r38+45056], %r332;
$L__BB3_27:
	add.s32 	%r333, %r37, 12288;
	setp.ge.s32 	%p15, %r333, %r298;
	@%p15 bra 	$L__BB3_29;
	ld.global.u32 	%r334, [%rd10+49152];
	st.shared.u32 	[%r38+49152], %r334;
$L__BB3_29:
	add.s32 	%r335, %r37, 13312;
	setp.ge.s32 	%p16, %r335, %r298;
	@%p16 bra 	$L__BB3_31;
	ld.global.u32 	%r336, [%rd10+53248];
	st.shared.u32 	[%r38+53248], %r336;
$L__BB3_31:
	add.s32 	%r337, %r37, 14336;
	setp.ge.s32 	%p17, %r337, %r298;
	@%p17 bra 	$L__BB3_33;
	ld.global.u32 	%r338, [%rd10+57344];
	st.shared.u32 	[%r38+57344], %r338;
$L__BB3_33:
	add.s32 	%r339, %r37, 15360;
	setp.ge.s32 	%p18, %r339, %r298;
	@%p18 bra 	$L__BB3_35;
	ld.global.u32 	%r340, [%rd10+61440];
	st.shared.u32 	[%r38+61440], %r340;
$L__BB3_35:
	add.s32 	%r896, %r896, 16384;
	add.s32 	%r897, %r897, 16;
	and.b32  	%r341, %r12, 8388592;
	setp.eq.s32 	%p19, %r897, %r341;
	@%p19 bra 	$L__BB3_36;
	bra.uni 	$L__BB3_3;
$L__BB3_36:
	and.b32  	%r14, %r12, 15;
	setp.eq.s32 	%p20, %r14, 0;
	@%p20 bra 	$L__BB3_71;
	setp.lt.u32 	%p21, %r14, 8;
	@%p21 bra 	$L__BB3_55;
	add.s32 	%r15, %r896, %r11;
	setp.ge.s32 	%p22, %r15, %r298;
	shl.b32 	%r342, %r15, 2;
	mov.u32 	%r343, _ZN8nvinfer112sparse_fwffm9smem_poolE;
	add.s32 	%r16, %r343, %r342;
	@%p22 bra 	$L__BB3_40;
	mul.wide.u32 	%rd43, %r15, 4;
	add.s64 	%rd44, %rd7, %rd43;
	ld.global.u32 	%r344, [%rd44];
	st.shared.u32 	[%r16], %r344;
$L__BB3_40:
	add.s32 	%r345, %r15, 1024;
	setp.ge.s32 	%p23, %r345, %r298;
	cvt.u64.u32 	%rd45, %r11;
	cvt.u64.u32 	%rd46, %r896;
	add.s64 	%rd47, %rd46, %rd45;
	shl.b64 	%rd48, %rd47, 2;
	add.s64 	%rd8, %rd7, %rd48;
	@%p23 bra 	$L__BB3_42;
	ld.global.u32 	%r346, [%rd8+4096];
	st.shared.u32 	[%r16+4096], %r346;
$L__BB3_42:
	add.s32 	%r347, %r15, 2048;
	setp.ge.s32 	%p24, %r347, %r298;
	@%p24 bra 	$L__BB3_44;
	ld.global.u32 	%r348, [%rd8+8192];
	st.shared.u32 	[%r16+8192], %r348;
$L__BB3_44:
	add.s32 	%r349, %r15, 3072;
	setp.ge.s32 	%p25, %r349, %r298;
	@%p25 bra 	$L__BB3_46;
	ld.global.u32 	%r350, [%rd8+12288];
	st.shared.u32 	[%r16+12288], %r350;
$L__BB3_46:
	add.s32 	%r351, %r15, 4096;
	setp.ge.s32 	%p26, %r351, %r298;
	@%p26 bra 	$L__BB3_48;
	ld.global.u32 	%r352, [%rd8+16384];
	st.shared.u32 	[%r16+16384], %r352;
$L__BB3_48:
	add.s32 	%r353, %r15, 5120;
	setp.ge.s32 	%p27, %r353, %r298;
	@%p27 bra 	$L__BB3_50;
	ld.global.u32 	%r354, [%rd8+20480];
	st.shared.u32 	[%r16+20480], %r354;
$L__BB3_50:
	add.s32 	%r355, %r15, 6144;
	setp.ge.s32 	%p28, %r355, %r298;
	@%p28 bra 	$L__BB3_52;
	ld.global.u32 	%r356, [%rd8+24576];
	st.shared.u32 	[%r16+24576], %r356;
$L__BB3_52:
	add.s32 	%r357, %r15, 7168;
	setp.ge.s32 	%p29, %r357, %r298;
	@%p29 bra 	$L__BB3_54;
	ld.global.u32 	%r358, [%rd8+28672];
	st.shared.u32 	[%r16+28672], %r358;
$L__BB3_54:
	add.s32 	%r896, %r896, 8192;
$L__BB3_55:
	and.b32  	%r19, %r12, 7;
	setp.eq.s32 	%p30, %r19, 0;
	@%p30 bra 	$L__BB3_71;
	and.b32  	%r20, %r12, 3;
	setp.lt.u32 	%p31, %r19, 4;
	@%p31 bra 	$L__BB3_66;
	add.s32 	%r21, %r896, %r11;
	setp.ge.s32 	%p32, %r21, %r298;
	shl.b32 	%r359, %r21, 2;
	mov.u32 	%r360, _ZN8nvinfer112sparse_fwffm9smem_poolE;
	add.s32 	%r22, %r360, %r359;
	@%p32 bra 	$L__BB3_59;
	mul.wide.u32 	%rd49, %r21, 4;
	add.s64 	%rd50, %rd7, %rd49;
	ld.global.u32 	%r361, [%rd50];
	st.shared.u32 	[%r22], %r361;
$L__BB3_59:
	add.s32 	%r362, %r21, 1024;
	setp.ge.s32 	%p33, %r362, %r298;
	cvt.u64.u32 	%rd51, %r11;
	cvt.u64.u32 	%rd52, %r896;
	add.s64 	%rd53, %rd52, %rd51;
	shl.b64 	%rd54, %rd53, 2;
	add.s64 	%rd9, %rd7, %rd54;
	@%p33 bra 	$L__BB3_61;
	ld.global.u32 	%r363, [%rd9+4096];
	st.shared.u32 	[%r22+4096], %r363;
$L__BB3_61:
	add.s32 	%r364, %r21, 2048;
	setp.ge.s32 	%p34, %r364, %r298;
	@%p34 bra 	$L__BB3_63;
	ld.global.u32 	%r365, [%rd9+8192];
	st.shared.u32 	[%r22+8192], %r365;
$L__BB3_63:
	add.s32 	%r366, %r21, 3072;
	setp.ge.s32 	%p35, %r366, %r298;
	@%p35 bra 	$L__BB3_65;
	ld.global.u32 	%r367, [%rd9+12288];
	st.shared.u32 	[%r22+12288], %r367;
$L__BB3_65:
	add.s32 	%r896, %r896, 4096;
$L__BB3_66:
	setp.eq.s32 	%p36, %r20, 0;
	@%p36 bra 	$L__BB3_71;
	mov.b32 	%r895, 0;
$L__BB3_68:
	.pragma "nounroll";
	add.s32 	%r27, %r896, %r11;
	setp.ge.s32 	%p37, %r27, %r298;
	@%p37 bra 	$L__BB3_70;
	mul.wide.u32 	%rd55, %r27, 4;
	add.s64 	%rd56, %rd7, %rd55;
	ld.global.u32 	%r369, [%rd56];
	shl.b32 	%r370, %r27, 2;
	mov.u32 	%r371, _ZN8nvinfer112sparse_fwffm9smem_poolE;
	add.s32 	%r372, %r371, %r370;
	st.shared.u32 	[%r372], %r369;
$L__BB3_70:
	add.s32 	%r896, %r896, 1024;
	add.s32 	%r895, %r895, 1;
	setp.ne.s32 	%p38, %r895, %r20;
	@%p38 bra 	$L__BB3_68;
$L__BB3_71:
	shl.b32 	%r30, %r298, 1;
	setp.ge.s32 	%p39, %r298, %r30;
	@%p39 bra 	$L__BB3_112;
	add.s32 	%r373, %r298, 1024;
	max.s32 	%r374, %r30, %r373;
	not.b32 	%r375, %r298;
	add.s32 	%r31, %r374, %r375;
	shr.u32 	%r376, %r31, 10;
	add.s32 	%r32, %r376, 1;
	and.b32  	%r33, %r32, 7;
	setp.lt.u32 	%p40, %r31, 7168;
	mov.u32 	%r904, %r298;
	@%p40 bra 	$L__BB3_91;
	and.b32  	%r34, %r32, 8388600;
	mov.b32 	%r905, 0;
	mov.u32 	%r904, %r298;
$L__BB3_74:
	.pragma "nounroll";
	add.s32 	%r63, %r904, %r11;
	setp.ge.s32 	%p41, %r63, %r30;
	shl.b32 	%r378, %r63, 2;
	mov.u32 	%r379, _ZN8nvinfer112sparse_fwffm9smem_poolE;
	add.s32 	%r64, %r379, %r378;
	@%p41 bra 	$L__BB3_76;
	mov.b32 	%r380, -1;
	st.shared.u32 	[%r64], %r380;
$L__BB3_76:
	add.s32 	%r381, %r63, 1024;
	setp.ge.s32 	%p42, %r381, %r30;
	@%p42 bra 	$L__BB3_78;
	mov.b32 	%r382, -1;
	st.shared.u32 	[%r64+4096], %r382;
$L__BB3_78:
	add.s32 	%r383, %r63, 2048;
	setp.ge.s32 	%p43, %r383, %r30;
	@%p43 bra 	$L__BB3_80;
	mov.b32 	%r384, -1;
	st.shared.u32 	[%r64+8192], %r384;
$L__BB3_80:
	add.s32 	%r385, %r63, 3072;
	setp.ge.s32 	%p44, %r385, %r30;
	@%p44 bra 	$L__BB3_82;
	mov.b32 	%r386, -1;
	st.shared.u32 	[%r64+12288], %r386;
$L__BB3_82:
	add.s32 	%r387, %r63, 4096;
	setp.ge.s32 	%p45, %r387, %r30;
	@%p45 bra 	$L__BB3_84;
	mov.b32 	%r388, -1;
	st.shared.u32 	[%r64+16384], %r388;
$L__BB3_84:
	add.s32 	%r389, %r63, 5120;
	setp.ge.s32 	%p46, %r389, %r30;
	@%p46 bra 	$L__BB3_86;
	mov.b32 	%r390, -1;
	st.shared.u32 	[%r64+20480], %r390;
$L__BB3_86:
	add.s32 	%r391, %r63, 6144;
	setp.ge.s32 	%p47, %r391, %r30;
	@%p47 bra 	$L__BB3_88;
	mov.b32 	%r392, -1;
	st.shared.u32 	[%r64+24576], %r392;
$L__BB3_88:
	add.s32 	%r393, %r63, 7168;
	setp.ge.s32 	%p48, %r393, %r30;
	@%p48 bra 	$L__BB3_90;
	mov.b32 	%r394, -1;
	st.shared.u32 	[%r64+28672], %r394;
$L__BB3_90:
	add.s32 	%r904, %r904, 8192;
	add.s32 	%r905, %r905, 8;
	setp.eq.s32 	%p49, %r905, %r34;
	@%p49 bra 	$L__BB3_91;
	bra.uni 	$L__BB3_74;
$L__BB3_91:
	setp.eq.s32 	%p50, %r33, 0;
	@%p50 bra 	$L__BB3_112;
	setp.lt.u32 	%p51, %r33, 4;
	@%p51 bra 	$L__BB3_102;
	add.s32 	%r42, %r904, %r11;
	setp.ge.s32 	%p52, %r42, %r30;
	shl.b32 	%r395, %r42, 2;
	mov.u32 	%r396, _ZN8nvinfer112sparse_fwffm9smem_poolE;
	add.s32 	%r43, %r396, %r395;
	@%p52 bra 	$L__BB3_95;
	mov.b32 	%r397, -1;
	st.shared.u32 	[%r43], %r397;
$L__BB3_95:
	add.s32 	%r398, %r42, 1024;
	setp.ge.s32 	%p53, %r398, %r30;
	@%p53 bra 	$L__BB3_97;
	mov.b32 	%r399, -1;
	st.shared.u32 	[%r43+4096], %r399;
$L__BB3_97:
	add.s32 	%r400, %r42, 2048;
	setp.ge.s32 	%p54, %r400, %r30;
	@%p54 bra 	$L__BB3_99;
	mov.b32 	%r401, -1;
	st.shared.u32 	[%r43+8192], %r401;
$L__BB3_99:
	add.s32 	%r402, %r42, 3072;
	setp.ge.s32 	%p55, %r402, %r30;
	@%p55 bra 	$L__BB3_101;
	mov.b32 	%r403, -1;
	st.shared.u32 	[%r43+12288], %r403;
$L__BB3_101:
	add.s32 	%r904, %r904, 4096;
$L__BB3_102:
	and.b32  	%r404, %r32, 3;
	setp.eq.s32 	%p56, %r404, 0;
	@%p56 bra 	$L__BB3_112;
	setp.eq.s32 	%p57, %r404, 1;
	@%p57 bra 	$L__BB3_109;
	add.s32 	%r46, %r904, %r11;
	setp.ge.s32 	%p58, %r46, %r30;
	shl.b32 	%r405, %r46, 2;
	mov.u32 	%r406, _ZN8nvinfer112sparse_fwffm9smem_poolE;
	add.s32 	%r47, %r406, %r405;
	@%p58 bra 	$L__BB3_106;
	mov.b32 	%r407, -1;
	st.shared.u32 	[%r47], %r407;
$L__BB3_106:
	add.s32 	%r408, %r46, 1024;
	setp.ge.s32 	%p59, %r408, %r30;
	@%p59 bra 	$L__BB3_108;
	mov.b32 	%r409, -1;
	st.shared.u32 	[%r47+4096], %r409;
$L__BB3_108:
	add.s32 	%r904, %r904, 2048;
$L__BB3_109:
	and.b32  	%r410, %r31, 1024;
	setp.ne.s32 	%p60, %r410, 0;
	@%p60 bra 	$L__BB3_112;
	add.s32 	%r50, %r904, %r11;
	setp.ge.s32 	%p61, %r50, %r30;
	@%p61 bra 	$L__BB3_112;
	shl.b32 	%r411, %r50, 2;
	mov.u32 	%r412, _ZN8nvinfer112sparse_fwffm9smem_poolE;
	add.s32 	%r413, %r412, %r411;
	mov.b32 	%r414, -1;
	st.shared.u32 	[%r413], %r414;
$L__BB3_112:
	shl.b32 	%r415, %r298, 3;
	mov.u32 	%r416, _ZN8nvinfer112sparse_fwffm9smem_poolE;
	add.s32 	%r51, %r416, %r415;
	shl.b32 	%r417, %r298, 2;
	add.s32 	%r52, %r51, %r417;
	shl.b32 	%r418, %r1, 2;
	add.s32 	%r53, %r52, %r418;
	setp.ge.s32 	%p62, %r11, %r1;
	@%p62 bra 	$L__BB3_128;
	add.s32 	%r419, %r11, 1024;
	max.s32 	%r420, %r1, %r419;
	not.b32 	%r421, %r9;
	add.s32 	%r422, %r420, %r421;
	sub.s32 	%r54, %r422, %r10;
	and.b32  	%r423, %r54, 3072;
	setp.eq.s32 	%p63, %r423, 3072;
	mov.u32 	%r903, %r11;
	@%p63 bra 	$L__BB3_118;
	shr.u32 	%r425, %r54, 10;
	add.s32 	%r426, %r425, 1;
	and.b32  	%r55, %r426, 3;
	mov.b32 	%r902, 0;
	mul.wide.s32 	%rd59, %r1, 4;
	add.s64 	%rd60, %rd5, %rd59;
	mov.u32 	%r903, %r11;
$L__BB3_115:
	.pragma "nounroll";
	mul.wide.u32 	%rd57, %r903, 4;
	add.s64 	%rd58, %rd5, %rd57;
	ld.global.f32 	%f93, [%rd58];
	shl.b32 	%r427, %r903, 2;
	add.s32 	%r428, %r52, %r427;
	st.shared.f32 	[%r428+4], %f93;
	setp.ge.s32 	%p64, %r903, %r2;
	@%p64 bra 	$L__BB3_117;
	mul.wide.u32 	%rd61, %r903, 4;
	add.s64 	%rd62, %rd60, %rd61;
	ld.global.f32 	%f94, [%rd62];
	shl.b32 	%r429, %r903, 2;
	add.s32 	%r430, %r53, %r429;
	st.shared.f32 	[%r430+4], %f94;
$L__BB3_117:
	add.s32 	%r903, %r903, 1024;
	add.s32 	%r902, %r902, 1;
	setp.ne.s32 	%p65, %r902, %r55;
	@%p65 bra 	$L__BB3_115;
$L__BB3_118:
	setp.lt.u32 	%p66, %r54, 3072;
	@%p66 bra 	$L__BB3_128;
$L__BB3_119:
	mul.wide.u32 	%rd63, %r903, 4;
	add.s64 	%rd11, %rd5, %rd63;
	ld.global.f32 	%f95, [%rd11];
	shl.b32 	%r431, %r903, 2;
	add.s32 	%r68, %r52, %r431;
	st.shared.f32 	[%r68+4], %f95;
	setp.ge.s32 	%p67, %r903, %r2;
	mul.wide.s32 	%rd64, %r1, 4;
	add.s64 	%rd12, %rd11, %rd64;
	add.s32 	%r69, %r53, %r431;
	@%p67 bra 	$L__BB3_121;
	ld.global.f32 	%f96, [%rd12];
	st.shared.f32 	[%r69+4], %f96;
$L__BB3_121:
	add.s32 	%r432, %r903, 1024;
	ld.global.f32 	%f97, [%rd11+4096];
	st.shared.f32 	[%r68+4100], %f97;
	setp.ge.s32 	%p68, %r432, %r2;
	@%p68 bra 	$L__BB3_123;
	ld.global.f32 	%f98, [%rd12+4096];
	shl.b32 	%r433, %r903, 2;
	add.s32 	%r434, %r53, %r433;
	st.shared.f32 	[%r434+4100], %f98;
$L__BB3_123:
	shl.b32 	%r435, %r903, 2;
	add.s32 	%r70, %r53, %r435;
	add.s32 	%r436, %r903, 2048;
	ld.global.f32 	%f99, [%rd11+8192];
	st.shared.f32 	[%r68+8196], %f99;
	setp.ge.s32 	%p69, %r436, %r2;
	@%p69 bra 	$L__BB3_125;
	ld.global.f32 	%f100, [%rd12+8192];
	st.shared.f32 	[%r70+8196], %f100;
$L__BB3_125:
	add.s32 	%r437, %r903, 3072;
	ld.global.f32 	%f101, [%rd11+12288];
	st.shared.f32 	[%r68+12292], %f101;
	setp.ge.s32 	%p70, %r437, %r2;
	@%p70 bra 	$L__BB3_127;
	ld.global.f32 	%f102, [%rd12+12288];
	st.shared.f32 	[%r70+12292], %f102;
$L__BB3_127:
	add.s32 	%r903, %r903, 4096;
	setp.lt.s32 	%p71, %r903, %r1;
	@%p71 bra 	$L__BB3_119;
$L__BB3_128:
	bar.sync 	0;
	setp.eq.s32 	%p72, %r3, 0;
	mov.b32 	%r911, 0;
	@%p72 bra 	$L__BB3_146;
	add.s32 	%r909, %r6, %r955;
	setp.ge.s32 	%p73, %r909, %r7;
	mov.u32 	%r911, %r298;
	@%p73 bra 	$L__BB3_146;
	add.s32 	%r439, %r909, 32;
	max.s32 	%r440, %r7, %r439;
	not.b32 	%r441, %r955;
	add.s32 	%r442, %r440, %r441;
	sub.s32 	%r73, %r442, %r6;
	and.b32  	%r443, %r73, 96;
	setp.eq.s32 	%p74, %r443, 96;
	@%p74 bra 	$L__BB3_135;
	shr.u32 	%r445, %r73, 5;
	add.s32 	%r446, %r445, 1;
	and.b32  	%r74, %r446, 3;
	mov.b32 	%r908, 0;
$L__BB3_132:
	.pragma "nounroll";
	setp.ne.s32 	%p75, %r9, 0;
	shl.b32 	%r447, %r909, 1;
	mul.wide.s32 	%rd65, %r447, 4;
	add.s64 	%rd66, %rd3, %rd65;
	ld.global.u32 	%r77, [%rd66];
	ld.global.u32 	%r78, [%rd66+4];
	setp.gt.s32 	%p76, %r78, 0;
	setp.le.s32 	%p77, %r78, %r298;
	and.pred  	%p78, %p76, %p77;
	setp.gt.s32 	%p79, %r77, 0;
	setp.le.s32 	%p80, %r77, %r297;
	and.pred  	%p81, %p79, %p80;
	and.pred  	%p83, %p78, %p81;
	not.pred 	%p84, %p83;
	or.pred  	%p85, %p75, %p84;
	@%p85 bra 	$L__BB3_134;
	add.s32 	%r448, %r77, -1;
	shl.b32 	%r449, %r78, 2;
	mov.u32 	%r450, _ZN8nvinfer112sparse_fwffm9smem_poolE;
	add.s32 	%r451, %r450, %r449;
	st.shared.u32 	[%r451+-4], %r448;
$L__BB3_134:
	add.s32 	%r909, %r909, 32;
	add.s32 	%r908, %r908, 1;
	setp.ne.s32 	%p86, %r908, %r74;
	@%p86 bra 	$L__BB3_132;
$L__BB3_135:
	setp.lt.u32 	%p87, %r73, 96;
	mov.u32 	%r911, %r298;
	@%p87 bra 	$L__BB3_146;
	mov.u32 	%r455, _ZN8nvinfer112sparse_fwffm9smem_poolE;
$L__BB3_137:
	setp.ne.s32 	%p88, %r9, 0;
	shl.b32 	%r452, %r909, 1;
	mul.wide.s32 	%rd67, %r452, 4;
	add.s64 	%rd13, %rd3, %rd67;
	ld.global.u32 	%r83, [%rd13];
	ld.global.u32 	%r84, [%rd13+4];
	setp.gt.s32 	%p89, %r84, 0;
	setp.le.s32 	%p90, %r84, %r298;
	and.pred  	%p91, %p89, %p90;
	setp.gt.s32 	%p92, %r83, 0;
	setp.le.s32 	%p93, %r83, %r297;
	and.pred  	%p94, %p92, %p93;
	and.pred  	%p96, %p91, %p94;
	not.pred 	%p97, %p96;
	or.pred  	%p98, %p88, %p97;
	@%p98 bra 	$L__BB3_139;
	add.s32 	%r453, %r83, -1;
	shl.b32 	%r454, %r84, 2;
	add.s32 	%r456, %r455, %r454;
	st.shared.u32 	[%r456+-4], %r453;
$L__BB3_139:
	ld.global.u32 	%r85, [%rd13+256];
	ld.global.u32 	%r86, [%rd13+260];
	setp.gt.s32 	%p100, %r86, 0;
	setp.le.s32 	%p101, %r86, %r298;
	and.pred  	%p102, %p100, %p101;
	setp.gt.s32 	%p103, %r85, 0;
	setp.le.s32 	%p104, %r85, %r297;
	and.pred  	%p105, %p103, %p104;
	and.pred  	%p107, %p102, %p105;
	not.pred 	%p108, %p107;
	or.pred  	%p109, %p88, %p108;
	@%p109 bra 	$L__BB3_141;
	add.s32 	%r457, %r85, -1;
	shl.b32 	%r458, %r86, 2;
	add.s32 	%r460, %r455, %r458;
	st.shared.u32 	[%r460+-4], %r457;
$L__BB3_141:
	ld.global.u32 	%r87, [%rd13+512];
	ld.global.u32 	%r88, [%rd13+516];
	setp.gt.s32 	%p111, %r88, 0;
	setp.le.s32 	%p112, %r88, %r298;
	and.pred  	%p113, %p111, %p112;
	setp.gt.s32 	%p114, %r87, 0;
	setp.le.s32 	%p115, %r87, %r297;
	and.pred  	%p116, %p114, %p115;
	and.pred  	%p118, %p113, %p116;
	not.pred 	%p119, %p118;
	or.pred  	%p120, %p88, %p119;
	@%p120 bra 	$L__BB3_143;
	add.s32 	%r461, %r87, -1;
	shl.b32 	%r462, %r88, 2;
	add.s32 	%r464, %r455, %r462;
	st.shared.u32 	[%r464+-4], %r461;
$L__BB3_143:
	ld.global.u32 	%r89, [%rd13+768];
	ld.global.u32 	%r90, [%rd13+772];
	setp.gt.s32 	%p122, %r90, 0;
	setp.le.s32 	%p123, %r90, %r298;
	and.pred  	%p124, %p122, %p123;
	setp.gt.s32 	%p125, %r89, 0;
	setp.le.s32 	%p126, %r89, %r297;
	and.pred  	%p127, %p125, %p126;
	and.pred  	%p129, %p124, %p127;
	not.pred 	%p130, %p129;
	or.pred  	%p131, %p88, %p130;
	@%p131 bra 	$L__BB3_145;
	add.s32 	%r465, %r89, -1;
	shl.b32 	%r466, %r90, 2;
	add.s32 	%r468, %r455, %r466;
	st.shared.u32 	[%r468+-4], %r465;
$L__BB3_145:
	add.s32 	%r909, %r909, 128;
	setp.lt.s32 	%p132, %r909, %r7;
	mov.u32 	%r911, %r298;
	@%p132 bra 	$L__BB3_137;
$L__BB3_146:
	add.s32 	%r912, %r4, %r955;
	setp.ge.s32 	%p133, %r912, %r5;
	@%p133 bra 	$L__BB3_237;
	add.s32 	%r469, %r296, 31;
	shr.s32 	%r470, %r469, 31;
	shr.u32 	%r471, %r470, 27;
	add.s32 	%r472, %r469, %r471;
	and.b32  	%r473, %r472, -32;
	max.s32 	%r474, %r473, 32;
	add.s32 	%r475, %r474, -1;
	shr.u32 	%r476, %r475, 5;
	add.s32 	%r477, %r476, 1;
	and.b32  	%r94, %r477, 7;
	and.b32  	%r95, %r477, 268435448;
	and.b32  	%r96, %r477, 3;
	and.b32  	%r97, %r475, 96;
	and.b32  	%r98, %r475, 32;
$L__BB3_148:
	ld.param.u64 	%rd148, [_ZN8nvinfer112sparse_fwffm24ProcessFwffmOutput_shareIfLi32EEEviiibPiS2_PKT_PKiS5_PS3_S8__param_7];
	shl.b32 	%r478, %r912, 1;
	cvta.to.global.u64 	%rd68, %rd148;
	mul.wide.s32 	%rd69, %r478, 4;
	add.s64 	%rd70, %rd68, %rd69;
	ld.global.u32 	%r479, [%rd70];
	add.s32 	%r100, %r479, -1;
	ld.global.u32 	%r101, [%rd70+4];
	add.s32 	%r102, %r101, -1;
	setp.lt.s32 	%p134, %r101, 1;
	setp.gt.s32 	%p135, %r101, %r298;
	or.pred  	%p136, %p134, %p135;
	setp.lt.s32 	%p137, %r479, 1;
	setp.gt.s32 	%p138, %r479, %r297;
	or.pred  	%p139, %p137, %p138;
	or.pred  	%p141, %p136, %p139;
	@%p141 bra 	$L__BB3_236;
	setp.ne.s32 	%p142, %r9, 0;
	@%p142 bra 	$L__BB3_151;
	add.s32 	%r480, %r101, %r911;
	shl.b32 	%r481, %r480, 2;
	mov.u32 	%r482, _ZN8nvinfer112sparse_fwffm9smem_poolE;
	add.s32 	%r483, %r482, %r481;
	st.shared.u32 	[%r483+-4], %r100;
$L__BB3_151:
	setp.lt.s32 	%p143, %r297, 1;
	@%p143 bra 	$L__BB3_195;
	setp.lt.s32 	%p144, %r296, 1;
	@%p144 bra 	$L__BB3_195;
	mov.b32 	%r913, 0;
$L__BB3_154:
	setp.lt.s32 	%p145, %r296, 225;
	mad.lo.s32 	%r486, %r913, %r298, %r102;
	mad.lo.s32 	%r487, %r912, %r297, %r913;
	mad.lo.s32 	%r104, %r487, %r296, %r9;
	mad.lo.s32 	%r105, %r486, %r296, %r9;
	mov.b32 	%r916, 0;
	@%p145 bra 	$L__BB3_173;
	mov.b32 	%r916, 0;
	mov.u32 	%r915, %r916;
$L__BB3_156:
	.pragma "nounroll";
	add.s32 	%r489, %r104, %r916;
	add.s32 	%r490, %r105, %r916;
	shl.b32 	%r491, %r490, 2;
	add.s32 	%r108, %r52, %r491;
	add.s32 	%r109, %r916, %r9;
	setp.ge.s32 	%p146, %r109, %r296;
	mul.wide.s32 	%rd71, %r489, 4;
	add.s64 	%rd14, %rd1, %rd71;
	@%p146 bra 	$L__BB3_158;
	ld.global.f32 	%f103, [%rd14];
	atom.shared.add.f32 	%f104, [%r108+4], %f103;
$L__BB3_158:
	add.s32 	%r492, %r109, 32;
	setp.ge.s32 	%p147, %r492, %r296;
	@%p147 bra 	$L__BB3_160;
	ld.global.f32 	%f105, [%rd14+128];
	atom.shared.add.f32 	%f106, [%r108+132], %f105;
$L__BB3_160:
	add.s32 	%r493, %r109, 64;
	setp.ge.s32 	%p148, %r493, %r296;
	@%p148 bra 	$L__BB3_162;
	ld.global.f32 	%f107, [%rd14+256];
	atom.shared.add.f32 	%f108, [%r108+260], %f107;
$L__BB3_162:
	add.s32 	%r494, %r109, 96;
	setp.ge.s32 	%p149, %r494, %r296;
	@%p149 bra 	$L__BB3_164;
	ld.global.f32 	%f109, [%rd14+384];
	atom.shared.add.f32 	%f110, [%r108+388], %f109;
$L__BB3_164:
	add.s32 	%r495, %r109, 128;
	setp.ge.s32 	%p150, %r495, %r296;
	@%p150 bra 	$L__BB3_166;
	ld.global.f32 	%f111, [%rd14+512];
	atom.shared.add.f32 	%f112, [%r108+516], %f111;
$L__BB3_166:
	add.s32 	%r496, %r109, 160;
	setp.ge.s32 	%p151, %r496, %r296;
	@%p151 bra 	$L__BB3_168;
	ld.global.f32 	%f113, [%rd14+640];
	atom.shared.add.f32 	%f114, [%r108+644], %f113;
$L__BB3_168:
	add.s32 	%r497, %r109, 192;
	setp.ge.s32 	%p152, %r497, %r296;
	@%p152 bra 	$L__BB3_170;
	ld.global.f32 	%f115, [%rd14+768];
	atom.shared.add.f32 	%f116, [%r108+772], %f115;
$L__BB3_170:
	add.s32 	%r498, %r109, 224;
	setp.ge.s32 	%p153, %r498, %r296;
	@%p153 bra 	$L__BB3_172;
	ld.global.f32 	%f117, [%rd14+896];
	atom.shared.add.f32 	%f118, [%r108+900], %f117;
$L__BB3_172:
	add.s32 	%r916, %r916, 256;
	add.s32 	%r915, %r915, 8;
	setp.ne.s32 	%p154, %r915, %r95;
	@%p154 bra 	$L__BB3_156;
$L__BB3_173:
	setp.eq.s32 	%p155, %r94, 0;
	@%p155 bra 	$L__BB3_194;
	add.s32 	%r499, %r94, -1;
	setp.lt.u32 	%p156, %r499, 3;
	@%p156 bra 	$L__BB3_184;
	add.s32 	%r500, %r104, %r916;
	add.s32 	%r501, %r105, %r916;
	shl.b32 	%r502, %r501, 2;
	add.s32 	%r113, %r52, %r502;
	add.s32 	%r114, %r916, %r9;
	setp.ge.s32 	%p157, %r114, %r296;
	mul.wide.s32 	%rd72, %r500, 4;
	add.s64 	%rd15, %rd1, %rd72;
	@%p157 bra 	$L__BB3_177;
	ld.global.f32 	%f119, [%rd15];
	atom.shared.add.f32 	%f120, [%r113+4], %f119;
$L__BB3_177:
	add.s32 	%r503, %r114, 32;
	setp.ge.s32 	%p158, %r503, %r296;
	@%p158 bra 	$L__BB3_179;
	ld.global.f32 	%f121, [%rd15+128];
	atom.shared.add.f32 	%f122, [%r113+132], %f121;
$L__BB3_179:
	add.s32 	%r504, %r114, 64;
	setp.ge.s32 	%p159, %r504, %r296;
	@%p159 bra 	$L__BB3_181;
	ld.global.f32 	%f123, [%rd15+256];
	atom.shared.add.f32 	%f124, [%r113+260], %f123;
$L__BB3_181:
	add.s32 	%r505, %r114, 96;
	setp.ge.s32 	%p160, %r505, %r296;
	@%p160 bra 	$L__BB3_183;
	ld.global.f32 	%f125, [%rd15+384];
	atom.shared.add.f32 	%f126, [%r113+388], %f125;
$L__BB3_183:
	add.s32 	%r916, %r916, 128;
$L__BB3_184:
	setp.eq.s32 	%p161, %r96, 0;
	@%p161 bra 	$L__BB3_194;
	setp.eq.s32 	%p162, %r97, 0;
	@%p162 bra 	$L__BB3_191;
	add.s32 	%r117, %r916, %r9;
	setp.ge.s32 	%p163, %r117, %r296;
	@%p163 bra 	$L__BB3_188;
	add.s32 	%r506, %r105, %r916;
	shl.b32 	%r507, %r506, 2;
	add.s32 	%r508, %r52, %r507;
	add.s32 	%r509, %r104, %r916;
	mul.wide.s32 	%rd73, %r509, 4;
	add.s64 	%rd74, %rd1, %rd73;
	ld.global.f32 	%f127, [%rd74];
	atom.shared.add.f32 	%f128, [%r508+4], %f127;
$L__BB3_188:
	add.s32 	%r510, %r117, 32;
	setp.ge.s32 	%p164, %r510, %r296;
	@%p164 bra 	$L__BB3_190;
	add.s32 	%r511, %r105, %r916;
	shl.b32 	%r512, %r511, 2;
	add.s32 	%r513, %r52, %r512;
	add.s32 	%r514, %r104, %r916;
	mul.wide.s32 	%rd75, %r514, 4;
	add.s64 	%rd76, %rd1, %rd75;
	ld.global.f32 	%f129, [%rd76+128];
	atom.shared.add.f32 	%f130, [%r513+132], %f129;
$L__BB3_190:
	add.s32 	%r916, %r916, 64;
$L__BB3_191:
	setp.ne.s32 	%p165, %r98, 0;
	@%p165 bra 	$L__BB3_194;
	add.s32 	%r120, %r104, %r916;
	add.s32 	%r121, %r105, %r916;
	add.s32 	%r515, %r916, %r9;
	setp.ge.s32 	%p166, %r515, %r296;
	@%p166 bra 	$L__BB3_194;
	shl.b32 	%r516, %r121, 2;
	add.s32 	%r517, %r52, %r516;
	mul.wide.s32 	%rd77, %r120, 4;
	add.s64 	%rd78, %rd1, %rd77;
	ld.global.f32 	%f131, [%rd78];
	atom.shared.add.f32 	%f132, [%r517+4], %f131;
$L__BB3_194:
	add.s32 	%r913, %r913, 1;
	setp.ne.s32 	%p167, %r913, %r297;
	@%p167 bra 	$L__BB3_154;
$L__BB3_195:
	setp.lt.s32 	%p168, %r296, 1;
	@%p168 bra 	$L__BB3_236;
	setp.lt.s32 	%p169, %r296, 225;
	mad.lo.s32 	%r519, %r912, %r297, %r100;
	mad.lo.s32 	%r123, %r519, %r296, %r9;
	mad.lo.s32 	%r124, %r102, %r296, %r9;
	mov.b32 	%r921, 0;
	@%p169 bra 	$L__BB3_215;
	mov.b32 	%r921, 0;
	mov.u32 	%r920, %r921;
$L__BB3_198:
	.pragma "nounroll";
	add.s32 	%r521, %r123, %r921;
	add.s32 	%r522, %r124, %r1;
	add.s32 	%r523, %r921, %r522;
	shl.b32 	%r524, %r523, 2;
	add.s32 	%r127, %r52, %r524;
	add.s32 	%r128, %r921, %r9;
	setp.ge.s32 	%p170, %r128, %r296;
	mul.wide.s32 	%rd79, %r521, 4;
	add.s64 	%rd16, %rd1, %rd79;
	@%p170 bra 	$L__BB3_200;
	ld.global.f32 	%f133, [%rd16];
	mul.f32 	%f134, %f133, %f133;
	atom.shared.add.f32 	%f135, [%r127+4], %f134;
$L__BB3_200:
	add.s32 	%r525, %r128, 32;
	setp.ge.s32 	%p171, %r525, %r296;
	@%p171 bra 	$L__BB3_202;
	ld.global.f32 	%f136, [%rd16+128];
	mul.f32 	%f137, %f136, %f136;
	atom.shared.add.f32 	%f138, [%r127+132], %f137;
$L__BB3_202:
	add.s32 	%r526, %r128, 64;
	setp.ge.s32 	%p172, %r526, %r296;
	@%p172 bra 	$L__BB3_204;
	ld.global.f32 	%f139, [%rd16+256];
	mul.f32 	%f140, %f139, %f139;
	atom.shared.add.f32 	%f141, [%r127+260], %f140;
$L__BB3_204:
	add.s32 	%r527, %r128, 96;
	setp.ge.s32 	%p173, %r527, %r296;
	@%p173 bra 	$L__BB3_206;
	ld.global.f32 	%f142, [%rd16+384];
	mul.f32 	%f143, %f142, %f142;
	atom.shared.add.f32 	%f144, [%r127+388], %f143;
$L__BB3_206:
	add.s32 	%r528, %r128, 128;
	setp.ge.s32 	%p174, %r528, %r296;
	@%p174 bra 	$L__BB3_208;
	ld.global.f32 	%f145, [%rd16+512];
	mul.f32 	%f146, %f145, %f145;
	atom.shared.add.f32 	%f147, [%r127+516], %f146;
$L__BB3_208:
	add.s32 	%r529, %r128, 160;
	setp.ge.s32 	%p175, %r529, %r296;
	@%p175 bra 	$L__BB3_210;
	ld.global.f32 	%f148, [%rd16+640];
	mul.f32 	%f149, %f148, %f148;
	atom.shared.add.f32 	%f150, [%r127+644], %f149;
$L__BB3_210:
	add.s32 	%r530, %r128, 192;
	setp.ge.s32 	%p176, %r530, %r296;
	@%p176 bra 	$L__BB3_212;
	ld.global.f32 	%f151, [%rd16+768];
	mul.f32 	%f152, %f151, %f151;
	atom.shared.add.f32 	%f153, [%r127+772], %f152;
$L__BB3_212:
	add.s32 	%r531, %r128, 224;
	setp.ge.s32 	%p177, %r531, %r296;
	@%p177 bra 	$L__BB3_214;
	ld.global.f32 	%f154, [%rd16+896];
	mul.f32 	%f155, %f154, %f154;
	atom.shared.add.f32 	%f156, [%r127+900], %f155;
$L__BB3_214:
	add.s32 	%r921, %r921, 256;
	add.s32 	%r920, %r920, 8;
	setp.ne.s32 	%p178, %r920, %r95;
	@%p178 bra 	$L__BB3_198;
$L__BB3_215:
	setp.eq.s32 	%p179, %r94, 0;
	@%p179 bra 	$L__BB3_236;
	add.s32 	%r532, %r94, -1;
	setp.lt.u32 	%p180, %r532, 3;
	@%p180 bra 	$L__BB3_226;
	add.s32 	%r533, %r123, %r921;
	add.s32 	%r534, %r124, %r921;
	shl.b32 	%r535, %r534, 2;
	add.s32 	%r132, %r53, %r535;
	add.s32 	%r133, %r921, %r9;
	setp.ge.s32 	%p181, %r133, %r296;
	mul.wide.s32 	%rd80, %r533, 4;
	add.s64 	%rd17, %rd1, %rd80;
	@%p181 bra 	$L__BB3_219;
	ld.global.f32 	%f157, [%rd17];
	mul.f32 	%f158, %f157, %f157;
	atom.shared.add.f32 	%f159, [%r132+4], %f158;
$L__BB3_219:
	add.s32 	%r536, %r133, 32;
	setp.ge.s32 	%p182, %r536, %r296;
	@%p182 bra 	$L__BB3_221;
	ld.global.f32 	%f160, [%rd17+128];
	mul.f32 	%f161, %f160, %f160;
	atom.shared.add.f32 	%f162, [%r132+132], %f161;
$L__BB3_221:
	add.s32 	%r537, %r133, 64;
	setp.ge.s32 	%p183, %r537, %r296;
	@%p183 bra 	$L__BB3_223;
	ld.global.f32 	%f163, [%rd17+256];
	mul.f32 	%f164, %f163, %f163;
	atom.shared.add.f32 	%f165, [%r132+260], %f164;
$L__BB3_223:
	add.s32 	%r538, %r133, 96;
	setp.ge.s32 	%p184, %r538, %r296;
	@%p184 bra 	$L__BB3_225;
	ld.global.f32 	%f166, [%rd17+384];
	mul.f32 	%f167, %f166, %f166;
	atom.shared.add.f32 	%f168, [%r132+388], %f167;
$L__BB3_225:
	add.s32 	%r921, %r921, 128;
$L__BB3_226:
	setp.eq.s32 	%p185, %r96, 0;
	@%p185 bra 	$L__BB3_236;
	setp.eq.s32 	%p186, %r97, 0;
	@%p186 bra 	$L__BB3_233;
	add.s32 	%r539, %r123, %r921;
	add.s32 	%r540, %r124, %r921;
	shl.b32 	%r541, %r540, 2;
	add.s32 	%r136, %r53, %r541;
	add.s32 	%r137, %r921, %r9;
	setp.ge.s32 	%p187, %r137, %r296;
	mul.wide.s32 	%rd81, %r539, 4;
	add.s64 	%rd18, %rd1, %rd81;
	@%p187 bra 	$L__BB3_230;
	ld.global.f32 	%f169, [%rd18];
	mul.f32 	%f170, %f169, %f169;
	atom.shared.add.f32 	%f171, [%r136+4], %f170;
$L__BB3_230:
	add.s32 	%r542, %r137, 32;
	setp.ge.s32 	%p188, %r542, %r296;
	@%p188 bra 	$L__BB3_232;
	ld.global.f32 	%f172, [%rd18+128];
	mul.f32 	%f173, %f172, %f172;
	atom.shared.add.f32 	%f174, [%r136+132], %f173;
$L__BB3_232:
	add.s32 	%r921, %r921, 64;
$L__BB3_233:
	setp.ne.s32 	%p189, %r98, 0;
	@%p189 bra 	$L__BB3_236;
	add.s32 	%r140, %r123, %r921;
	add.s32 	%r543, %r124, %r921;
	shl.b32 	%r141, %r543, 2;
	add.s32 	%r544, %r921, %r9;
	setp.ge.s32 	%p190, %r544, %r296;
	@%p190 bra 	$L__BB3_236;
	add.s32 	%r545, %r53, %r141;
	mul.wide.s32 	%rd82, %r140, 4;
	add.s64 	%rd83, %rd1, %rd82;
	ld.global.f32 	%f175, [%rd83];
	mul.f32 	%f176, %f175, %f175;
	atom.shared.add.f32 	%f177, [%r545+4], %f176;
$L__BB3_236:
	add.s32 	%r912, %r912, 32;
	setp.lt.s32 	%p191, %r912, %r5;
	@%p191 bra 	$L__BB3_148;
$L__BB3_237:
	setp.lt.s32 	%p192, %r298, 1;
	bar.sync 	0;
	@%p192 bra 	$L__BB3_278;
	add.s32 	%r143, %r298, -1;
	shr.u32 	%r547, %r143, 10;
	add.s32 	%r144, %r547, 1;
	and.b32  	%r145, %r144, 7;
	setp.lt.u32 	%p193, %r143, 7168;
	mov.b32 	%r926, 0;
	@%p193 bra 	$L__BB3_257;
	and.b32  	%r146, %r144, 8388600;
	mov.b32 	%r926, 0;
	mov.u32 	%r925, %r926;
$L__BB3_240:
	.pragma "nounroll";
	add.s32 	%r149, %r926, %r11;
	setp.ge.s32 	%p194, %r149, %r298;
	shl.b32 	%r549, %r149, 2;
	mov.u32 	%r550, _ZN8nvinfer112sparse_fwffm9smem_poolE;
	add.s32 	%r150, %r550, %r549;
	shl.b32 	%r551, %r911, 2;
	add.s32 	%r151, %r150, %r551;
	@%p194 bra 	$L__BB3_242;
	ld.shared.u32 	%r552, [%r151];
	ld.shared.u32 	%r553, [%r150];
	setp.lt.s32 	%p195, %r552, 0;
	setp.ne.s32 	%p196, %r553, 1;
	selp.b32 	%r555, %r553, %r552, %p196;
	selp.b32 	%r556, %r555, %r552, %p195;
	st.shared.u32 	[%r150], %r556;
$L__BB3_242:
	add.s32 	%r557, %r149, 1024;
	setp.ge.s32 	%p197, %r557, %r298;
	@%p197 bra 	$L__BB3_244;
	ld.shared.u32 	%r558, [%r151+4096];
	ld.shared.u32 	%r559, [%r150+4096];
	setp.lt.s32 	%p198, %r558, 0;
	setp.ne.s32 	%p199, %r559, 1;
	selp.b32 	%r561, %r559, %r558, %p199;
	selp.b32 	%r562, %r561, %r558, %p198;
	st.shared.u32 	[%r150+4096], %r562;
$L__BB3_244:
	add.s32 	%r563, %r149, 2048;
	setp.ge.s32 	%p200, %r563, %r298;
	@%p200 bra 	$L__BB3_246;
	ld.shared.u32 	%r564, [%r151+8192];
	ld.shared.u32 	%r565, [%r150+8192];
	setp.lt.s32 	%p201, %r564, 0;
	setp.ne.s32 	%p202, %r565, 1;
	selp.b32 	%r567, %r565, %r564, %p202;
	selp.b32 	%r568, %r567, %r564, %p201;
	st.shared.u32 	[%r150+8192], %r568;
$L__BB3_246:
	add.s32 	%r569, %r149, 3072;
	setp.ge.s32 	%p203, %r569, %r298;
	@%p203 bra 	$L__BB3_248;
	ld.shared.u32 	%r570, [%r151+12288];
	ld.shared.u32 	%r571, [%r150+12288];
	setp.lt.s32 	%p204, %r570, 0;
	setp.ne.s32 	%p205, %r571, 1;
	selp.b32 	%r573, %r571, %r570, %p205;
	selp.b32 	%r574, %r573, %r570, %p204;
	st.shared.u32 	[%r150+12288], %r574;
$L__BB3_248:
	add.s32 	%r575, %r149, 4096;
	setp.ge.s32 	%p206, %r575, %r298;
	@%p206 bra 	$L__BB3_250;
	ld.shared.u32 	%r576, [%r151+16384];
	ld.shared.u32 	%r577, [%r150+16384];
	setp.lt.s32 	%p207, %r576, 0;
	setp.ne.s32 	%p208, %r577, 1;
	selp.b32 	%r579, %r577, %r576, %p208;
	selp.b32 	%r580, %r579, %r576, %p207;
	st.shared.u32 	[%r150+16384], %r580;
$L__BB3_250:
	add.s32 	%r581, %r149, 5120;
	setp.ge.s32 	%p209, %r581, %r298;
	@%p209 bra 	$L__BB3_252;
	ld.shared.u32 	%r582, [%r151+20480];
	ld.shared.u32 	%r583, [%r150+20480];
	setp.lt.s32 	%p210, %r582, 0;
	setp.ne.s32 	%p211, %r583, 1;
	selp.b32 	%r585, %r583, %r582, %p211;
	selp.b32 	%r586, %r585, %r582, %p210;
	st.shared.u32 	[%r150+20480], %r586;
$L__BB3_252:
	add.s32 	%r587, %r149, 6144;
	setp.ge.s32 	%p212, %r587, %r298;
	@%p212 bra 	$L__BB3_254;
	ld.shared.u32 	%r588, [%r151+24576];
	ld.shared.u32 	%r589, [%r150+24576];
	setp.lt.s32 	%p213, %r588, 0;
	setp.ne.s32 	%p214, %r589, 1;
	selp.b32 	%r591, %r589, %r588, %p214;
	selp.b32 	%r592, %r591, %r588, %p213;
	st.shared.u32 	[%r150+24576], %r592;
$L__BB3_254:
	add.s32 	%r593, %r149, 7168;
	setp.ge.s32 	%p215, %r593, %r298;
	@%p215 bra 	$L__BB3_256;
	ld.shared.u32 	%r594, [%r151+28672];
	ld.shared.u32 	%r595, [%r150+28672];
	setp.lt.s32 	%p216, %r594, 0;
	setp.ne.s32 	%p217, %r595, 1;
	selp.b32 	%r597, %r595, %r594, %p217;
	selp.b32 	%r598, %r597, %r594, %p216;
	st.shared.u32 	[%r150+28672], %r598;
$L__BB3_256:
	add.s32 	%r926, %r926, 8192;
	add.s32 	%r925, %r925, 8;
	setp.ne.s32 	%p218, %r925, %r146;
	@%p218 bra 	$L__BB3_240;
$L__BB3_257:
	setp.eq.s32 	%p219, %r145, 0;
	@%p219 bra 	$L__BB3_278;
	setp.lt.u32 	%p220, %r145, 4;
	@%p220 bra 	$L__BB3_268;
	add.s32 	%r155, %r926, %r11;
	setp.ge.s32 	%p221, %r155, %r298;
	shl.b32 	%r599, %r155, 2;
	mov.u32 	%r600, _ZN8nvinfer112sparse_fwffm9smem_poolE;
	add.s32 	%r156, %r600, %r599;
	shl.b32 	%r601, %r911, 2;
	add.s32 	%r157, %r156, %r601;
	@%p221 bra 	$L__BB3_261;
	ld.shared.u32 	%r602, [%r157];
	ld.shared.u32 	%r603, [%r156];
	setp.lt.s32 	%p222, %r602, 0;
	setp.ne.s32 	%p223, %r603, 1;
	selp.b32 	%r605, %r603, %r602, %p223;
	selp.b32 	%r606, %r605, %r602, %p222;
	st.shared.u32 	[%r156], %r606;
$L__BB3_261:
	add.s32 	%r607, %r155, 1024;
	setp.ge.s32 	%p224, %r607, %r298;
	@%p224 bra 	$L__BB3_263;
	ld.shared.u32 	%r608, [%r157+4096];
	ld.shared.u32 	%r609, [%r156+4096];
	setp.lt.s32 	%p225, %r608, 0;
	setp.ne.s32 	%p226, %r609, 1;
	selp.b32 	%r611, %r609, %r608, %p226;
	selp.b32 	%r612, %r611, %r608, %p225;
	st.shared.u32 	[%r156+4096], %r612;
$L__BB3_263:
	add.s32 	%r613, %r155, 2048;
	setp.ge.s32 	%p227, %r613, %r298;
	@%p227 bra 	$L__BB3_265;
	ld.shared.u32 	%r614, [%r157+8192];
	ld.shared.u32 	%r615, [%r156+8192];
	setp.lt.s32 	%p228, %r614, 0;
	setp.ne.s32 	%p229, %r615, 1;
	selp.b32 	%r617, %r615, %r614, %p229;
	selp.b32 	%r618, %r617, %r614, %p228;
	st.shared.u32 	[%r156+8192], %r618;
$L__BB3_265:
	add.s32 	%r619, %r155, 3072;
	setp.ge.s32 	%p230, %r619, %r298;
	@%p230 bra 	$L__BB3_267;
	ld.shared.u32 	%r620, [%r157+12288];
	ld.shared.u32 	%r621, [%r156+12288];
	setp.lt.s32 	%p231, %r620, 0;
	setp.ne.s32 	%p232, %r621, 1;
	selp.b32 	%r623, %r621, %r620, %p232;
	selp.b32 	%r624, %r623, %r620, %p231;
	st.shared.u32 	[%r156+12288], %r624;
$L__BB3_267:
	add.s32 	%r926, %r926, 4096;
$L__BB3_268:
	and.b32  	%r625, %r144, 3;
	setp.eq.s32 	%p233, %r625, 0;
	@%p233 bra 	$L__BB3_278;
	setp.eq.s32 	%p234, %r625, 1;
	@%p234 bra 	$L__BB3_275;
	add.s32 	%r160, %r926, %r11;
	setp.ge.s32 	%p235, %r160, %r298;
	shl.b32 	%r626, %r160, 2;
	mov.u32 	%r627, _ZN8nvinfer112sparse_fwffm9smem_poolE;
	add.s32 	%r161, %r627, %r626;
	shl.b32 	%r628, %r911, 2;
	add.s32 	%r162, %r161, %r628;
	@%p235 bra 	$L__BB3_272;
	ld.shared.u32 	%r629, [%r162];
	ld.shared.u32 	%r630, [%r161];
	setp.lt.s32 	%p236, %r629, 0;
	setp.ne.s32 	%p237, %r630, 1;
	selp.b32 	%r632, %r630, %r629, %p237;
	selp.b32 	%r633, %r632, %r629, %p236;
	st.shared.u32 	[%r161], %r633;
$L__BB3_272:
	add.s32 	%r634, %r160, 1024;
	setp.ge.s32 	%p238, %r634, %r298;
	@%p238 bra 	$L__BB3_274;
	ld.shared.u32 	%r635, [%r162+4096];
	ld.shared.u32 	%r636, [%r161+4096];
	setp.lt.s32 	%p239, %r635, 0;
	setp.ne.s32 	%p240, %r636, 1;
	selp.b32 	%r638, %r636, %r635, %p240;
	selp.b32 	%r639, %r638, %r635, %p239;
	st.shared.u32 	[%r161+4096], %r639;
$L__BB3_274:
	add.s32 	%r926, %r926, 2048;
$L__BB3_275:
	and.b32  	%r640, %r143, 1024;
	setp.ne.s32 	%p241, %r640, 0;
	@%p241 bra 	$L__BB3_278;
	add.s32 	%r165, %r926, %r11;
	setp.ge.s32 	%p242, %r165, %r298;
	@%p242 bra 	$L__BB3_278;
	add.s32 	%r641, %r165, %r911;
	shl.b32 	%r642, %r641, 2;
	mov.u32 	%r643, _ZN8nvinfer112sparse_fwffm9smem_poolE;
	add.s32 	%r644, %r643, %r642;
	ld.shared.u32 	%r645, [%r644];
	shl.b32 	%r646, %r165, 2;
	add.s32 	%r647, %r643, %r646;
	ld.shared.u32 	%r648, [%r647];
	setp.lt.s32 	%p243, %r645, 0;
	setp.ne.s32 	%p244, %r648, 1;
	selp.b32 	%r650, %r648, %r645, %p244;
	selp.b32 	%r651, %r650, %r645, %p243;
	st.shared.u32 	[%r647], %r651;
$L__BB3_278:
	bar.sync 	0;
	or.b32  	%r652, %r955, %r9;
	setp.ne.s32 	%p245, %r652, 0;
	@%p245 bra 	$L__BB3_321;
	setp.lt.s32 	%p246, %r298, 1;
	mov.b32 	%r931, 0;
	@%p246 bra 	$L__BB3_320;
	add.s32 	%r656, %r298, -1;
	and.b32  	%r166, %r298, 7;
	setp.lt.u32 	%p247, %r656, 7;
	mov.b32 	%r947, 0;
	mov.u32 	%r931, %r947;
	@%p247 bra 	$L__BB3_299;
	and.b32  	%r947, %r298, 2147483640;
	mov.b32 	%r929, 0;
	mov.u32 	%r659, _ZN8nvinfer112sparse_fwffm9smem_poolE;
	mov.u32 	%r931, %r929;
$L__BB3_282:
	.pragma "nounroll";
	shl.b32 	%r658, %r929, 2;
	add.s32 	%r170, %r659, %r658;
	ld.shared.u32 	%r660, [%r170];
	setp.lt.s32 	%p248, %r660, 0;
	@%p248 bra 	$L__BB3_284;
	add.s32 	%r171, %r931, 1;
	shl.b32 	%r661, %r931, 2;
	add.s32 	%r662, %r51, %r661;
	st.shared.u32 	[%r662], %r929;
	mov.u32 	%r931, %r171;
$L__BB3_284:
	ld.shared.u32 	%r663, [%r170+4];
	setp.lt.s32 	%p249, %r663, 0;
	@%p249 bra 	$L__BB3_286;
	add.s32 	%r664, %r929, 1;
	add.s32 	%r173, %r931, 1;
	shl.b32 	%r665, %r931, 2;
	add.s32 	%r666, %r51, %r665;
	st.shared.u32 	[%r666], %r664;
	mov.u32 	%r931, %r173;
$L__BB3_286:
	ld.shared.u32 	%r667, [%r170+8];
	setp.lt.s32 	%p250, %r667, 0;
	@%p250 bra 	$L__BB3_288;
	add.s32 	%r668, %r929, 2;
	add.s32 	%r175, %r931, 1;
	shl.b32 	%r669, %r931, 2;
	add.s32 	%r670, %r51, %r669;
	st.shared.u32 	[%r670], %r668;
	mov.u32 	%r931, %r175;
$L__BB3_288:
	ld.shared.u32 	%r671, [%r170+12];
	setp.lt.s32 	%p251, %r671, 0;
	@%p251 bra 	$L__BB3_290;
	add.s32 	%r672, %r929, 3;
	add.s32 	%r177, %r931, 1;
	shl.b32 	%r673, %r931, 2;
	add.s32 	%r674, %r51, %r673;
	st.shared.u32 	[%r674], %r672;
	mov.u32 	%r931, %r177;
$L__BB3_290:
	ld.shared.u32 	%r675, [%r170+16];
	setp.lt.s32 	%p252, %r675, 0;
	@%p252 bra 	$L__BB3_292;
	add.s32 	%r676, %r929, 4;
	add.s32 	%r179, %r931, 1;
	shl.b32 	%r677, %r931, 2;
	add.s32 	%r678, %r51, %r677;
	st.shared.u32 	[%r678], %r676;
	mov.u32 	%r931, %r179;
$L__BB3_292:
	ld.shared.u32 	%r679, [%r170+20];
	setp.lt.s32 	%p253, %r679, 0;
	@%p253 bra 	$L__BB3_294;
	add.s32 	%r680, %r929, 5;
	add.s32 	%r181, %r931, 1;
	shl.b32 	%r681, %r931, 2;
	add.s32 	%r682, %r51, %r681;
	st.shared.u32 	[%r682], %r680;
	mov.u32 	%r931, %r181;
$L__BB3_294:
	ld.shared.u32 	%r683, [%r170+24];
	setp.lt.s32 	%p254, %r683, 0;
	@%p254 bra 	$L__BB3_296;
	add.s32 	%r684, %r929, 6;
	add.s32 	%r183, %r931, 1;
	shl.b32 	%r685, %r931, 2;
	add.s32 	%r686, %r51, %r685;
	st.shared.u32 	[%r686], %r684;
	mov.u32 	%r931, %r183;
$L__BB3_296:
	ld.shared.u32 	%r687, [%r170+28];
	setp.lt.s32 	%p255, %r687, 0;
	@%p255 bra 	$L__BB3_298;
	add.s32 	%r688, %r929, 7;
	add.s32 	%r185, %r931, 1;
	shl.b32 	%r689, %r931, 2;
	add.s32 	%r690, %r51, %r689;
	st.shared.u32 	[%r690], %r688;
	mov.u32 	%r931, %r185;
$L__BB3_298:
	add.s32 	%r929, %r929, 8;
	setp.ne.s32 	%p256, %r929, %r947;
	@%p256 bra 	$L__BB3_282;
$L__BB3_299:
	setp.eq.s32 	%p257, %r166, 0;
	@%p257 bra 	$L__BB3_320;
	and.b32  	%r191, %r298, 3;
	setp.lt.u32 	%p258, %r166, 4;
	@%p258 bra 	$L__BB3_310;
	shl.b32 	%r692, %r947, 2;
	mov.u32 	%r693, _ZN8nvinfer112sparse_fwffm9smem_poolE;
	add.s32 	%r192, %r693, %r692;
	ld.shared.u32 	%r694, [%r192];
	setp.lt.s32 	%p259, %r694, 0;
	@%p259 bra 	$L__BB3_303;
	add.s32 	%r193, %r931, 1;
	shl.b32 	%r695, %r931, 2;
	add.s32 	%r696, %r51, %r695;
	st.shared.u32 	[%r696], %r947;
	mov.u32 	%r931, %r193;
$L__BB3_303:
	ld.shared.u32 	%r697, [%r192+4];
	setp.lt.s32 	%p260, %r697, 0;
	@%p260 bra 	$L__BB3_305;
	add.s32 	%r698, %r947, 1;
	add.s32 	%r195, %r931, 1;
	shl.b32 	%r699, %r931, 2;
	add.s32 	%r700, %r51, %r699;
	st.shared.u32 	[%r700], %r698;
	mov.u32 	%r931, %r195;
$L__BB3_305:
	ld.shared.u32 	%r701, [%r192+8];
	setp.lt.s32 	%p261, %r701, 0;
	@%p261 bra 	$L__BB3_307;
	add.s32 	%r702, %r947, 2;
	add.s32 	%r197, %r931, 1;
	shl.b32 	%r703, %r931, 2;
	add.s32 	%r704, %r51, %r703;
	st.shared.u32 	[%r704], %r702;
	mov.u32 	%r931, %r197;
$L__BB3_307:
	ld.shared.u32 	%r705, [%r192+12];
	setp.lt.s32 	%p262, %r705, 0;
	@%p262 bra 	$L__BB3_309;
	add.s32 	%r706, %r947, 3;
	add.s32 	%r199, %r931, 1;
	shl.b32 	%r707, %r931, 2;
	add.s32 	%r708, %r51, %r707;
	st.shared.u32 	[%r708], %r706;
	mov.u32 	%r931, %r199;
$L__BB3_309:
	add.s32 	%r947, %r947, 4;
$L__BB3_310:
	setp.eq.s32 	%p263, %r191, 0;
	@%p263 bra 	$L__BB3_320;
	setp.eq.s32 	%p264, %r191, 1;
	@%p264 bra 	$L__BB3_317;
	shl.b32 	%r710, %r947, 2;
	mov.u32 	%r711, _ZN8nvinfer112sparse_fwffm9smem_poolE;
	add.s32 	%r205, %r711, %r710;
	ld.shared.u32 	%r712, [%r205];
	setp.lt.s32 	%p265, %r712, 0;
	@%p265 bra 	$L__BB3_314;
	add.s32 	%r206, %r931, 1;
	shl.b32 	%r713, %r931, 2;
	add.s32 	%r714, %r51, %r713;
	st.shared.u32 	[%r714], %r947;
	mov.u32 	%r931, %r206;
$L__BB3_314:
	ld.shared.u32 	%r715, [%r205+4];
	setp.lt.s32 	%p266, %r715, 0;
	@%p266 bra 	$L__BB3_316;
	add.s32 	%r716, %r947, 1;
	add.s32 	%r208, %r931, 1;
	shl.b32 	%r717, %r931, 2;
	add.s32 	%r718, %r51, %r717;
	st.shared.u32 	[%r718], %r716;
	mov.u32 	%r931, %r208;
$L__BB3_316:
	add.s32 	%r947, %r947, 2;
$L__BB3_317:
	and.b32  	%r719, %r298, 1;
	setp.eq.b32 	%p267, %r719, 1;
	not.pred 	%p268, %p267;
	@%p268 bra 	$L__BB3_320;
	shl.b32 	%r720, %r947, 2;
	mov.u32 	%r721, _ZN8nvinfer112sparse_fwffm9smem_poolE;
	add.s32 	%r722, %r721, %r720;
	ld.shared.u32 	%r723, [%r722];
	setp.lt.s32 	%p269, %r723, 0;
	@%p269 bra 	$L__BB3_320;
	add.s32 	%r214, %r931, 1;
	shl.b32 	%r724, %r931, 2;
	add.s32 	%r725, %r51, %r724;
	st.shared.u32 	[%r725], %r947;
	mov.u32 	%r931, %r214;
$L__BB3_320:
	st.shared.u32 	[%r52], %r931;
$L__BB3_321:
	bar.sync 	0;
	add.s32 	%r726, %r296, 31;
	shr.s32 	%r727, %r726, 31;
	shr.u32 	%r728, %r727, 27;
	add.s32 	%r729, %r726, %r728;
	and.b32  	%r216, %r729, -32;
	mov.f32 	%f178, 0f00000000;
	st.local.v4.f32 	[%rd4], {%f178, %f178, %f178, %f178};
	ld.shared.u32 	%r217, [%r52];
	setp.ge.s32 	%p270, %r955, %r217;
	@%p270 bra 	$L__BB3_412;
	max.s32 	%r730, %r216, 32;
	add.s32 	%r731, %r730, -1;
	shr.u32 	%r732, %r731, 5;
	add.s32 	%r733, %r732, 1;
	and.b32  	%r218, %r733, 7;
	and.b32  	%r219, %r733, 3;
	and.b32  	%r220, %r733, 268435448;
	and.b32  	%r221, %r731, 32;
	neg.s32 	%r222, %r220;
$L__BB3_323:
	shl.b32 	%r734, %r955, 2;
	add.s32 	%r735, %r51, %r734;
	ld.shared.u32 	%r228, [%r735];
	add.s32 	%r736, %r228, 2;
	mad.lo.s32 	%r737, %r736, %r228, %r736;
	shr.u32 	%r738, %r737, 31;
	add.s32 	%r739, %r737, %r738;
	shr.s32 	%r229, %r739, 1;
	shl.b32 	%r740, %r228, 2;
	mov.u32 	%r741, _ZN8nvinfer112sparse_fwffm9smem_poolE;
	add.s32 	%r742, %r741, %r740;
	ld.shared.u32 	%r230, [%r742];
	setp.eq.s32 	%p271, %r955, 0;
	@%p271 bra 	$L__BB3_369;
	setp.lt.s32 	%p272, %r296, 1;
	@%p272 bra 	$L__BB3_369;
	mov.b32 	%r956, 0;
$L__BB3_326:
	ld.param.u64 	%rd149, [_ZN8nvinfer112sparse_fwffm24ProcessFwffmOutput_shareIfLi32EEEviiibPiS2_PKT_PKiS5_PS3_S8__param_8];
	setp.lt.s32 	%p273, %r296, 225;
	shl.b32 	%r745, %r956, 2;
	add.s32 	%r746, %r51, %r745;
	ld.shared.u32 	%r747, [%r746];
	shl.b32 	%r748, %r747, 2;
	mov.u32 	%r749, _ZN8nvinfer112sparse_fwffm9smem_poolE;
	add.s32 	%r750, %r749, %r748;
	ld.shared.u32 	%r751, [%r750];
	not.b32 	%r752, %r228;
	add.s32 	%r753, %r229, %r752;
	add.s32 	%r754, %r753, %r747;
	cvta.to.global.u64 	%rd84, %rd149;
	mul.wide.s32 	%rd85, %r754, 4;
	add.s64 	%rd86, %rd84, %rd85;
	ld.global.f32 	%f179, [%rd86];
	add.f32 	%f1, %f179, 0f3F800000;
	mad.lo.s32 	%r755, %r230, %r298, %r747;
	mul.lo.s32 	%r232, %r755, %r296;
	mad.lo.s32 	%r756, %r751, %r298, %r228;
	mul.lo.s32 	%r233, %r756, %r296;
	mov.b32 	%r963, 0;
	@%p273 bra 	$L__BB3_346;
	add.s32 	%r758, %r9, %r232;
	shl.b32 	%r759, %r758, 2;
	mad.lo.s32 	%r761, %r298, 12, %r749;
	add.s32 	%r762, %r761, 516;
	add.s32 	%r958, %r762, %r759;
	add.s32 	%r763, %r9, %r233;
	shl.b32 	%r764, %r763, 2;
	add.s32 	%r957, %r762, %r764;
	mov.b32 	%r961, 128;
	mov.u32 	%r959, %r9;
	mov.u32 	%r960, %r222;
$L__BB3_328:
	.pragma "nounroll";
	setp.ge.s32 	%p274, %r959, %r296;
	mov.f32 	%f376, 0f00000000;
	@%p274 bra 	$L__BB3_330;
	ld.shared.f32 	%f181, [%r958+-512];
	ld.shared.f32 	%f182, [%r957+-512];
	mul.f32 	%f376, %f181, %f182;
$L__BB3_330:
	add.s32 	%r765, %r961, -128;
	shr.u32 	%r766, %r765, 5;
	mul.wide.u32 	%rd87, %r766, 4;
	add.s64 	%rd20, %rd4, %rd87;
	ld.local.f32 	%f184, [%rd20];
	fma.rn.f32 	%f185, %f1, %f376, %f184;
	st.local.f32 	[%rd20], %f185;
	add.s32 	%r767, %r959, 32;
	setp.ge.s32 	%p275, %r767, %r296;
	mov.f32 	%f377, 0f00000000;
	@%p275 bra 	$L__BB3_332;
	ld.shared.f32 	%f186, [%r958+-384];
	ld.shared.f32 	%f187, [%r957+-384];
	mul.f32 	%f377, %f186, %f187;
$L__BB3_332:
	ld.local.f32 	%f189, [%rd20+4];
	fma.rn.f32 	%f190, %f1, %f377, %f189;
	st.local.f32 	[%rd20+4], %f190;
	add.s32 	%r768, %r959, 64;
	setp.ge.s32 	%p276, %r768, %r296;
	mov.f32 	%f378, 0f00000000;
	@%p276 bra 	$L__BB3_334;
	ld.shared.f32 	%f191, [%r958+-256];
	ld.shared.f32 	%f192, [%r957+-256];
	mul.f32 	%f378, %f191, %f192;
$L__BB3_334:
	ld.local.f32 	%f194, [%rd20+8];
	fma.rn.f32 	%f195, %f1, %f378, %f194;
	st.local.f32 	[%rd20+8], %f195;
	add.s32 	%r769, %r959, 96;
	setp.ge.s32 	%p277, %r769, %r296;
	mov.f32 	%f379, 0f00000000;
	@%p277 bra 	$L__BB3_336;
	ld.shared.f32 	%f196, [%r958+-128];
	ld.shared.f32 	%f197, [%r957+-128];
	mul.f32 	%f379, %f196, %f197;
$L__BB3_336:
	ld.local.f32 	%f199, [%rd20+12];
	fma.rn.f32 	%f200, %f1, %f379, %f199;
	st.local.f32 	[%rd20+12], %f200;
	add.s32 	%r770, %r959, 128;
	setp.ge.s32 	%p278, %r770, %r296;
	mov.f32 	%f380, 0f00000000;
	@%p278 bra 	$L__BB3_338;
	ld.shared.f32 	%f201, [%r958];
	ld.shared.f32 	%f202, [%r957];
	mul.f32 	%f380, %f201, %f202;
$L__BB3_338:
	ld.local.f32 	%f204, [%rd20+16];
	fma.rn.f32 	%f205, %f1, %f380, %f204;
	st.local.f32 	[%rd20+16], %f205;
	add.s32 	%r771, %r959, 160;
	setp.ge.s32 	%p279, %r771, %r296;
	mov.f32 	%f381, 0f00000000;
	@%p279 bra 	$L__BB3_340;
	ld.shared.f32 	%f206, [%r958+128];
	ld.shared.f32 	%f207, [%r957+128];
	mul.f32 	%f381, %f206, %f207;
$L__BB3_340:
	ld.local.f32 	%f209, [%rd20+20];
	fma.rn.f32 	%f210, %f1, %f381, %f209;
	st.local.f32 	[%rd20+20], %f210;
	add.s32 	%r772, %r959, 192;
	setp.ge.s32 	%p280, %r772, %r296;
	mov.f32 	%f382, 0f00000000;
	@%p280 bra 	$L__BB3_342;
	ld.shared.f32 	%f211, [%r958+256];
	ld.shared.f32 	%f212, [%r957+256];
	mul.f32 	%f382, %f211, %f212;
$L__BB3_342:
	ld.local.f32 	%f214, [%rd20+24];
	fma.rn.f32 	%f215, %f1, %f382, %f214;
	st.local.f32 	[%rd20+24], %f215;
	add.s32 	%r773, %r959, 224;
	setp.ge.s32 	%p281, %r773, %r296;
	mov.f32 	%f383, 0f00000000;
	@%p281 bra 	$L__BB3_344;
	ld.shared.f32 	%f216, [%r958+384];
	ld.shared.f32 	%f217, [%r957+384];
	mul.f32 	%f383, %f216, %f217;
$L__BB3_344:
	ld.local.f32 	%f218, [%rd20+28];
	fma.rn.f32 	%f219, %f1, %f383, %f218;
	st.local.f32 	[%rd20+28], %f219;
	add.s32 	%r961, %r961, 256;
	add.s32 	%r960, %r960, 8;
	add.s32 	%r959, %r959, 256;
	add.s32 	%r958, %r958, 1024;
	add.s32 	%r957, %r957, 1024;
	setp.ne.s32 	%p282, %r960, 0;
	@%p282 bra 	$L__BB3_328;
	add.s32 	%r963, %r961, -128;
$L__BB3_346:
	setp.eq.s32 	%p283, %r218, 0;
	@%p283 bra 	$L__BB3_368;
	add.s32 	%r774, %r218, -1;
	setp.lt.u32 	%p284, %r774, 3;
	@%p284 bra 	$L__BB3_357;
	add.s32 	%r248, %r963, %r9;
	setp.ge.s32 	%p285, %r248, %r296;
	add.s32 	%r775, %r248, %r232;
	shl.b32 	%r776, %r775, 2;
	add.s32 	%r249, %r52, %r776;
	add.s32 	%r777, %r248, %r233;
	shl.b32 	%r778, %r777, 2;
	add.s32 	%r250, %r52, %r778;
	mov.f32 	%f384, 0f00000000;
	@%p285 bra 	$L__BB3_350;
	ld.shared.f32 	%f221, [%r249+4];
	ld.shared.f32 	%f222, [%r250+4];
	mul.f32 	%f384, %f221, %f222;
$L__BB3_350:
	shr.u32 	%r779, %r963, 5;
	mul.wide.u32 	%rd88, %r779, 4;
	add.s64 	%rd89, %rd4, %rd88;
	ld.local.f32 	%f224, [%rd89];
	fma.rn.f32 	%f225, %f1, %f384, %f224;
	st.local.f32 	[%rd89], %f225;
	add.s32 	%r780, %r248, 32;
	setp.ge.s32 	%p286, %r780, %r296;
	mov.f32 	%f385, 0f00000000;
	@%p286 bra 	$L__BB3_352;
	ld.shared.f32 	%f226, [%r249+132];
	ld.shared.f32 	%f227, [%r250+132];
	mul.f32 	%f385, %f226, %f227;
$L__BB3_352:
	add.s32 	%r781, %r963, 32;
	shr.u32 	%r782, %r781, 5;
	mul.wide.u32 	%rd90, %r782, 4;
	add.s64 	%rd91, %rd4, %rd90;
	ld.local.f32 	%f229, [%rd91];
	fma.rn.f32 	%f230, %f1, %f385, %f229;
	st.local.f32 	[%rd91], %f230;
	add.s32 	%r783, %r248, 64;
	setp.ge.s32 	%p287, %r783, %r296;
	mov.f32 	%f386, 0f00000000;
	@%p287 bra 	$L__BB3_354;
	ld.shared.f32 	%f231, [%r249+260];
	ld.shared.f32 	%f232, [%r250+260];
	mul.f32 	%f386, %f231, %f232;
$L__BB3_354:
	add.s32 	%r784, %r963, 64;
	shr.u32 	%r785, %r784, 5;
	mul.wide.u32 	%rd92, %r785, 4;
	add.s64 	%rd93, %rd4, %rd92;
	ld.local.f32 	%f234, [%rd93];
	fma.rn.f32 	%f235, %f1, %f386, %f234;
	st.local.f32 	[%rd93], %f235;
	add.s32 	%r786, %r248, 96;
	setp.ge.s32 	%p288, %r786, %r296;
	mov.f32 	%f387, 0f00000000;
	@%p288 bra 	$L__BB3_356;
	ld.shared.f32 	%f236, [%r249+388];
	ld.shared.f32 	%f237, [%r250+388];
	mul.f32 	%f387, %f236, %f237;
$L__BB3_356:
	add.s32 	%r787, %r963, 96;
	shr.u32 	%r788, %r787, 5;
	mul.wide.u32 	%rd94, %r788, 4;
	add.s64 	%rd95, %rd4, %rd94;
	ld.local.f32 	%f238, [%rd95];
	fma.rn.f32 	%f239, %f1, %f387, %f238;
	st.local.f32 	[%rd95], %f239;
	add.s32 	%r963, %r963, 128;
$L__BB3_357:
	setp.eq.s32 	%p289, %r219, 0;
	@%p289 bra 	$L__BB3_368;
	setp.eq.s32 	%p290, %r219, 1;
	@%p290 bra 	$L__BB3_364;
	add.s32 	%r253, %r963, %r9;
	setp.ge.s32 	%p291, %r253, %r296;
	add.s32 	%r789, %r253, %r232;
	shl.b32 	%r790, %r789, 2;
	add.s32 	%r254, %r52, %r790;
	add.s32 	%r791, %r253, %r233;
	shl.b32 	%r792, %r791, 2;
	add.s32 	%r255, %r52, %r792;
	mov.f32 	%f388, 0f00000000;
	@%p291 bra 	$L__BB3_361;
	ld.shared.f32 	%f241, [%r254+4];
	ld.shared.f32 	%f242, [%r255+4];
	mul.f32 	%f388, %f241, %f242;
$L__BB3_361:
	shr.u32 	%r793, %r963, 5;
	mul.wide.u32 	%rd96, %r793, 4;
	add.s64 	%rd97, %rd4, %rd96;
	ld.local.f32 	%f244, [%rd97];
	fma.rn.f32 	%f245, %f1, %f388, %f244;
	st.local.f32 	[%rd97], %f245;
	add.s32 	%r794, %r253, 32;
	setp.ge.s32 	%p292, %r794, %r296;
	mov.f32 	%f389, 0f00000000;
	@%p292 bra 	$L__BB3_363;
	add.s32 	%r795, %r963, %r9;
	add.s32 	%r796, %r795, %r232;
	shl.b32 	%r797, %r796, 2;
	add.s32 	%r798, %r52, %r797;
	ld.shared.f32 	%f246, [%r798+132];
	add.s32 	%r799, %r795, %r233;
	shl.b32 	%r800, %r799, 2;
	add.s32 	%r801, %r52, %r800;
	ld.shared.f32 	%f247, [%r801+132];
	mul.f32 	%f389, %f246, %f247;
$L__BB3_363:
	add.s32 	%r802, %r963, 32;
	shr.u32 	%r803, %r802, 5;
	mul.wide.u32 	%rd98, %r803, 4;
	add.s64 	%rd99, %rd4, %rd98;
	ld.local.f32 	%f248, [%rd99];
	fma.rn.f32 	%f249, %f1, %f389, %f248;
	st.local.f32 	[%rd99], %f249;
	add.s32 	%r963, %r963, 64;
$L__BB3_364:
	setp.ne.s32 	%p293, %r221, 0;
	@%p293 bra 	$L__BB3_368;
	add.s32 	%r258, %r963, %r9;
	setp.ge.s32 	%p294, %r258, %r296;
	mov.f32 	%f390, 0f00000000;
	@%p294 bra 	$L__BB3_367;
	add.s32 	%r804, %r258, %r232;
	shl.b32 	%r805, %r804, 2;
	add.s32 	%r806, %r52, %r805;
	ld.shared.f32 	%f251, [%r806+4];
	add.s32 	%r807, %r258, %r233;
	shl.b32 	%r808, %r807, 2;
	add.s32 	%r809, %r52, %r808;
	ld.shared.f32 	%f252, [%r809+4];
	mul.f32 	%f390, %f251, %f252;
$L__BB3_367:
	shr.u32 	%r810, %r963, 5;
	mul.wide.u32 	%rd100, %r810, 4;
	add.s64 	%rd101, %rd4, %rd100;
	ld.local.f32 	%f253, [%rd101];
	fma.rn.f32 	%f254, %f1, %f390, %f253;
	st.local.f32 	[%rd101], %f254;
$L__BB3_368:
	add.s32 	%r956, %r956, 1;
	setp.ne.s32 	%p295, %r956, %r955;
	@%p295 bra 	$L__BB3_326;
$L__BB3_369:
	ld.param.u64 	%rd150, [_ZN8nvinfer112sparse_fwffm24ProcessFwffmOutput_shareIfLi32EEEviiibPiS2_PKT_PKiS5_PS3_S8__param_8];
	setp.lt.s32 	%p296, %r296, 1;
	cvta.to.global.u64 	%rd102, %rd150;
	mul.wide.s32 	%rd103, %r229, 4;
	add.s64 	%rd104, %rd102, %rd103;
	ld.global.f32 	%f255, [%rd104+-4];
	add.f32 	%f32, %f255, 0f3F800000;
	mad.lo.s32 	%r811, %r230, %r298, %r228;
	mul.lo.s32 	%r260, %r811, %r296;
	@%p296 bra 	$L__BB3_411;
	setp.lt.s32 	%p297, %r296, 225;
	mul.lo.s32 	%r261, %r228, %r296;
	mov.b32 	%r967, 0;
	@%p297 bra 	$L__BB3_389;
	mov.b32 	%r967, 0;
	mov.u32 	%r966, %r967;
$L__BB3_372:
	.pragma "nounroll";
	add.s32 	%r264, %r967, %r9;
	setp.ge.s32 	%p298, %r264, %r296;
	add.s32 	%r814, %r264, %r260;
	shl.b32 	%r815, %r814, 2;
	add.s32 	%r265, %r52, %r815;
	add.s32 	%r816, %r264, %r261;
	shl.b32 	%r817, %r816, 2;
	add.s32 	%r266, %r53, %r817;
	mov.f32 	%f391, 0f00000000;
	mov.f32 	%f392, %f391;
	@%p298 bra 	$L__BB3_374;
	ld.shared.f32 	%f391, [%r265+4];
	ld.shared.f32 	%f392, [%r266+4];
$L__BB3_374:
	mul.f32 	%f258, %f391, %f391;
	sub.f32 	%f259, %f258, %f392;
	mul.f32 	%f260, %f259, 0f3F000000;
	shr.u32 	%r818, %r967, 5;
	mul.wide.u32 	%rd105, %r818, 4;
	add.s64 	%rd21, %rd4, %rd105;
	ld.local.f32 	%f261, [%rd21];
	fma.rn.f32 	%f262, %f32, %f260, %f261;
	st.local.f32 	[%rd21], %f262;
	add.s32 	%r819, %r264, 32;
	setp.ge.s32 	%p299, %r819, %r296;
	mov.f32 	%f393, 0f00000000;
	mov.f32 	%f394, %f393;
	@%p299 bra 	$L__BB3_376;
	ld.shared.f32 	%f393, [%r265+132];
	ld.shared.f32 	%f394, [%r266+132];
$L__BB3_376:
	mul.f32 	%f264, %f393, %f393;
	sub.f32 	%f265, %f264, %f394;
	mul.f32 	%f266, %f265, 0f3F000000;
	ld.local.f32 	%f267, [%rd21+4];
	fma.rn.f32 	%f268, %f32, %f266, %f267;
	st.local.f32 	[%rd21+4], %f268;
	add.s32 	%r820, %r264, 64;
	setp.ge.s32 	%p300, %r820, %r296;
	mov.f32 	%f395, 0f00000000;
	mov.f32 	%f396, %f395;
	@%p300 bra 	$L__BB3_378;
	ld.shared.f32 	%f395, [%r265+260];
	ld.shared.f32 	%f396, [%r266+260];
$L__BB3_378:
	mul.f32 	%f270, %f395, %f395;
	sub.f32 	%f271, %f270, %f396;
	mul.f32 	%f272, %f271, 0f3F000000;
	ld.local.f32 	%f273, [%rd21+8];
	fma.rn.f32 	%f274, %f32, %f272, %f273;
	st.local.f32 	[%rd21+8], %f274;
	add.s32 	%r821, %r264, 96;
	setp.ge.s32 	%p301, %r821, %r296;
	mov.f32 	%f397, 0f00000000;
	mov.f32 	%f398, %f397;
	@%p301 bra 	$L__BB3_380;
	ld.shared.f32 	%f397, [%r265+388];
	ld.shared.f32 	%f398, [%r266+388];
$L__BB3_380:
	mul.f32 	%f276, %f397, %f397;
	sub.f32 	%f277, %f276, %f398;
	mul.f32 	%f278, %f277, 0f3F000000;
	ld.local.f32 	%f279, [%rd21+12];
	fma.rn.f32 	%f280, %f32, %f278, %f279;
	st.local.f32 	[%rd21+12], %f280;
	add.s32 	%r822, %r264, 128;
	setp.ge.s32 	%p302, %r822, %r296;
	mov.f32 	%f399, 0f00000000;
	mov.f32 	%f400, %f399;
	@%p302 bra 	$L__BB3_382;
	ld.shared.f32 	%f399, [%r265+516];
	ld.shared.f32 	%f400, [%r266+516];
$L__BB3_382:
	mul.f32 	%f282, %f399, %f399;
	sub.f32 	%f283, %f282, %f400;
	mul.f32 	%f284, %f283, 0f3F000000;
	ld.local.f32 	%f285, [%rd21+16];
	fma.rn.f32 	%f286, %f32, %f284, %f285;
	st.local.f32 	[%rd21+16], %f286;
	add.s32 	%r823, %r264, 160;
	setp.ge.s32 	%p303, %r823, %r296;
	mov.f32 	%f401, 0f00000000;
	mov.f32 	%f402, %f401;
	@%p303 bra 	$L__BB3_384;
	ld.shared.f32 	%f401, [%r265+644];
	ld.shared.f32 	%f402, [%r266+644];
$L__BB3_384:
	mul.f32 	%f288, %f401, %f401;
	sub.f32 	%f289, %f288, %f402;
	mul.f32 	%f290, %f289, 0f3F000000;
	ld.local.f32 	%f291, [%rd21+20];
	fma.rn.f32 	%f292, %f32, %f290, %f291;
	st.local.f32 	[%rd21+20], %f292;
	add.s32 	%r824, %r264, 192;
	setp.ge.s32 	%p304, %r824, %r296;
	mov.f32 	%f403, 0f00000000;
	mov.f32 	%f404, %f403;
	@%p304 bra 	$L__BB3_386;
	ld.shared.f32 	%f403, [%r265+772];
	ld.shared.f32 	%f404, [%r266+772];
$L__BB3_386:
	mul.f32 	%f294, %f403, %f403;
	sub.f32 	%f295, %f294, %f404;
	mul.f32 	%f296, %f295, 0f3F000000;
	ld.local.f32 	%f297, [%rd21+24];
	fma.rn.f32 	%f298, %f32, %f296, %f297;
	st.local.f32 	[%rd21+24], %f298;
	add.s32 	%r825, %r264, 224;
	setp.ge.s32 	%p305, %r825, %r296;
	mov.f32 	%f405, 0f00000000;
	mov.f32 	%f406, %f405;
	@%p305 bra 	$L__BB3_388;
	ld.shared.f32 	%f405, [%r265+900];
	ld.shared.f32 	%f406, [%r266+900];
$L__BB3_388:
	mul.f32 	%f299, %f405, %f405;
	sub.f32 	%f300, %f299, %f406;
	mul.f32 	%f301, %f300, 0f3F000000;
	ld.local.f32 	%f302, [%rd21+28];
	fma.rn.f32 	%f303, %f32, %f301, %f302;
	st.local.f32 	[%rd21+28], %f303;
	add.s32 	%r967, %r967, 256;
	add.s32 	%r966, %r966, 8;
	setp.ne.s32 	%p306, %r966, %r220;
	@%p306 bra 	$L__BB3_372;
$L__BB3_389:
	setp.eq.s32 	%p307, %r218, 0;
	@%p307 bra 	$L__BB3_411;
	add.s32 	%r826, %r218, -1;
	setp.lt.u32 	%p308, %r826, 3;
	@%p308 bra 	$L__BB3_400;
	add.s32 	%r270, %r967, %r9;
	setp.ge.s32 	%p309, %r270, %r296;
	add.s32 	%r827, %r270, %r260;
	shl.b32 	%r828, %r827, 2;
	add.s32 	%r271, %r52, %r828;
	add.s32 	%r829, %r270, %r261;
	shl.b32 	%r830, %r829, 2;
	add.s32 	%r272, %r53, %r830;
	mov.f32 	%f407, 0f00000000;
	mov.f32 	%f408, %f407;
	@%p309 bra 	$L__BB3_393;
	ld.shared.f32 	%f407, [%r271+4];
	ld.shared.f32 	%f408, [%r272+4];
$L__BB3_393:
	mul.f32 	%f306, %f407, %f407;
	sub.f32 	%f307, %f306, %f408;
	mul.f32 	%f308, %f307, 0f3F000000;
	shr.u32 	%r831, %r967, 5;
	mul.wide.u32 	%rd106, %r831, 4;
	add.s64 	%rd107, %rd4, %rd106;
	ld.local.f32 	%f309, [%rd107];
	fma.rn.f32 	%f310, %f32, %f308, %f309;
	st.local.f32 	[%rd107], %f310;
	add.s32 	%r832, %r270, 32;
	setp.ge.s32 	%p310, %r832, %r296;
	mov.f32 	%f409, 0f00000000;
	mov.f32 	%f410, %f409;
	@%p310 bra 	$L__BB3_395;
	ld.shared.f32 	%f409, [%r271+132];
	ld.shared.f32 	%f410, [%r272+132];
$L__BB3_395:
	mul.f32 	%f312, %f409, %f409;
	sub.f32 	%f313, %f312, %f410;
	mul.f32 	%f314, %f313, 0f3F000000;
	add.s32 	%r833, %r967, 32;
	shr.u32 	%r834, %r833, 5;
	mul.wide.u32 	%rd108, %r834, 4;
	add.s64 	%rd109, %rd4, %rd108;
	ld.local.f32 	%f315, [%rd109];
	fma.rn.f32 	%f316, %f32, %f314, %f315;
	st.local.f32 	[%rd109], %f316;
	add.s32 	%r835, %r270, 64;
	setp.ge.s32 	%p311, %r835, %r296;
	mov.f32 	%f411, 0f00000000;
	mov.f32 	%f412, %f411;
	@%p311 bra 	$L__BB3_397;
	ld.shared.f32 	%f411, [%r271+260];
	ld.shared.f32 	%f412, [%r272+260];
$L__BB3_397:
	mul.f32 	%f318, %f411, %f411;
	sub.f32 	%f319, %f318, %f412;
	mul.f32 	%f320, %f319, 0f3F000000;
	add.s32 	%r836, %r967, 64;
	shr.u32 	%r837, %r836, 5;
	mul.wide.u32 	%rd110, %r837, 4;
	add.s64 	%rd111, %rd4, %rd110;
	ld.local.f32 	%f321, [%rd111];
	fma.rn.f32 	%f322, %f32, %f320, %f321;
	st.local.f32 	[%rd111], %f322;
	add.s32 	%r838, %r270, 96;
	setp.ge.s32 	%p312, %r838, %r296;
	mov.f32 	%f413, 0f00000000;
	mov.f32 	%f414, %f413;
	@%p312 bra 	$L__BB3_399;
	ld.shared.f32 	%f413, [%r271+388];
	ld.shared.f32 	%f414, [%r272+388];
$L__BB3_399:
	mul.f32 	%f323, %f413, %f413;
	sub.f32 	%f324, %f323, %f414;
	mul.f32 	%f325, %f324, 0f3F000000;
	add.s32 	%r839, %r967, 96;
	shr.u32 	%r840, %r839, 5;
	mul.wide.u32 	%rd112, %r840, 4;
	add.s64 	%rd113, %rd4, %rd112;
	ld.local.f32 	%f326, [%rd113];
	fma.rn.f32 	%f327, %f32, %f325, %f326;
	st.local.f32 	[%rd113], %f327;
	add.s32 	%r967, %r967, 128;
$L__BB3_400:
	setp.eq.s32 	%p313, %r219, 0;
	@%p313 bra 	$L__BB3_411;
	setp.eq.s32 	%p314, %r219, 1;
	@%p314 bra 	$L__BB3_407;
	add.s32 	%r275, %r967, %r9;
	setp.ge.s32 	%p315, %r275, %r296;
	add.s32 	%r841, %r275, %r260;
	shl.b32 	%r842, %r841, 2;
	add.s32 	%r276, %r52, %r842;
	add.s32 	%r843, %r275, %r261;
	shl.b32 	%r844, %r843, 2;
	add.s32 	%r277, %r53, %r844;
	mov.f32 	%f415, 0f00000000;
	mov.f32 	%f416, %f415;
	@%p315 bra 	$L__BB3_404;
	ld.shared.f32 	%f415, [%r276+4];
	ld.shared.f32 	%f416, [%r277+4];
$L__BB3_404:
	mul.f32 	%f330, %f415, %f415;
	sub.f32 	%f331, %f330, %f416;
	mul.f32 	%f332, %f331, 0f3F000000;
	shr.u32 	%r845, %r967, 5;
	mul.wide.u32 	%rd114, %r845, 4;
	add.s64 	%rd115, %rd4, %rd114;
	ld.local.f32 	%f333, [%rd115];
	fma.rn.f32 	%f334, %f32, %f332, %f333;
	st.local.f32 	[%rd115], %f334;
	add.s32 	%r846, %r275, 32;
	setp.ge.s32 	%p316, %r846, %r296;
	mov.f32 	%f417, 0f00000000;
	mov.f32 	%f418, %f417;
	@%p316 bra 	$L__BB3_406;
	ld.shared.f32 	%f417, [%r276+132];
	ld.shared.f32 	%f418, [%r277+132];
$L__BB3_406:
	mul.f32 	%f335, %f417, %f417;
	sub.f32 	%f336, %f335, %f418;
	mul.f32 	%f337, %f336, 0f3F000000;
	add.s32 	%r847, %r967, 32;
	shr.u32 	%r848, %r847, 5;
	mul.wide.u32 	%rd116, %r848, 4;
	add.s64 	%rd117, %rd4, %rd116;
	ld.local.f32 	%f338, [%rd117];
	fma.rn.f32 	%f339, %f32, %f337, %f338;
	st.local.f32 	[%rd117], %f339;
	add.s32 	%r967, %r967, 64;
$L__BB3_407:
	setp.ne.s32 	%p317, %r221, 0;
	@%p317 bra 	$L__BB3_411;
	add.s32 	%r280, %r967, %r9;
	setp.ge.s32 	%p318, %r280, %r296;
	mov.f32 	%f419, 0f00000000;
	mov.f32 	%f420, %f419;
	@%p318 bra 	$L__BB3_410;
	add.s32 	%r849, %r280, %r260;
	shl.b32 	%r850, %r849, 2;
	add.s32 	%r851, %r52, %r850;
	ld.shared.f32 	%f419, [%r851+4];
	add.s32 	%r852, %r280, %r261;
	shl.b32 	%r853, %r852, 2;
	add.s32 	%r854, %r53, %r853;
	ld.shared.f32 	%f420, [%r854+4];
$L__BB3_410:
	mul.f32 	%f341, %f419, %f419;
	sub.f32 	%f342, %f341, %f420;
	mul.f32 	%f343, %f342, 0f3F000000;
	shr.u32 	%r855, %r967, 5;
	mul.wide.u32 	%rd118, %r855, 4;
	add.s64 	%rd119, %rd4, %rd118;
	ld.local.f32 	%f344, [%rd119];
	fma.rn.f32 	%f345, %f32, %f343, %f344;
	st.local.f32 	[%rd119], %f345;
$L__BB3_411:
	add.s32 	%r955, %r955, 32;
	setp.lt.s32 	%p319, %r955, %r217;
	@%p319 bra 	$L__BB3_323;
$L__BB3_412:
	setp.lt.s32 	%p320, %r296, 1;
	@%p320 bra 	$L__BB3_453;
	mad.lo.s32 	%r857, %r296, %r3, %r9;
	cvt.u64.u32 	%rd19, %r857;
	max.s32 	%r858, %r216, 32;
	add.s32 	%r223, %r858, -1;
	shr.u32 	%r859, %r223, 5;
	add.s32 	%r224, %r859, 1;
	and.b32  	%r225, %r224, 7;
	setp.lt.u32 	%p321, %r296, 225;
	mov.b32 	%r974, 0;
	@%p321 bra 	$L__BB3_433;
	and.b32  	%r861, %r224, 268435448;
	neg.s32 	%r970, %r861;
	mov.b32 	%r972, 128;
	mov.u32 	%r971, %r9;
$L__BB3_415:
	.pragma "nounroll";
	add.s32 	%r862, %r972, -128;
	setp.ge.s32 	%p322, %r971, %r296;
	cvt.u64.u32 	%rd120, %r862;
	add.s64 	%rd121, %rd19, %rd120;
	shl.b64 	%rd122, %rd121, 2;
	add.s64 	%rd22, %rd2, %rd122;
	shr.u32 	%r863, %r862, 5;
	mul.wide.u32 	%rd123, %r863, 4;
	add.s64 	%rd23, %rd4, %rd123;
	@%p322 bra 	$L__BB3_417;
	ld.local.f32 	%f346, [%rd23];
	atom.global.add.f32 	%f347, [%rd22], %f346;
$L__BB3_417:
	add.s32 	%r864, %r971, 32;
	setp.ge.s32 	%p323, %r864, %r296;
	@%p323 bra 	$L__BB3_419;
	ld.local.f32 	%f348, [%rd23+4];
	atom.global.add.f32 	%f349, [%rd22+128], %f348;
$L__BB3_419:
	add.s32 	%r865, %r971, 64;
	setp.ge.s32 	%p324, %r865, %r296;
	@%p324 bra 	$L__BB3_421;
	ld.local.f32 	%f350, [%rd23+8];
	atom.global.add.f32 	%f351, [%rd22+256], %f350;
$L__BB3_421:
	add.s32 	%r866, %r971, 96;
	setp.ge.s32 	%p325, %r866, %r296;
	@%p325 bra 	$L__BB3_423;
	ld.local.f32 	%f352, [%rd23+12];
	atom.global.add.f32 	%f353, [%rd22+384], %f352;
$L__BB3_423:
	add.s32 	%r867, %r971, 128;
	setp.ge.s32 	%p326, %r867, %r296;
	@%p326 bra 	$L__BB3_425;
	ld.local.f32 	%f354, [%rd23+16];
	atom.global.add.f32 	%f355, [%rd22+512], %f354;
$L__BB3_425:
	add.s32 	%r868, %r971, 160;
	setp.ge.s32 	%p327, %r868, %r296;
	@%p327 bra 	$L__BB3_427;
	ld.local.f32 	%f356, [%rd23+20];
	atom.global.add.f32 	%f357, [%rd22+640], %f356;
$L__BB3_427:
	add.s32 	%r869, %r971, 192;
	setp.ge.s32 	%p328, %r869, %r296;
	@%p328 bra 	$L__BB3_429;
	ld.local.f32 	%f358, [%rd23+24];
	atom.global.add.f32 	%f359, [%rd22+768], %f358;
$L__BB3_429:
	add.s32 	%r870, %r971, 224;
	setp.ge.s32 	%p329, %r870, %r296;
	@%p329 bra 	$L__BB3_431;
	ld.local.f32 	%f360, [%rd23+28];
	atom.global.add.f32 	%f361, [%rd22+896], %f360;
$L__BB3_431:
	add.s32 	%r972, %r972, 256;
	add.s32 	%r971, %r971, 256;
	add.s32 	%r970, %r970, 8;
	setp.ne.s32 	%p330, %r970, 0;
	@%p330 bra 	$L__BB3_415;
	add.s32 	%r974, %r972, -128;
$L__BB3_433:
	setp.eq.s32 	%p331, %r225, 0;
	@%p331 bra 	$L__BB3_453;
	setp.lt.u32 	%p332, %r225, 4;
	@%p332 bra 	$L__BB3_444;
	add.s32 	%r290, %r974, %r9;
	setp.ge.s32 	%p333, %r290, %r296;
	cvt.u64.u32 	%rd124, %r974;
	add.s64 	%rd125, %rd19, %rd124;
	shl.b64 	%rd126, %rd125, 2;
	add.s64 	%rd24, %rd2, %rd126;
	@%p333 bra 	$L__BB3_437;
	shr.u32 	%r871, %r974, 5;
	mul.wide.u32 	%rd127, %r871, 4;
	add.s64 	%rd128, %rd4, %rd127;
	ld.local.f32 	%f362, [%rd128];
	atom.global.add.f32 	%f363, [%rd24], %f362;
$L__BB3_437:
	add.s32 	%r872, %r290, 32;
	setp.ge.s32 	%p334, %r872, %r296;
	@%p334 bra 	$L__BB3_439;
	add.s32 	%r873, %r974, 32;
	shr.u32 	%r874, %r873, 5;
	mul.wide.u32 	%rd129, %r874, 4;
	add.s64 	%rd130, %rd4, %rd129;
	ld.local.f32 	%f364, [%rd130];
	atom.global.add.f32 	%f365, [%rd24+128], %f364;
$L__BB3_439:
	add.s32 	%r875, %r290, 64;
	setp.ge.s32 	%p335, %r875, %r296;
	@%p335 bra 	$L__BB3_441;
	add.s32 	%r876, %r974, 64;
	shr.u32 	%r877, %r876, 5;
	mul.wide.u32 	%rd131, %r877, 4;
	add.s64 	%rd132, %rd4, %rd131;
	ld.local.f32 	%f366, [%rd132];
	atom.global.add.f32 	%f367, [%rd24+256], %f366;
$L__BB3_441:
	add.s32 	%r878, %r290, 96;
	setp.ge.s32 	%p336, %r878, %r296;
	@%p336 bra 	$L__BB3_443;
	add.s32 	%r879, %r974, 96;
	shr.u32 	%r880, %r879, 5;
	mul.wide.u32 	%rd133, %r880, 4;
	add.s64 	%rd134, %rd4, %rd133;
	ld.local.f32 	%f368, [%rd134];
	atom.global.add.f32 	%f369, [%rd24+384], %f368;
$L__BB3_443:
	add.s32 	%r974, %r974, 128;
$L__BB3_444:
	and.b32  	%r881, %r224, 3;
	setp.eq.s32 	%p337, %r881, 0;
	@%p337 bra 	$L__BB3_453;
	setp.eq.s32 	%p338, %r881, 1;
	@%p338 bra 	$L__BB3_451;
	add.s32 	%r293, %r974, %r9;
	setp.ge.s32 	%p339, %r293, %r296;
	cvt.u64.u32 	%rd135, %r974;
	add.s64 	%rd136, %rd19, %rd135;
	shl.b64 	%rd137, %rd136, 2;
	add.s64 	%rd25, %rd2, %rd137;
	@%p339 bra 	$L__BB3_448;
	shr.u32 	%r882, %r974, 5;
	mul.wide.u32 	%rd138, %r882, 4;
	add.s64 	%rd139, %rd4, %rd138;
	ld.local.f32 	%f370, [%rd139];
	atom.global.add.f32 	%f371, [%rd25], %f370;
$L__BB3_448:
	add.s32 	%r883, %r293, 32;
	setp.ge.s32 	%p340, %r883, %r296;
	@%p340 bra 	$L__BB3_450;
	add.s32 	%r884, %r974, 32;
	shr.u32 	%r885, %r884, 5;
	mul.wide.u32 	%rd140, %r885, 4;
	add.s64 	%rd141, %rd4, %rd140;
	ld.local.f32 	%f372, [%rd141];
	atom.global.add.f32 	%f373, [%rd25+128], %f372;
$L__BB3_450:
	add.s32 	%r974, %r974, 64;
$L__BB3_451:
	and.b32  	%r887, %r859, 1;
	setp.eq.b32 	%p341, %r887, 1;
	add.s32 	%r889, %r974, %r9;
	setp.ge.s32 	%p342, %r889, %r296;
	or.pred  	%p343, %p341, %p342;
	@%p343 bra 	$L__BB3_453;
	cvt.u64.u32 	%rd142, %r974;
	add.s64 	%rd143, %rd19, %rd142;
	shl.b64 	%rd144, %rd143, 2;
	add.s64 	%rd145, %rd2, %rd144;
	shr.u32 	%r890, %r974, 5;
	mul.wide.u32 	%rd146, %r890, 4;
	add.s64 	%rd147, %rd4, %rd146;
	ld.local.f32 	%f374, [%rd147];
	atom.global.add.f32 	%f375, [%rd145], %f374;
$L__BB3_453:
	ret;

}
	// .globl	_ZN8nvinfer112sparse_fwffm19BroadcastCommonPartIfEEviiiiPT_S3_S3_
.visible .entry _ZN8nvinfer112sparse_fwffm19BroadcastCommonPartIfEEviiiiPT_S3_S3_(
	.param .u32 _ZN8nvinfer112sparse_fwffm19BroadcastCommonPartIfEEviiiiPT_S3_S3__param_0,
	.param .u32 _ZN8nvinfer112sparse_fwffm19BroadcastCommonPartIfEEviiiiPT_S3_S3__param_1,
	.param .u32 _ZN8nvinfer112sparse_fwffm19BroadcastCommonPartIfEEviiiiPT_S3_S3__param_2,
	.param .u32 _ZN8nvinfer112sparse_fwffm19BroadcastCommonPartIfEEviiiiPT_S3_S3__param_3,
	.param .u64 .ptr .align 1 _ZN8nvinfer112sparse_fwffm19BroadcastCommonPartIfEEviiiiPT_S3_S3__param_4,
	.param .u64 .ptr .align 1 _ZN8nvinfer112sparse_fwffm19BroadcastCommonPartIfEEviiiiPT_S3_S3__param_5,
	.param .u64 .ptr .align 1 _ZN8nvinfer112sparse_fwffm19BroadcastCommonPartIfEEviiiiPT_S3_S3__param_6
)
{
	.reg .b32 	%r<16>;
	.reg .b32 	%f<4>;
	.reg .b64 	%rd<17>;

	ld.param.u32 	%r1, [_ZN8nvinfer112sparse_fwffm19BroadcastCommonPartIfEEviiiiPT_S3_S3__param_1];
	ld.param.u32 	%r2, [_ZN8nvinfer112sparse_fwffm19BroadcastCommonPartIfEEviiiiPT_S3_S3__param_2];
	ld.param.u32 	%r3, [_ZN8nvinfer112sparse_fwffm19BroadcastCommonPartIfEEviiiiPT_S3_S3__param_3];
	ld.param.u64 	%rd1, [_ZN8nvinfer112sparse_fwffm19BroadcastCommonPartIfEEviiiiPT_S3_S3__param_4];
	ld.param.u64 	%rd2, [_ZN8nvinfer112sparse_fwffm19BroadcastCommonPartIfEEviiiiPT_S3_S3__param_5];
	ld.param.u64 	%rd3, [_ZN8nvinfer112sparse_fwffm19BroadcastCommonPartIfEEviiiiPT_S3_S3__param_6];
	cvta.to.global.u64 	%rd4, %rd1;
	cvta.to.global.u64 	%rd5, %rd3;
	cvta.to.global.u64 	%rd6, %rd2;
	mov.u32 	%r4, %tid.x;
	mov.u32 	%r5, %ctaid.x;
	div.u32 	%r6, %r5, %r3;
	mul.lo.s32 	%r7, %r6, %r3;
	sub.s32 	%r8, %r5, %r7;
	mad.lo.s32 	%r9, %r8, %r1, %r4;
	mul.wide.s32 	%rd7, %r9, 4;
	add.s64 	%rd8, %rd6, %rd7;
	ld.global.f32 	%f1, [%rd8];
	mul.lo.s32 	%r10, %r2, %r1;
	add.s32 	%r11, %r10, %r1;
	mul.lo.s32 	%r12, %r11, %r3;
	mad.lo.s32 	%r13, %r12, %r6, %r9;
	mad.lo.s32 	%r14, %r10, %r3, %r13;
	mul.wide.s32 	%rd9, %r14, 4;
	add.s64 	%rd10, %rd5, %rd9;
	st.global.f32 	[%rd10], %f1;
	add.s64 	%rd11, %rd4, %rd7;
	ld.global.f32 	%f2, [%rd11];
	mul.lo.s32 	%r15, %r3, %r1;
	mul.wide.s32 	%rd12, %r15, 4;
	add.s64 	%rd13, %rd11, %rd12;
	ld.global.f32 	%f3, [%rd13];
	mul.wide.s32 	%rd14, %r13, 4;
	add.s64 	%rd15, %rd5, %rd14;
	st.global.f32 	[%rd15], %f2;
	add.s64 	%rd16, %rd15, %rd12;
	st.global.f32 	[%rd16], %f3;
	ret;

}
	// .globl	_ZN8nvinfer112sparse_fwffm18ProcessFwffmOutputIfLi32EEEviiibPiS2_PKT_PKiS5_PS3_S8_
.visible .entry _ZN8nvinfer112sparse_fwffm18ProcessFwffmOutputIfLi32EEEviiibPiS2_PKT_PKiS5_PS3_S8_(
	.param .u32 _ZN8nvinfer112sparse_fwffm18ProcessFwffmOutputIfLi32EEEviiibPiS2_PKT_PKiS5_PS3_S8__param_0,
	.param .u32 _ZN8nvinfer112sparse_fwffm18ProcessFwffmOutputIfLi32EEEviiibPiS2_PKT_PKiS5_PS3_S8__param_1,
	.param .u32 _ZN8nvinfer112sparse_fwffm18ProcessFwffmOutputIfLi32EEEviiibPiS2_PKT_PKiS5_PS3_S8__param_2,
	.param .u8 _ZN8nvinfer112sparse_fwffm18ProcessFwffmOutputIfLi32EEEviiibPiS2_PKT_PKiS5_PS3_S8__param_3,
	.param .u64 .ptr .align 1 _ZN8nvinfer112sparse_fwffm18ProcessFwffmOutputIfLi32EEEviiibPiS2_PKT_PKiS5_PS3_S8__param_4,
	.param .u64 .ptr .align 1 _ZN8nvinfer112sparse_fwffm18ProcessFwffmOutputIfLi32EEEviiibPiS2_PKT_PKiS5_PS3_S8__param_5,
	.param .u64 .ptr .align 1 _ZN8nvinfer112sparse_fwffm18ProcessFwffmOutputIfLi32EEEviiibPiS2_PKT_PKiS5_PS3_S8__param_6,
	.param .u64 .ptr .align 1 _ZN8nvinfer112sparse_fwffm18ProcessFwffmOutputIfLi32EEEviiibPiS2_PKT_PKiS5_PS3_S8__param_7,
	.param .u64 .ptr .align 1 _ZN8nvinfer112sparse_fwffm18ProcessFwffmOutputIfLi32EEEviiibPiS2_PKT_PKiS5_PS3_S8__param_8,
	.param .u64 .ptr .align 1 _ZN8nvinfer112sparse_fwffm18ProcessFwffmOutputIfLi32EEEviiibPiS2_PKT_PKiS5_PS3_S8__param_9,
	.param .u64 .ptr .align 1 _ZN8nvinfer112sparse_fwffm18ProcessFwffmOutputIfLi32EEEviiibPiS2_PKT_PKiS5_PS3_S8__param_10
)
{
	.local .align 8 .b8 	__local_depot5[24];
	.reg .b64 	%SP;
	.reg .b64 	%SPL;
	.reg .pred 	%p<335>;
	.reg .b16 	%rs<2>;
	.reg .b32 	%r<887>;
	.reg .b32 	%f<411>;
	.reg .b64 	%rd<267>;

	mov.u64 	%SPL, __local_depot5;
	ld.param.u32 	%r277, [_ZN8nvinfer112sparse_fwffm18ProcessFwffmOutputIfLi32EEEviiibPiS2_PKT_PKiS5_PS3_S8__param_0];
	ld.param.u32 	%r278, [_ZN8nvinfer112sparse_fwffm18ProcessFwffmOutputIfLi32EEEviiibPiS2_PKT_PKiS5_PS3_S8__param_1];
	ld.param.u32 	%r279, [_ZN8nvinfer112sparse_fwffm18ProcessFwffmOutputIfLi32EEEviiibPiS2_PKT_PKiS5_PS3_S8__param_2];
	ld.param.s8 	%rs1, [_ZN8nvinfer112sparse_fwffm18ProcessFwffmOutputIfLi32EEEviiibPiS2_PKT_PKiS5_PS3_S8__param_3];
	ld.param.u64 	%rd48, [_ZN8nvinfer112sparse_fwffm18ProcessFwffmOutputIfLi32EEEviiibPiS2_PKT_PKiS5_PS3_S8__param_4];
	ld.param.u64 	%rd49, [_ZN8nvinfer112sparse_fwffm18ProcessFwffmOutputIfLi32EEEviiibPiS2_PKT_PKiS5_PS3_S8__param_6];
	ld.param.u64 	%rd50, [_ZN8nvinfer112sparse_fwffm18ProcessFwffmOutputIfLi32EEEviiibPiS2_PKT_PKiS5_PS3_S8__param_7];
	ld.param.u64 	%rd51, [_ZN8nvinfer112sparse_fwffm18ProcessFwffmOutputIfLi32EEEviiibPiS2_PKT_PKiS5_PS3_S8__param_8];
	ld.param.u64 	%rd52, [_ZN8nvinfer112sparse_fwffm18ProcessFwffmOutputIfLi32EEEviiibPiS2_PKT_PKiS5_PS3_S8__param_9];
	ld.param.u64 	%rd53, [_ZN8nvinfer112sparse_fwffm18ProcessFwffmOutputIfLi32EEEviiibPiS2_PKT_PKiS5_PS3_S8__param_10];
	cvta.to.global.u64 	%rd1, %rd49;
	cvta.to.global.u64 	%rd2, %rd53;
	cvta.to.global.u64 	%rd266, %rd51;
	cvta.to.global.u64 	%rd4, %rd52;
	cvta.to.global.u64 	%rd5, %rd50;
	add.u64 	%rd6, %SPL, 0;
	mov.u32 	%r1, %ctaid.x;
	mul.lo.s32 	%r280, %r278, %r277;
	add.s32 	%r281, %r280, %r277;
	mul.lo.s32 	%r2, %r281, %r279;
	mul.lo.s32 	%r282, %r280, %r279;
	cvt.s64.s32 	%rd7, %r282;
	setp.eq.s16 	%p1, %rs1, 0;
	@%p1 bra 	$L__BB5_2;
	mad.lo.s32 	%r283, %r279, %r279, %r279;
	shr.u32 	%r284, %r283, 31;
	add.s32 	%r285, %r283, %r284;
	shr.s32 	%r286, %r285, 1;
	mul.lo.s32 	%r287, %r286, %r1;
	mul.wide.s32 	%rd55, %r287, 4;
	add.s64 	%rd266, %rd266, %rd55;
$L__BB5_2:
	cvta.to.global.u64 	%rd56, %rd48;
	mul.wide.u32 	%rd57, %r1, 4;
	add.s64 	%rd58, %rd56, %rd57;
	ld.global.u32 	%r3, [%rd58];
	ld.global.u32 	%r4, [%rd58+4];
	ld.global.u32 	%r5, [%rd56];
	ld.global.u32 	%r6, [%rd56+4];
	mov.u32 	%r866, %tid.y;
	mov.u32 	%r8, %tid.x;
	shl.b32 	%r288, %r866, 5;
	add.s32 	%r9, %r288, %r8;
	setp.lt.s32 	%p2, %r279, 1;
	@%p2 bra 	$L__BB5_73;
	mul.lo.s32 	%r290, %r279, %r277;
	cvt.s64.s32 	%rd59, %r290;
	add.s64 	%rd60, %rd59, %rd7;
	mov.u32 	%r291, %nctaid.x;
	mul.lo.s32 	%r292, %r2, %r291;
	cvt.s64.s32 	%rd61, %r292;
	add.s64 	%rd62, %rd60, %rd61;
	shl.b64 	%rd63, %rd62, 2;
	add.s64 	%rd10, %rd2, %rd63;
	add.s32 	%r293, %r279, -1;
	shr.u32 	%r294, %r293, 10;
	add.s32 	%r10, %r294, 1;
	and.b32  	%r11, %r10, 15;
	setp.lt.u32 	%p3, %r293, 15360;
	mov.b32 	%r811, 0;
	@%p3 bra 	$L__BB5_38;
	and.b32  	%r12, %r10, 8388592;
	mov.b32 	%r811, 0;
	mov.u32 	%r812, %r811;
$L__BB5_5:
	.pragma "nounroll";
	add.s32 	%r36, %r811, %r9;
	setp.ge.s32 	%p4, %r36, %r279;
	shl.b32 	%r296, %r36, 2;
	mov.u32 	%r297, _ZN8nvinfer112sparse_fwffm9smem_poolE;
	add.s32 	%r37, %r297, %r296;
	@%p4 bra 	$L__BB5_7;
	mul.wide.u32 	%rd64, %r36, 4;
	add.s64 	%rd65, %rd10, %rd64;
	ld.global.u32 	%r298, [%rd65];
	st.shared.u32 	[%r37], %r298;
$L__BB5_7:
	add.s32 	%r299, %r36, 1024;
	setp.ge.s32 	%p5, %r299, %r279;
	mul.wide.u32 	%rd66, %r36, 4;
	add.s64 	%rd13, %rd10, %rd66;
	@%p5 bra 	$L__BB5_9;
	ld.global.u32 	%r300, [%rd13+4096];
	st.shared.u32 	[%r37+4096], %r300;
$L__BB5_9:
	add.s32 	%r301, %r36, 2048;
	setp.ge.s32 	%p6, %r301, %r279;
	@%p6 bra 	$L__BB5_11;
	ld.global.u32 	%r302, [%rd13+8192];
	st.shared.u32 	[%r37+8192], %r302;
$L__BB5_11:
	add.s32 	%r303, %r36, 3072;
	setp.ge.s32 	%p7, %r303, %r279;
	@%p7 bra 	$L__BB5_13;
	ld.global.u32 	%r304, [%rd13+12288];
	st.shared.u32 	[%r37+12288], %r304;
$L__BB5_13:
	add.s32 	%r305, %r36, 4096;
	setp.ge.s32 	%p8, %r305, %r279;
	@%p8 bra 	$L__BB5_15;
	ld.global.u32 	%r306, [%rd13+16384];
	st.shared.u32 	[%r37+16384], %r306;
$L__BB5_15:
	add.s32 	%r307, %r36, 5120;
	setp.ge.s32 	%p9, %r307, %r279;
	@%p9 bra 	$L__BB5_17;
	ld.global.u32 	%r308, [%rd13+20480];
	st.shared.u32 	[%r37+20480], %r308;
$L__BB5_17:
	add.s32 	%r309, %r36, 6144;
	setp.ge.s32 	%p10, %r309, %r279;
	@%p10 bra 	$L__BB5_19;
	ld.global.u32 	%r310, [%rd13+24576];
	st.shared.u32 	[%r37+24576], %r310;
$L__BB5_19:
	add.s32 	%r311, %r36, 7168;
	setp.ge.s32 	%p11, %r311, %r279;
	@%p11 bra 	$L__BB5_21;
	ld.global.u32 	%r312, [%rd13+28672];
	st.shared.u32 	[%r37+28672], %r312;
$L__BB5_21:
	add.s32 	%r313, %r36, 8192;
	setp.ge.s32 	%p12, %r313, %r279;
	@%p12 bra 	$L__BB5_23;
	ld.global.u32 	%r314, [%rd13+32768];
	st.shared.u32 	[%r37+32768], %r314;
$L__BB5_23:
	add.s32 	%r315, %r36, 9216;
	setp.ge.s32 	%p13, %r315, %r279;
	@%p13 bra 	$L__BB5_25;
	ld.global.u32 	%r316, [%rd13+36864];
	st.shared.u32 	[%r37+36864], %r316;
$L__BB5_25:
	add.s32 	%r317, %r36, 10240;
	setp.ge.s32 	%p14, %r317, %r279;
	@%p14 bra 	$L__BB5_27;
	ld.global.u32 	%r318, [%rd13+40960];
	st.shared.u32 	[%r37+40960], %r318;
$L__BB5_27:
	add.s32 	%r319, %r36, 11264;
	setp.ge.s32 	%p15, %r319, %r279;
	@%p15 bra 	$L__BB5_29;
	ld.global.u32 	%r320, [%rd13+45056];
	st.shared.u32 	[%r37+45056], %r320;
$L__BB5_29:
	add.s32 	%r321, %r36, 12288;
	setp.ge.s32 	%p16, %r321, %r279;
	@%p16 bra 	$L__BB5_31;
	ld.global.u32 	%r322, [%rd13+49152];
	st.shared.u32 	[%r37+49152], %r322;
$L__BB5_31:
	add.s32 	%r323, %r36, 13312;
	setp.ge.s32 	%p17, %r323, %r279;
	@%p17 bra 	$L__BB5_33;
	ld.global.u32 	%r324, [%rd13+53248];
	st.shared.u32 	[%r37+53248], %r324;
$L__BB5_33:
	add.s32 	%r325, %r36, 14336;
	setp.ge.s32 	%p18, %r325, %r279;
	@%p18 bra 	$L__BB5_35;
	ld.global.u32 	%r326, [%rd13+57344];
	st.shared.u32 	[%r37+57344], %r326;
$L__BB5_35:
	add.s32 	%r327, %r36, 15360;
	setp.ge.s32 	%p19, %r327, %r279;
	@%p19 bra 	$L__BB5_37;
	ld.global.u32 	%r328, [%rd13+61440];
	st.shared.u32 	[%r37+61440], %r328;
$L__BB5_37:
	add.s32 	%r811, %r811, 16384;
	add.s32 	%r812, %r812, 16;
	setp.eq.s32 	%p20, %r812, %r12;
	@%p20 bra 	$L__BB5_38;
	bra.uni 	$L__BB5_5;
$L__BB5_38:
	setp.eq.s32 	%p21, %r11, 0;
	@%p21 bra 	$L__BB5_73;
	and.b32  	%r14, %r10, 7;
	setp.lt.u32 	%p22, %r11, 8;
	@%p22 bra 	$L__BB5_57;
	add.s32 	%r15, %r811, %r9;
	setp.ge.s32 	%p23, %r15, %r279;
	shl.b32 	%r329, %r15, 2;
	mov.u32 	%r330, _ZN8nvinfer112sparse_fwffm9smem_poolE;
	add.s32 	%r16, %r330, %r329;
	@%p23 bra 	$L__BB5_42;
	mul.wide.u32 	%rd67, %r15, 4;
	add.s64 	%rd68, %rd10, %rd67;
	ld.global.u32 	%r331, [%rd68];
	st.shared.u32 	[%r16], %r331;
$L__BB5_42:
	add.s32 	%r332, %r15, 1024;
	setp.ge.s32 	%p24, %r332, %r279;
	cvt.u64.u32 	%rd69, %r9;
	cvt.u64.u32 	%rd70, %r811;
	add.s64 	%rd71, %rd70, %rd69;
	shl.b64 	%rd72, %rd71, 2;
	add.s64 	%rd11, %rd10, %rd72;
	@%p24 bra 	$L__BB5_44;
	ld.global.u32 	%r333, [%rd11+4096];
	st.shared.u32 	[%r16+4096], %r333;
$L__BB5_44:
	add.s32 	%r334, %r15, 2048;
	setp.ge.s32 	%p25, %r334, %r279;
	@%p25 bra 	$L__BB5_46;
	ld.global.u32 	%r335, [%rd11+8192];
	st.shared.u32 	[%r16+8192], %r335;
$L__BB5_46:
	add.s32 	%r336, %r15, 3072;
	setp.ge.s32 	%p26, %r336, %r279;
	@%p26 bra 	$L__BB5_48;
	ld.global.u32 	%r337, [%rd11+12288];
	st.shared.u32 	[%r16+12288], %r337;
$L__BB5_48:
	add.s32 	%r338, %r15, 4096;
	setp.ge.s32 	%p27, %r338, %r279;
	@%p27 bra 	$L__BB5_50;
	ld.global.u32 	%r339, [%rd11+16384];
	st.shared.u32 	[%r16+16384], %r339;
$L__BB5_50:
	add.s32 	%r340, %r15, 5120;
	setp.ge.s32 	%p28, %r340, %r279;
	@%p28 bra 	$L__BB5_52;
	ld.global.u32 	%r341, [%rd11+20480];
	st.shared.u32 	[%r16+20480], %r341;
$L__BB5_52:
	add.s32 	%r342, %r15, 6144;
	setp.ge.s32 	%p29, %r342, %r279;
	@%p29 bra 	$L__BB5_54;
	ld.global.u32 	%r343, [%rd11+24576];
	st.shared.u32 	[%r16+24576], %r343;
$L__BB5_54:
	add.s32 	%r344, %r15, 7168;
	setp.ge.s32 	%p30, %r344, %r279;
	@%p30 bra 	$L__BB5_56;
	ld.global.u32 	%r345, [%rd11+28672];
	st.shared.u32 	[%r16+28672], %r345;
$L__BB5_56:
	add.s32 	%r811, %r811, 8192;
$L__BB5_57:
	setp.eq.s32 	%p31, %r14, 0;
	@%p31 bra 	$L__BB5_73;
	and.b32  	%r19, %r10, 3;
	setp.lt.u32 	%p32, %r14, 4;
	@%p32 bra 	$L__BB5_68;
	add.s32 	%r20, %r811, %r9;
	setp.ge.s32 	%p33, %r20, %r279;
	shl.b32 	%r346, %r20, 2;
	mov.u32 	%r347, _ZN8nvinfer112sparse_fwffm9smem_poolE;
	add.s32 	%r21, %r347, %r346;
	@%p33 bra 	$L__BB5_61;
	mul.wide.u32 	%rd73, %r20, 4;
	add.s64 	%rd74, %rd10, %rd73;
	ld.global.u32 	%r348, [%rd74];
	st.shared.u32 	[%r21], %r348;
$L__BB5_61:
	add.s32 	%r349, %r20, 1024;
	setp.ge.s32 	%p34, %r349, %r279;
	cvt.u64.u32 	%rd75, %r9;
	cvt.u64.u32 	%rd76, %r811;
	add.s64 	%rd77, %rd76, %rd75;
	shl.b64 	%rd78, %rd77, 2;
	add.s64 	%rd12, %rd10, %rd78;
	@%p34 bra 	$L__BB5_63;
	ld.global.u32 	%r350, [%rd12+4096];
	st.shared.u32 	[%r21+4096], %r350;
$L__BB5_63:
	add.s32 	%r351, %r20, 2048;
	setp.ge.s32 	%p35, %r351, %r279;
	@%p35 bra 	$L__BB5_65;
	ld.global.u32 	%r352, [%rd12+8192];
	st.shared.u32 	[%r21+8192], %r352;
$L__BB5_65:
	add.s32 	%r353, %r20, 3072;
	setp.ge.s32 	%p36, %r353, %r279;
	@%p36 bra 	$L__BB5_67;
	ld.global.u32 	%r354, [%rd12+12288];
	st.shared.u32 	[%r21+12288], %r354;
$L__BB5_67:
	add.s32 	%r811, %r811, 4096;
$L__BB5_68:
	setp.eq.s32 	%p37, %r19, 0;
	@%p37 bra 	$L__BB5_73;
	mov.b32 	%r810, 0;
$L__BB5_70:
	.pragma "nounroll";
	add.s32 	%r26, %r811, %r9;
	setp.ge.s32 	%p38, %r26, %r279;
	@%p38 bra 	$L__BB5_72;
	mul.wide.u32 	%rd79, %r26, 4;
	add.s64 	%rd80, %rd10, %rd79;
	ld.global.u32 	%r356, [%rd80];
	shl.b32 	%r357, %r26, 2;
	mov.u32 	%r358, _ZN8nvinfer112sparse_fwffm9smem_poolE;
	add.s32 	%r359, %r358, %r357;
	st.shared.u32 	[%r359], %r356;
$L__BB5_72:
	add.s32 	%r811, %r811, 1024;
	add.s32 	%r810, %r810, 1;
	setp.ne.s32 	%p39, %r810, %r19;
	@%p39 bra 	$L__BB5_70;
$L__BB5_73:
	shl.b32 	%r29, %r279, 1;
	setp.ge.s32 	%p40, %r279, %r29;
	@%p40 bra 	$L__BB5_114;
	add.s32 	%r360, %r279, 1024;
	max.s32 	%r361, %r29, %r360;
	not.b32 	%r362, %r279;
	add.s32 	%r30, %r361, %r362;
	shr.u32 	%r363, %r30, 10;
	add.s32 	%r31, %r363, 1;
	and.b32  	%r32, %r31, 7;
	setp.lt.u32 	%p41, %r30, 7168;
	mov.u32 	%r815, %r279;
	@%p41 bra 	$L__BB5_93;
	and.b32  	%r33, %r31, 8388600;
	mov.b32 	%r814, 0;
	mov.u32 	%r815, %r279;
$L__BB5_76:
	.pragma "nounroll";
	add.s32 	%r42, %r815, %r9;
	setp.ge.s32 	%p42, %r42, %r29;
	shl.b32 	%r365, %r42, 2;
	mov.u32 	%r366, _ZN8nvinfer112sparse_fwffm9smem_poolE;
	add.s32 	%r43, %r366, %r365;
	@%p42 bra 	$L__BB5_78;
	mov.b32 	%r367, -1;
	st.shared.u32 	[%r43], %r367;
$L__BB5_78:
	add.s32 	%r368, %r42, 1024;
	setp.ge.s32 	%p43, %r368, %r29;
	@%p43 bra 	$L__BB5_80;
	mov.b32 	%r369, -1;
	st.shared.u32 	[%r43+4096], %r369;
$L__BB5_80:
	add.s32 	%r370, %r42, 2048;
	setp.ge.s32 	%p44, %r370, %r29;
	@%p44 bra 	$L__BB5_82;
	mov.b32 	%r371, -1;
	st.shared.u32 	[%r43+8192], %r371;
$L__BB5_82:
	add.s32 	%r372, %r42, 3072;
	setp.ge.s32 	%p45, %r372, %r29;
	@%p45 bra 	$L__BB5_84;
	mov.b32 	%r373, -1;
	st.shared.u32 	[%r43+12288], %r373;
$L__BB5_84:
	add.s32 	%r374, %r42, 4096;
	setp.ge.s32 	%p46, %r374, %r29;
	@%p46 bra 	$L__BB5_86;
	mov.b32 	%r375, -1;
	st.shared.u32 	[%r43+16384], %r375;
$L__BB5_86:
	add.s32 	%r376, %r42, 5120;
	setp.ge.s32 	%p47, %r376, %r29;
	@%p47 bra 	$L__BB5_88;
	mov.b32 	%r377, -1;
	st.shared.u32 	[%r43+20480], %r377;
$L__BB5_88:
	add.s32 	%r378, %r42, 6144;
	setp.ge.s32 	%p48, %r378, %r29;
	@%p48 bra 	$L__BB5_90;
	mov.b32 	%r379, -1;
	st.shared.u32 	[%r43+24576], %r379;
$L__BB5_90:
	add.s32 	%r380, %r42, 7168;
	setp.ge.s32 	%p49, %r380, %r29;
	@%p49 bra 	$L__BB5_92;
	mov.b32 	%r381, -1;
	st.shared.u32 	[%r43+28672], %r381;
$L__BB5_92:
	add.s32 	%r815, %r815, 8192;
	add.s32 	%r814, %r814, 8;
	setp.ne.s32 	%p50, %r814, %r33;
	@%p50 bra 	$L__BB5_76;
$L__BB5_93:
	setp.eq.s32 	%p51, %r32, 0;
	@%p51 bra 	$L__BB5_114;
	setp.lt.u32 	%p52, %r32, 4;
	@%p52 bra 	$L__BB5_104;
	add.s32 	%r47, %r815, %r9;
	setp.ge.s32 	%p53, %r47, %r29;
	shl.b32 	%r382, %r47, 2;
	mov.u32 	%r383, _ZN8nvinfer112sparse_fwffm9smem_poolE;
	add.s32 	%r48, %r383, %r382;
	@%p53 bra 	$L__BB5_97;
	mov.b32 	%r384, -1;
	st.shared.u32 	[%r48], %r384;
$L__BB5_97:
	add.s32 	%r385, %r47, 1024;
	setp.ge.s32 	%p54, %r385, %r29;
	@%p54 bra 	$L__BB5_99;
	mov.b32 	%r386, -1;
	st.shared.u32 	[%r48+4096], %r386;
$L__BB5_99:
	add.s32 	%r387, %r47, 2048;
	setp.ge.s32 	%p55, %r387, %r29;
	@%p55 bra 	$L__BB5_101;
	mov.b32 	%r388, -1;
	st.shared.u32 	[%r48+8192], %r388;
$L__BB5_101:
	add.s32 	%r389, %r47, 3072;
	setp.ge.s32 	%p56, %r389, %r29;
	@%p56 bra 	$L__BB5_103;
	mov.b32 	%r390, -1;
	st.shared.u32 	[%r48+12288], %r390;
$L__BB5_103:
	add.s32 	%r815, %r815, 4096;
$L__BB5_104:
	and.b32  	%r391, %r31, 3;
	setp.eq.s32 	%p57, %r391, 0;
	@%p57 bra 	$L__BB5_114;
	setp.eq.s32 	%p58, %r391, 1;
	@%p58 bra 	$L__BB5_111;
	add.s32 	%r51, %r815, %r9;
	setp.ge.s32 	%p59, %r51, %r29;
	shl.b32 	%r392, %r51, 2;
	mov.u32 	%r393, _ZN8nvinfer112sparse_fwffm9smem_poolE;
	add.s32 	%r52, %r393, %r392;
	@%p59 bra 	$L__BB5_108;
	mov.b32 	%r394, -1;
	st.shared.u32 	[%r52], %r394;
$L__BB5_108:
	add.s32 	%r395, %r51, 1024;
	setp.ge.s32 	%p60, %r395, %r29;
	@%p60 bra 	$L__BB5_110;
	mov.b32 	%r396, -1;
	st.shared.u32 	[%r52+4096], %r396;
$L__BB5_110:
	add.s32 	%r815, %r815, 2048;
$L__BB5_111:
	and.b32  	%r397, %r30, 1024;
	setp.ne.s32 	%p61, %r397, 0;
	@%p61 bra 	$L__BB5_114;
	add.s32 	%r55, %r815, %r9;
	setp.ge.s32 	%p62, %r55, %r29;
	@%p62 bra 	$L__BB5_114;
	shl.b32 	%r398, %r55, 2;
	mov.u32 	%r399, _ZN8nvinfer112sparse_fwffm9smem_poolE;
	add.s32 	%r400, %r399, %r398;
	mov.b32 	%r401, -1;
	st.shared.u32 	[%r400], %r401;
$L__BB5_114:
	bar.sync 	0;
	setp.eq.s32 	%p63, %r1, 0;
	mov.b32 	%r822, 0;
	@%p63 bra 	$L__BB5_132;
	add.s32 	%r820, %r5, %r866;
	setp.ge.s32 	%p64, %r820, %r6;
	mov.u32 	%r822, %r279;
	@%p64 bra 	$L__BB5_132;
	add.s32 	%r403, %r820, 32;
	max.s32 	%r404, %r6, %r403;
	not.b32 	%r405, %r866;
	add.s32 	%r406, %r404, %r405;
	sub.s32 	%r57, %r406, %r5;
	and.b32  	%r407, %r57, 96;
	setp.eq.s32 	%p65, %r407, 96;
	@%p65 bra 	$L__BB5_121;
	shr.u32 	%r409, %r57, 5;
	add.s32 	%r410, %r409, 1;
	and.b32  	%r58, %r410, 3;
	mov.b32 	%r819, 0;
$L__BB5_118:
	.pragma "nounroll";
	setp.ne.s32 	%p66, %r8, 0;
	shl.b32 	%r411, %r820, 1;
	mul.wide.s32 	%rd81, %r411, 4;
	add.s64 	%rd82, %rd5, %rd81;
	ld.global.u32 	%r61, [%rd82];
	ld.global.u32 	%r62, [%rd82+4];
	setp.gt.s32 	%p67, %r62, 0;
	setp.le.s32 	%p68, %r62, %r279;
	and.pred  	%p69, %p67, %p68;
	setp.gt.s32 	%p70, %r61, 0;
	setp.le.s32 	%p71, %r61, %r278;
	and.pred  	%p72, %p70, %p71;
	and.pred  	%p74, %p69, %p72;
	not.pred 	%p75, %p74;
	or.pred  	%p76, %p66, %p75;
	@%p76 bra 	$L__BB5_120;
	add.s32 	%r412, %r61, -1;
	shl.b32 	%r413, %r62, 2;
	mov.u32 	%r414, _ZN8nvinfer112sparse_fwffm9smem_poolE;
	add.s32 	%r415, %r414, %r413;
	st.shared.u32 	[%r415+-4], %r412;
$L__BB5_120:
	add.s32 	%r820, %r820, 32;
	add.s32 	%r819, %r819, 1;
	setp.ne.s32 	%p77, %r819, %r58;
	@%p77 bra 	$L__BB5_118;
$L__BB5_121:
	setp.lt.u32 	%p78, %r57, 96;
	mov.u32 	%r822, %r279;
	@%p78 bra 	$L__BB5_132;
	mov.u32 	%r419, _ZN8nvinfer112sparse_fwffm9smem_poolE;
$L__BB5_123:
	setp.ne.s32 	%p79, %r8, 0;
	shl.b32 	%r416, %r820, 1;
	mul.wide.s32 	%rd83, %r416, 4;
	add.s64 	%rd14, %rd5, %rd83;
	ld.global.u32 	%r67, [%rd14];
	ld.global.u32 	%r68, [%rd14+4];
	setp.gt.s32 	%p80, %r68, 0;
	setp.le.s32 	%p81, %r68, %r279;
	and.pred  	%p82, %p80, %p81;
	setp.gt.s32 	%p83, %r67, 0;
	setp.le.s32 	%p84, %r67, %r278;
	and.pred  	%p85, %p83, %p84;
	and.pred  	%p87, %p82, %p85;
	not.pred 	%p88, %p87;
	or.pred  	%p89, %p79, %p88;
	@%p89 bra 	$L__BB5_125;
	add.s32 	%r417, %r67, -1;
	shl.b32 	%r418, %r68, 2;
	add.s32 	%r420, %r419, %r418;
	st.shared.u32 	[%r420+-4], %r417;
$L__BB5_125:
	setp.ne.s32 	%p90, %r8, 0;
	ld.global.u32 	%r69, [%rd14+256];
	ld.global.u32 	%r70, [%rd14+260];
	setp.gt.s32 	%p91, %r70, 0;
	setp.le.s32 	%p92, %r70, %r279;
	and.pred  	%p93, %p91, %p92;
	setp.gt.s32 	%p94, %r69, 0;
	setp.le.s32 	%p95, %r69, %r278;
	and.pred  	%p96, %p94, %p95;
	and.pred  	%p98, %p93, %p96;
	not.pred 	%p99, %p98;
	or.pred  	%p100, %p90, %p99;
	@%p100 bra 	$L__BB5_127;
	add.s32 	%r421, %r69, -1;
	shl.b32 	%r422, %r70, 2;
	add.s32 	%r424, %r419, %r422;
	st.shared.u32 	[%r424+-4], %r421;
$L__BB5_127:
	setp.ne.s32 	%p101, %r8, 0;
	ld.global.u32 	%r71, [%rd14+512];
	ld.global.u32 	%r72, [%rd14+516];
	setp.gt.s32 	%p102, %r72, 0;
	setp.le.s32 	%p103, %r72, %r279;
	and.pred  	%p104, %p102, %p103;
	setp.gt.s32 	%p105, %r71, 0;
	setp.le.s32 	%p106, %r71, %r278;
	and.pred  	%p107, %p105, %p106;
	and.pred  	%p109, %p104, %p107;
	not.pred 	%p110, %p109;
	or.pred  	%p111, %p101, %p110;
	@%p111 bra 	$L__BB5_129;
	add.s32 	%r425, %r71, -1;
	shl.b32 	%r426, %r72, 2;
	add.s32 	%r428, %r419, %r426;
	st.shared.u32 	[%r428+-4], %r425;
$L__BB5_129:
	setp.ne.s32 	%p112, %r8, 0;
	ld.global.u32 	%r73, [%rd14+768];
	ld.global.u32 	%r74, [%rd14+772];
	setp.gt.s32 	%p113, %r74, 0;
	setp.le.s32 	%p114, %r74, %r279;
	and.pred  	%p115, %p113, %p114;
	setp.gt.s32 	%p116, %r73, 0;
	setp.le.s32 	%p117, %r73, %r278;
	and.pred  	%p118, %p116, %p117;
	and.pred  	%p120, %p115, %p118;
	not.pred 	%p121, %p120;
	or.pred  	%p122, %p112, %p121;
	@%p122 bra 	$L__BB5_131;
	add.s32 	%r429, %r73, -1;
	shl.b32 	%r430, %r74, 2;
	add.s32 	%r432, %r419, %r430;
	st.shared.u32 	[%r432+-4], %r429;
$L__BB5_131:
	add.s32 	%r820, %r820, 128;
	setp.lt.s32 	%p123, %r820, %r6;
	mov.u32 	%r822, %r279;
	@%p123 bra 	$L__BB5_123;
$L__BB5_132:
	mul.lo.s32 	%r433, %r2, %r1;
	mul.wide.s32 	%rd84, %r433, 4;
	add.s64 	%rd15, %rd2, %rd84;
	add.s32 	%r823, %r3, %r866;
	setp.ge.s32 	%p124, %r823, %r4;
	@%p124 bra 	$L__BB5_223;
	add.s32 	%r434, %r277, 31;
	shr.s32 	%r435, %r434, 31;
	shr.u32 	%r436, %r435, 27;
	add.s32 	%r437, %r434, %r436;
	and.b32  	%r438, %r437, -32;
	max.s32 	%r439, %r438, 32;
	add.s32 	%r440, %r439, -1;
	shr.u32 	%r441, %r440, 5;
	add.s32 	%r442, %r441, 1;
	and.b32  	%r78, %r442, 7;
	and.b32  	%r79, %r442, 268435448;
	and.b32  	%r80, %r442, 3;
	and.b32  	%r81, %r440, 96;
	and.b32  	%r82, %r440, 32;
	cvt.u64.u32 	%rd88, %r8;
$L__BB5_134:
	shl.b32 	%r443, %r823, 1;
	mul.wide.s32 	%rd85, %r443, 4;
	add.s64 	%rd86, %rd5, %rd85;
	ld.global.u32 	%r444, [%rd86];
	add.s32 	%r84, %r444, -1;
	ld.global.u32 	%r85, [%rd86+4];
	add.s32 	%r86, %r85, -1;
	setp.lt.s32 	%p125, %r85, 1;
	setp.gt.s32 	%p126, %r85, %r279;
	or.pred  	%p127, %p125, %p126;
	setp.lt.s32 	%p128, %r444, 1;
	setp.gt.s32 	%p129, %r444, %r278;
	or.pred  	%p130, %p128, %p129;
	or.pred  	%p132, %p127, %p130;
	@%p132 bra 	$L__BB5_222;
	setp.ne.s32 	%p133, %r8, 0;
	@%p133 bra 	$L__BB5_137;
	add.s32 	%r445, %r85, %r822;
	shl.b32 	%r446, %r445, 2;
	mov.u32 	%r447, _ZN8nvinfer112sparse_fwffm9smem_poolE;
	add.s32 	%r448, %r447, %r446;
	st.shared.u32 	[%r448+-4], %r84;
$L__BB5_137:
	setp.lt.s32 	%p134, %r278, 1;
	@%p134 bra 	$L__BB5_181;
	setp.lt.s32 	%p135, %r277, 1;
	@%p135 bra 	$L__BB5_181;
	mul.lo.s32 	%r87, %r823, %r278;
	mov.b32 	%r824, 0;
$L__BB5_140:
	setp.lt.s32 	%p136, %r277, 225;
	mad.lo.s32 	%r451, %r824, %r279, %r86;
	mul.lo.s32 	%r452, %r451, %r277;
	add.s32 	%r453, %r824, %r87;
	mad.lo.s32 	%r89, %r453, %r277, %r8;
	cvt.s64.s32 	%rd87, %r452;
	add.s64 	%rd16, %rd87, %rd88;
	mov.b32 	%r827, 0;
	@%p136 bra 	$L__BB5_159;
	mov.b32 	%r827, 0;
	mov.u32 	%r826, %r827;
$L__BB5_142:
	.pragma "nounroll";
	add.s32 	%r455, %r89, %r827;
	cvt.u64.u32 	%rd89, %r827;
	add.s64 	%rd90, %rd16, %rd89;
	shl.b64 	%rd91, %rd90, 2;
	add.s64 	%rd17, %rd15, %rd91;
	add.s32 	%r92, %r827, %r8;
	setp.ge.s32 	%p137, %r92, %r277;
	mul.wide.s32 	%rd92, %r455, 4;
	add.s64 	%rd18, %rd1, %rd92;
	@%p137 bra 	$L__BB5_144;
	ld.global.f32 	%f93, [%rd18];
	atom.global.add.f32 	%f94, [%rd17], %f93;
$L__BB5_144:
	add.s32 	%r456, %r92, 32;
	setp.ge.s32 	%p138, %r456, %r277;
	@%p138 bra 	$L__BB5_146;
	ld.global.f32 	%f95, [%rd18+128];
	atom.global.add.f32 	%f96, [%rd17+128], %f95;
$L__BB5_146:
	add.s32 	%r457, %r92, 64;
	setp.ge.s32 	%p139, %r457, %r277;
	@%p139 bra 	$L__BB5_148;
	ld.global.f32 	%f97, [%rd18+256];
	atom.global.add.f32 	%f98, [%rd17+256], %f97;
$L__BB5_148:
	add.s32 	%r458, %r92, 96;
	setp.ge.s32 	%p140, %r458, %r277;
	@%p140 bra 	$L__BB5_150;
	ld.global.f32 	%f99, [%rd18+384];
	atom.global.add.f32 	%f100, [%rd17+384], %f99;
$L__BB5_150:
	add.s32 	%r459, %r92, 128;
	setp.ge.s32 	%p141, %r459, %r277;
	@%p141 bra 	$L__BB5_152;
	ld.global.f32 	%f101, [%rd18+512];
	atom.global.add.f32 	%f102, [%rd17+512], %f101;
$L__BB5_152:
	add.s32 	%r460, %r92, 160;
	setp.ge.s32 	%p142, %r460, %r277;
	@%p142 bra 	$L__BB5_154;
	ld.global.f32 	%f103, [%rd18+640];
	atom.global.add.f32 	%f104, [%rd17+640], %f103;
$L__BB5_154:
	add.s32 	%r461, %r92, 192;
	setp.ge.s32 	%p143, %r461, %r277;
	@%p143 bra 	$L__BB5_156;
	ld.global.f32 	%f105, [%rd18+768];
	atom.global.add.f32 	%f106, [%rd17+768], %f105;
$L__BB5_156:
	add.s32 	%r462, %r92, 224;
	setp.ge.s32 	%p144, %r462, %r277;
	@%p144 bra 	$L__BB5_158;
	ld.global.f32 	%f107, [%rd18+896];
	atom.global.add.f32 	%f108, [%rd17+896], %f107;
$L__BB5_158:
	add.s32 	%r827, %r827, 256;
	add.s32 	%r826, %r826, 8;
	setp.ne.s32 	%p145, %r826, %r79;
	@%p145 bra 	$L__BB5_142;
$L__BB5_159:
	setp.eq.s32 	%p146, %r78, 0;
	@%p146 bra 	$L__BB5_180;
	add.s32 	%r463, %r78, -1;
	setp.lt.u32 	%p147, %r463, 3;
	@%p147 bra 	$L__BB5_170;
	add.s32 	%r464, %r89, %r827;
	cvt.u64.u32 	%rd93, %r827;
	add.s64 	%rd94, %rd16, %rd93;
	shl.b64 	%rd95, %rd94, 2;
	add.s64 	%rd19, %rd15, %rd95;
	add.s32 	%r96, %r827, %r8;
	setp.ge.s32 	%p148, %r96, %r277;
	mul.wide.s32 	%rd96, %r464, 4;
	add.s64 	%rd20, %rd1, %rd96;
	@%p148 bra 	$L__BB5_163;
	ld.global.f32 	%f109, [%rd20];
	atom.global.add.f32 	%f110, [%rd19], %f109;
$L__BB5_163:
	add.s32 	%r465, %r96, 32;
	setp.ge.s32 	%p149, %r465, %r277;
	@%p149 bra 	$L__BB5_165;
	ld.global.f32 	%f111, [%rd20+128];
	atom.global.add.f32 	%f112, [%rd19+128], %f111;
$L__BB5_165:
	add.s32 	%r466, %r96, 64;
	setp.ge.s32 	%p150, %r466, %r277;
	@%p150 bra 	$L__BB5_167;
	ld.global.f32 	%f113, [%rd20+256];
	atom.global.add.f32 	%f114, [%rd19+256], %f113;
$L__BB5_167:
	add.s32 	%r467, %r96, 96;
	setp.ge.s32 	%p151, %r467, %r277;
	@%p151 bra 	$L__BB5_169;
	ld.global.f32 	%f115, [%rd20+384];
	atom.global.add.f32 	%f116, [%rd19+384], %f115;
$L__BB5_169:
	add.s32 	%r827, %r827, 128;
$L__BB5_170:
	setp.eq.s32 	%p152, %r80, 0;
	@%p152 bra 	$L__BB5_180;
	setp.eq.s32 	%p153, %r81, 0;
	@%p153 bra 	$L__BB5_177;
	add.s32 	%r468, %r89, %r827;
	cvt.u64.u32 	%rd97, %r827;
	add.s64 	%rd98, %rd16, %rd97;
	shl.b64 	%rd99, %rd98, 2;
	add.s64 	%rd21, %rd15, %rd99;
	add.s32 	%r99, %r827, %r8;
	setp.ge.s32 	%p154, %r99, %r277;
	mul.wide.s32 	%rd100, %r468, 4;
	add.s64 	%rd22, %rd1, %rd100;
	@%p154 bra 	$L__BB5_174;
	ld.global.f32 	%f117, [%rd22];
	atom.global.add.f32 	%f118, [%rd21], %f117;
$L__BB5_174:
	add.s32 	%r469, %r99, 32;
	setp.ge.s32 	%p155, %r469, %r277;
	@%p155 bra 	$L__BB5_176;
	ld.global.f32 	%f119, [%rd22+128];
	atom.global.add.f32 	%f120, [%rd21+128], %f119;
$L__BB5_176:
	add.s32 	%r827, %r827, 64;
$L__BB5_177:
	setp.ne.s32 	%p156, %r82, 0;
	@%p156 bra 	$L__BB5_180;
	add.s32 	%r102, %r89, %r827;
	cvt.u64.u32 	%rd101, %r827;
	add.s64 	%rd23, %rd16, %rd101;
	add.s32 	%r470, %r827, %r8;
	setp.ge.s32 	%p157, %r470, %r277;
	@%p157 bra 	$L__BB5_180;
	mul.wide.s32 	%rd102, %r102, 4;
	add.s64 	%rd103, %rd1, %rd102;
	ld.global.f32 	%f121, [%rd103];
	shl.b64 	%rd104, %rd23, 2;
	add.s64 	%rd105, %rd15, %rd104;
	atom.global.add.f32 	%f122, [%rd105], %f121;
$L__BB5_180:
	add.s32 	%r824, %r824, 1;
	setp.ne.s32 	%p158, %r824, %r278;
	@%p158 bra 	$L__BB5_140;
$L__BB5_181:
	setp.lt.s32 	%p159, %r277, 1;
	@%p159 bra 	$L__BB5_222;
	setp.lt.s32 	%p160, %r277, 225;
	mad.lo.s32 	%r472, %r823, %r278, %r84;
	mad.lo.s32 	%r104, %r472, %r277, %r8;
	mul.lo.s32 	%r473, %r86, %r277;
	cvt.s64.s32 	%rd106, %r473;
	cvt.u64.u32 	%rd107, %r8;
	add.s64 	%rd24, %rd106, %rd107;
	mov.b32 	%r832, 0;
	@%p160 bra 	$L__BB5_201;
	mov.b32 	%r832, 0;
	mov.u32 	%r831, %r832;
$L__BB5_184:
	.pragma "nounroll";
	add.s32 	%r475, %r104, %r832;
	cvt.u64.u32 	%rd108, %r832;
	add.s64 	%rd109, %rd24, %rd7;
	add.s64 	%rd110, %rd109, %rd108;
	shl.b64 	%rd111, %rd110, 2;
	add.s64 	%rd25, %rd15, %rd111;
	add.s32 	%r107, %r832, %r8;
	setp.ge.s32 	%p161, %r107, %r277;
	mul.wide.s32 	%rd112, %r475, 4;
	add.s64 	%rd26, %rd1, %rd112;
	@%p161 bra 	$L__BB5_186;
	ld.global.f32 	%f123, [%rd26];
	mul.f32 	%f124, %f123, %f123;
	atom.global.add.f32 	%f125, [%rd25], %f124;
$L__BB5_186:
	add.s32 	%r476, %r107, 32;
	setp.ge.s32 	%p162, %r476, %r277;
	@%p162 bra 	$L__BB5_188;
	ld.global.f32 	%f126, [%rd26+128];
	mul.f32 	%f127, %f126, %f126;
	atom.global.add.f32 	%f128, [%rd25+128], %f127;
$L__BB5_188:
	add.s32 	%r477, %r107, 64;
	setp.ge.s32 	%p163, %r477, %r277;
	@%p163 bra 	$L__BB5_190;
	ld.global.f32 	%f129, [%rd26+256];
	mul.f32 	%f130, %f129, %f129;
	atom.global.add.f32 	%f131, [%rd25+256], %f130;
$L__BB5_190:
	add.s32 	%r478, %r107, 96;
	setp.ge.s32 	%p164, %r478, %r277;
	@%p164 bra 	$L__BB5_192;
	ld.global.f32 	%f132, [%rd26+384];
	mul.f32 	%f133, %f132, %f132;
	atom.global.add.f32 	%f134, [%rd25+384], %f133;
$L__BB5_192:
	add.s32 	%r479, %r107, 128;
	setp.ge.s32 	%p165, %r479, %r277;
	@%p165 bra 	$L__BB5_194;
	ld.global.f32 	%f135, [%rd26+512];
	mul.f32 	%f136, %f135, %f135;
	atom.global.add.f32 	%f137, [%rd25+512], %f136;
$L__BB5_194:
	add.s32 	%r480, %r107, 160;
	setp.ge.s32 	%p166, %r480, %r277;
	@%p166 bra 	$L__BB5_196;
	ld.global.f32 	%f138, [%rd26+640];
	mul.f32 	%f139, %f138, %f138;
	atom.global.add.f32 	%f140, [%rd25+640], %f139;
$L__BB5_196:
	add.s32 	%r481, %r107, 192;
	setp.ge.s32 	%p167, %r481, %r277;
	@%p167 bra 	$L__BB5_198;
	ld.global.f32 	%f141, [%rd26+768];
	mul.f32 	%f142, %f141, %f141;
	atom.global.add.f32 	%f143, [%rd25+768], %f142;
$L__BB5_198:
	add.s32 	%r482, %r107, 224;
	setp.ge.s32 	%p168, %r482, %r277;
	@%p168 bra 	$L__BB5_200;
	ld.global.f32 	%f144, [%rd26+896];
	mul.f32 	%f145, %f144, %f144;
	atom.global.add.f32 	%f146, [%rd25+896], %f145;
$L__BB5_200:
	add.s32 	%r832, %r832, 256;
	add.s32 	%r831, %r831, 8;
	setp.ne.s32 	%p169, %r831, %r79;
	@%p169 bra 	$L__BB5_184;
$L__BB5_201:
	setp.eq.s32 	%p170, %r78, 0;
	@%p170 bra 	$L__BB5_222;
	add.s32 	%r483, %r78, -1;
	setp.lt.u32 	%p171, %r483, 3;
	@%p171 bra 	$L__BB5_212;
	add.s32 	%r484, %r104, %r832;
	cvt.u64.u32 	%rd113, %r832;
	add.s64 	%rd114, %rd24, %rd113;
	add.s64 	%rd115, %rd114, %rd7;
	shl.b64 	%rd116, %rd115, 2;
	add.s64 	%rd27, %rd15, %rd116;
	add.s32 	%r111, %r832, %r8;
	setp.ge.s32 	%p172, %r111, %r277;
	mul.wide.s32 	%rd117, %r484, 4;
	add.s64 	%rd28, %rd1, %rd117;
	@%p172 bra 	$L__BB5_205;
	ld.global.f32 	%f147, [%rd28];
	mul.f32 	%f148, %f147, %f147;
	atom.global.add.f32 	%f149, [%rd27], %f148;
$L__BB5_205:
	add.s32 	%r485, %r111, 32;
	setp.ge.s32 	%p173, %r485, %r277;
	@%p173 bra 	$L__BB5_207;
	ld.global.f32 	%f150, [%rd28+128];
	mul.f32 	%f151, %f150, %f150;
	atom.global.add.f32 	%f152, [%rd27+128], %f151;
$L__BB5_207:
	add.s32 	%r486, %r111, 64;
	setp.ge.s32 	%p174, %r486, %r277;
	@%p174 bra 	$L__BB5_209;
	ld.global.f32 	%f153, [%rd28+256];
	mul.f32 	%f154, %f153, %f153;
	atom.global.add.f32 	%f155, [%rd27+256], %f154;
$L__BB5_209:
	add.s32 	%r487, %r111, 96;
	setp.ge.s32 	%p175, %r487, %r277;
	@%p175 bra 	$L__BB5_211;
	ld.global.f32 	%f156, [%rd28+384];
	mul.f32 	%f157, %f156, %f156;
	atom.global.add.f32 	%f158, [%rd27+384], %f157;
$L__BB5_211:
	add.s32 	%r832, %r832, 128;
$L__BB5_212:
	setp.eq.s32 	%p176, %r80, 0;
	@%p176 bra 	$L__BB5_222;
	setp.eq.s32 	%p177, %r81, 0;
	@%p177 bra 	$L__BB5_219;
	add.s32 	%r488, %r104, %r832;
	cvt.u64.u32 	%rd118, %r832;
	add.s64 	%rd119, %rd24, %rd118;
	add.s64 	%rd120, %rd119, %rd7;
	shl.b64 	%rd121, %rd120, 2;
	add.s64 	%rd29, %rd15, %rd121;
	add.s32 	%r114, %r832, %r8;
	setp.ge.s32 	%p178, %r114, %r277;
	mul.wide.s32 	%rd122, %r488, 4;
	add.s64 	%rd30, %rd1, %rd122;
	@%p178 bra 	$L__BB5_216;
	ld.global.f32 	%f159, [%rd30];
	mul.f32 	%f160, %f159, %f159;
	atom.global.add.f32 	%f161, [%rd29], %f160;
$L__BB5_216:
	add.s32 	%r489, %r114, 32;
	setp.ge.s32 	%p179, %r489, %r277;
	@%p179 bra 	$L__BB5_218;
	ld.global.f32 	%f162, [%rd30+128];
	mul.f32 	%f163, %f162, %f162;
	atom.global.add.f32 	%f164, [%rd29+128], %f163;
$L__BB5_218:
	add.s32 	%r832, %r832, 64;
$L__BB5_219:
	setp.ne.s32 	%p180, %r82, 0;
	@%p180 bra 	$L__BB5_222;
	add.s32 	%r117, %r104, %r832;
	cvt.u64.u32 	%rd123, %r832;
	add.s64 	%rd124, %rd24, %rd123;
	add.s64 	%rd31, %rd124, %rd7;
	add.s32 	%r490, %r832, %r8;
	setp.ge.s32 	%p181, %r490, %r277;
	@%p181 bra 	$L__BB5_222;
	mul.wide.s32 	%rd125, %r117, 4;
	add.s64 	%rd126, %rd1, %rd125;
	ld.global.f32 	%f165, [%rd126];
	mul.f32 	%f166, %f165, %f165;
	shl.b64 	%rd127, %rd31, 2;
	add.s64 	%rd128, %rd15, %rd127;
	atom.global.add.f32 	%f167, [%rd128], %f166;
$L__BB5_222:
	add.s32 	%r823, %r823, 32;
	setp.lt.s32 	%p182, %r823, %r4;
	@%p182 bra 	$L__BB5_134;
$L__BB5_223:
	setp.lt.s32 	%p183, %r279, 1;
	bar.sync 	0;
	@%p183 bra 	$L__BB5_264;
	add.s32 	%r119, %r279, -1;
	shr.u32 	%r492, %r119, 10;
	add.s32 	%r120, %r492, 1;
	and.b32  	%r121, %r120, 7;
	setp.lt.u32 	%p184, %r119, 7168;
	mov.b32 	%r837, 0;
	@%p184 bra 	$L__BB5_243;
	and.b32  	%r122, %r120, 8388600;
	mov.b32 	%r837, 0;
	mov.u32 	%r836, %r837;
$L__BB5_226:
	.pragma "nounroll";
	add.s32 	%r125, %r837, %r9;
	setp.ge.s32 	%p185, %r125, %r279;
	shl.b32 	%r494, %r125, 2;
	mov.u32 	%r495, _ZN8nvinfer112sparse_fwffm9smem_poolE;
	add.s32 	%r126, %r495, %r494;
	shl.b32 	%r496, %r822, 2;
	add.s32 	%r127, %r126, %r496;
	@%p185 bra 	$L__BB5_228;
	ld.shared.u32 	%r497, [%r127];
	ld.shared.u32 	%r498, [%r126];
	setp.lt.s32 	%p186, %r497, 0;
	setp.ne.s32 	%p187, %r498, 1;
	selp.b32 	%r500, %r498, %r497, %p187;
	selp.b32 	%r501, %r500, %r497, %p186;
	st.shared.u32 	[%r126], %r501;
$L__BB5_228:
	add.s32 	%r502, %r125, 1024;
	setp.ge.s32 	%p188, %r502, %r279;
	@%p188 bra 	$L__BB5_230;
	ld.shared.u32 	%r503, [%r127+4096];
	ld.shared.u32 	%r504, [%r126+4096];
	setp.lt.s32 	%p189, %r503, 0;
	setp.ne.s32 	%p190, %r504, 1;
	selp.b32 	%r506, %r504, %r503, %p190;
	selp.b32 	%r507, %r506, %r503, %p189;
	st.shared.u32 	[%r126+4096], %r507;
$L__BB5_230:
	add.s32 	%r508, %r125, 2048;
	setp.ge.s32 	%p191, %r508, %r279;
	@%p191 bra 	$L__BB5_232;
	ld.shared.u32 	%r509, [%r127+8192];
	ld.shared.u32 	%r510, [%r126+8192];
	setp.lt.s32 	%p192, %r509, 0;
	setp.ne.s32 	%p193, %r510, 1;
	selp.b32 	%r512, %r510, %r509, %p193;
	selp.b32 	%r513, %r512, %r509, %p192;
	st.shared.u32 	[%r126+8192], %r513;
$L__BB5_232:
	add.s32 	%r514, %r125, 3072;
	setp.ge.s32 	%p194, %r514, %r279;
	@%p194 bra 	$L__BB5_234;
	ld.shared.u32 	%r515, [%r127+12288];
	ld.shared.u32 	%r516, [%r126+12288];
	setp.lt.s32 	%p195, %r515, 0;
	setp.ne.s32 	%p196, %r516, 1;
	selp.b32 	%r518, %r516, %r515, %p196;
	selp.b32 	%r519, %r518, %r515, %p195;
	st.shared.u32 	[%r126+12288], %r519;
$L__BB5_234:
	add.s32 	%r520, %r125, 4096;
	setp.ge.s32 	%p197, %r520, %r279;
	@%p197 bra 	$L__BB5_236;
	ld.shared.u32 	%r521, [%r127+16384];
	ld.shared.u32 	%r522, [%r126+16384];
	setp.lt.s32 	%p198, %r521, 0;
	setp.ne.s32 	%p199, %r522, 1;
	selp.b32 	%r524, %r522, %r521, %p199;
	selp.b32 	%r525, %r524, %r521, %p198;
	st.shared.u32 	[%r126+16384], %r525;
$L__BB5_236:
	add.s32 	%r526, %r125, 5120;
	setp.ge.s32 	%p200, %r526, %r279;
	@%p200 bra 	$L__BB5_238;
	ld.shared.u32 	%r527, [%r127+20480];
	ld.shared.u32 	%r528, [%r126+20480];
	setp.lt.s32 	%p201, %r527, 0;
	setp.ne.s32 	%p202, %r528, 1;
	selp.b32 	%r530, %r528, %r527, %p202;
	selp.b32 	%r531, %r530, %r527, %p201;
	st.shared.u32 	[%r126+20480], %r531;
$L__BB5_238:
	add.s32 	%r532, %r125, 6144;
	setp.ge.s32 	%p203, %r532, %r279;
	@%p203 bra 	$L__BB5_240;
	ld.shared.u32 	%r533, [%r127+24576];
	ld.shared.u32 	%r534, [%r126+24576];
	setp.lt.s32 	%p204, %r533, 0;
	setp.ne.s32 	%p205, %r534, 1;
	selp.b32 	%r536, %r534, %r533, %p205;
	selp.b32 	%r537, %r536, %r533, %p204;
	st.shared.u32 	[%r126+24576], %r537;
$L__BB5_240:
	add.s32 	%r538, %r125, 7168;
	setp.ge.s32 	%p206, %r538, %r279;
	@%p206 bra 	$L__BB5_242;
	ld.shared.u32 	%r539, [%r127+28672];
	ld.shared.u32 	%r540, [%r126+28672];
	setp.lt.s32 	%p207, %r539, 0;
	setp.ne.s32 	%p208, %r540, 1;
	selp.b32 	%r542, %r540, %r539, %p208;
	selp.b32 	%r543, %r542, %r539, %p207;
	st.shared.u32 	[%r126+28672], %r543;
$L__BB5_242:
	add.s32 	%r837, %r837, 8192;
	add.s32 	%r836, %r836, 8;
	setp.ne.s32 	%p209, %r836, %r122;
	@%p209 bra 	$L__BB5_226;
$L__BB5_243:
	setp.eq.s32 	%p210, %r121, 0;
	@%p210 bra 	$L__BB5_264;
	setp.lt.u32 	%p211, %r121, 4;
	@%p211 bra 	$L__BB5_254;
	add.s32 	%r131, %r837, %r9;
	setp.ge.s32 	%p212, %r131, %r279;
	shl.b32 	%r544, %r131, 2;
	mov.u32 	%r545, _ZN8nvinfer112sparse_fwffm9smem_poolE;
	add.s32 	%r132, %r545, %r544;
	shl.b32 	%r546, %r822, 2;
	add.s32 	%r133, %r132, %r546;
	@%p212 bra 	$L__BB5_247;
	ld.shared.u32 	%r547, [%r133];
	ld.shared.u32 	%r548, [%r132];
	setp.lt.s32 	%p213, %r547, 0;
	setp.ne.s32 	%p214, %r548, 1;
	selp.b32 	%r550, %r548, %r547, %p214;
	selp.b32 	%r551, %r550, %r547, %p213;
	st.shared.u32 	[%r132], %r551;
$L__BB5_247:
	add.s32 	%r552, %r131, 1024;
	setp.ge.s32 	%p215, %r552, %r279;
	@%p215 bra 	$L__BB5_249;
	ld.shared.u32 	%r553, [%r133+4096];
	ld.shared.u32 	%r554, [%r132+4096];
	setp.lt.s32 	%p216, %r553, 0;
	setp.ne.s32 	%p217, %r554, 1;
	selp.b32 	%r556, %r554, %r553, %p217;
	selp.b32 	%r557, %r556, %r553, %p216;
	st.shared.u32 	[%r132+4096], %r557;
$L__BB5_249:
	add.s32 	%r558, %r131, 2048;
	setp.ge.s32 	%p218, %r558, %r279;
	@%p218 bra 	$L__BB5_251;
	ld.shared.u32 	%r559, [%r133+8192];
	ld.shared.u32 	%r560, [%r132+8192];
	setp.lt.s32 	%p219, %r559, 0;
	setp.ne.s32 	%p220, %r560, 1;
	selp.b32 	%r562, %r560, %r559, %p220;
	selp.b32 	%r563, %r562, %r559, %p219;
	st.shared.u32 	[%r132+8192], %r563;
$L__BB5_251:
	add.s32 	%r564, %r131, 3072;
	setp.ge.s32 	%p221, %r564, %r279;
	@%p221 bra 	$L__BB5_253;
	ld.shared.u32 	%r565, [%r133+12288];
	ld.shared.u32 	%r566, [%r132+12288];
	setp.lt.s32 	%p222, %r565, 0;
	setp.ne.s32 	%p223, %r566, 1;
	selp.b32 	%r568, %r566, %r565, %p223;
	selp.b32 	%r569, %r568, %r565, %p222;
	st.shared.u32 	[%r132+12288], %r569;
$L__BB5_253:
	add.s32 	%r837, %r837, 4096;
$L__BB5_254:
	and.b32  	%r570, %r120, 3;
	setp.eq.s32 	%p224, %r570, 0;
	@%p224 bra 	$L__BB5_264;
	setp.eq.s32 	%p225, %r570, 1;
	@%p225 bra 	$L__BB5_261;
	add.s32 	%r136, %r837, %r9;
	setp.ge.s32 	%p226, %r136, %r279;
	shl.b32 	%r571, %r136, 2;
	mov.u32 	%r572, _ZN8nvinfer112sparse_fwffm9smem_poolE;
	add.s32 	%r137, %r572, %r571;
	shl.b32 	%r573, %r822, 2;
	add.s32 	%r138, %r137, %r573;
	@%p226 bra 	$L__BB5_258;
	ld.shared.u32 	%r574, [%r138];
	ld.shared.u32 	%r575, [%r137];
	setp.lt.s32 	%p227, %r574, 0;
	setp.ne.s32 	%p228, %r575, 1;
	selp.b32 	%r577, %r575, %r574, %p228;
	selp.b32 	%r578, %r577, %r574, %p227;
	st.shared.u32 	[%r137], %r578;
$L__BB5_258:
	add.s32 	%r579, %r136, 1024;
	setp.ge.s32 	%p229, %r579, %r279;
	@%p229 bra 	$L__BB5_260;
	ld.shared.u32 	%r580, [%r138+4096];
	ld.shared.u32 	%r581, [%r137+4096];
	setp.lt.s32 	%p230, %r580, 0;
	setp.ne.s32 	%p231, %r581, 1;
	selp.b32 	%r583, %r581, %r580, %p231;
	selp.b32 	%r584, %r583, %r580, %p230;
	st.shared.u32 	[%r137+4096], %r584;
$L__BB5_260:
	add.s32 	%r837, %r837, 2048;
$L__BB5_261:
	and.b32  	%r585, %r119, 1024;
	setp.ne.s32 	%p232, %r585, 0;
	@%p232 bra 	$L__BB5_264;
	add.s32 	%r141, %r837, %r9;
	setp.ge.s32 	%p233, %r141, %r279;
	@%p233 bra 	$L__BB5_264;
	add.s32 	%r586, %r141, %r822;
	shl.b32 	%r587, %r586, 2;
	mov.u32 	%r588, _ZN8nvinfer112sparse_fwffm9smem_poolE;
	add.s32 	%r589, %r588, %r587;
	ld.shared.u32 	%r590, [%r589];
	shl.b32 	%r591, %r141, 2;
	add.s32 	%r592, %r588, %r591;
	ld.shared.u32 	%r593, [%r592];
	setp.lt.s32 	%p234, %r590, 0;
	setp.ne.s32 	%p235, %r593, 1;
	selp.b32 	%r595, %r593, %r590, %p235;
	selp.b32 	%r596, %r595, %r590, %p234;
	st.shared.u32 	[%r592], %r596;
$L__BB5_264:
	shl.b32 	%r597, %r279, 3;
	mov.u32 	%r598, _ZN8nvinfer112sparse_fwffm9smem_poolE;
	add.s32 	%r142, %r598, %r597;
	bar.sync 	0;
	or.b32  	%r599, %r866, %r8;
	setp.ne.s32 	%p236, %r599, 0;
	shl.b32 	%r600, %r279, 2;
	add.s32 	%r143, %r142, %r600;
	@%p236 bra 	$L__BB5_307;
	setp.lt.s32 	%p237, %r279, 1;
	mov.b32 	%r842, 0;
	@%p237 bra 	$L__BB5_306;
	add.s32 	%r604, %r279, -1;
	and.b32  	%r144, %r279, 7;
	setp.lt.u32 	%p238, %r604, 7;
	mov.b32 	%r858, 0;
	mov.u32 	%r842, %r858;
	@%p238 bra 	$L__BB5_285;
	and.b32  	%r858, %r279, 2147483640;
	mov.b32 	%r840, 0;
	mov.u32 	%r842, %r840;
$L__BB5_268:
	.pragma "nounroll";
	shl.b32 	%r606, %r840, 2;
	add.s32 	%r148, %r598, %r606;
	ld.shared.u32 	%r608, [%r148];
	setp.lt.s32 	%p239, %r608, 0;
	@%p239 bra 	$L__BB5_270;
	add.s32 	%r149, %r842, 1;
	shl.b32 	%r609, %r842, 2;
	add.s32 	%r610, %r142, %r609;
	st.shared.u32 	[%r610], %r840;
	mov.u32 	%r842, %r149;
$L__BB5_270:
	ld.shared.u32 	%r611, [%r148+4];
	setp.lt.s32 	%p240, %r611, 0;
	@%p240 bra 	$L__BB5_272;
	add.s32 	%r612, %r840, 1;
	add.s32 	%r151, %r842, 1;
	shl.b32 	%r613, %r842, 2;
	add.s32 	%r614, %r142, %r613;
	st.shared.u32 	[%r614], %r612;
	mov.u32 	%r842, %r151;
$L__BB5_272:
	ld.shared.u32 	%r615, [%r148+8];
	setp.lt.s32 	%p241, %r615, 0;
	@%p241 bra 	$L__BB5_274;
	add.s32 	%r616, %r840, 2;
	add.s32 	%r153, %r842, 1;
	shl.b32 	%r617, %r842, 2;
	add.s32 	%r618, %r142, %r617;
	st.shared.u32 	[%r618], %r616;
	mov.u32 	%r842, %r153;
$L__BB5_274:
	ld.shared.u32 	%r619, [%r148+12];
	setp.lt.s32 	%p242, %r619, 0;
	@%p242 bra 	$L__BB5_276;
	add.s32 	%r620, %r840, 3;
	add.s32 	%r155, %r842, 1;
	shl.b32 	%r621, %r842, 2;
	add.s32 	%r622, %r142, %r621;
	st.shared.u32 	[%r622], %r620;
	mov.u32 	%r842, %r155;
$L__BB5_276:
	ld.shared.u32 	%r623, [%r148+16];
	setp.lt.s32 	%p243, %r623, 0;
	@%p243 bra 	$L__BB5_278;
	add.s32 	%r624, %r840, 4;
	add.s32 	%r157, %r842, 1;
	shl.b32 	%r625, %r842, 2;
	add.s32 	%r626, %r142, %r625;
	st.shared.u32 	[%r626], %r624;
	mov.u32 	%r842, %r157;
$L__BB5_278:
	ld.shared.u32 	%r627, [%r148+20];
	setp.lt.s32 	%p244, %r627, 0;
	@%p244 bra 	$L__BB5_280;
	add.s32 	%r628, %r840, 5;
	add.s32 	%r159, %r842, 1;
	shl.b32 	%r629, %r842, 2;
	add.s32 	%r630, %r142, %r629;
	st.shared.u32 	[%r630], %r628;
	mov.u32 	%r842, %r159;
$L__BB5_280:
	ld.shared.u32 	%r631, [%r148+24];
	setp.lt.s32 	%p245, %r631, 0;
	@%p245 bra 	$L__BB5_282;
	add.s32 	%r632, %r840, 6;
	add.s32 	%r161, %r842, 1;
	shl.b32 	%r633, %r842, 2;
	add.s32 	%r634, %r142, %r633;
	st.shared.u32 	[%r634], %r632;
	mov.u32 	%r842, %r161;
$L__BB5_282:
	ld.shared.u32 	%r635, [%r148+28];
	setp.lt.s32 	%p246, %r635, 0;
	@%p246 bra 	$L__BB5_284;
	add.s32 	%r636, %r840, 7;
	add.s32 	%r163, %r842, 1;
	shl.b32 	%r637, %r842, 2;
	add.s32 	%r638, %r142, %r637;
	st.shared.u32 	[%r638], %r636;
	mov.u32 	%r842, %r163;
$L__BB5_284:
	add.s32 	%r840, %r840, 8;
	setp.ne.s32 	%p247, %r840, %r858;
	@%p247 bra 	$L__BB5_268;
$L__BB5_285:
	setp.eq.s32 	%p248, %r144, 0;
	@%p248 bra 	$L__BB5_306;
	and.b32  	%r169, %r279, 3;
	setp.lt.u32 	%p249, %r144, 4;
	@%p249 bra 	$L__BB5_296;
	shl.b32 	%r640, %r858, 2;
	add.s32 	%r170, %r598, %r640;
	ld.shared.u32 	%r642, [%r170];
	setp.lt.s32 	%p250, %r642, 0;
	@%p250 bra 	$L__BB5_289;
	add.s32 	%r171, %r842, 1;
	shl.b32 	%r643, %r842, 2;
	add.s32 	%r644, %r142, %r643;
	st.shared.u32 	[%r644], %r858;
	mov.u32 	%r842, %r171;
$L__BB5_289:
	ld.shared.u32 	%r645, [%r170+4];
	setp.lt.s32 	%p251, %r645, 0;
	@%p251 bra 	$L__BB5_291;
	add.s32 	%r646, %r858, 1;
	add.s32 	%r173, %r842, 1;
	shl.b32 	%r647, %r842, 2;
	add.s32 	%r648, %r142, %r647;
	st.shared.u32 	[%r648], %r646;
	mov.u32 	%r842, %r173;
$L__BB5_291:
	ld.shared.u32 	%r649, [%r170+8];
	setp.lt.s32 	%p252, %r649, 0;
	@%p252 bra 	$L__BB5_293;
	add.s32 	%r650, %r858, 2;
	add.s32 	%r175, %r842, 1;
	shl.b32 	%r651, %r842, 2;
	add.s32 	%r652, %r142, %r651;
	st.shared.u32 	[%r652], %r650;
	mov.u32 	%r842, %r175;
$L__BB5_293:
	ld.shared.u32 	%r653, [%r170+12];
	setp.lt.s32 	%p253, %r653, 0;
	@%p253 bra 	$L__BB5_295;
	add.s32 	%r654, %r858, 3;
	add.s32 	%r177, %r842, 1;
	shl.b32 	%r655, %r842, 2;
	add.s32 	%r656, %r142, %r655;
	st.shared.u32 	[%r656], %r654;
	mov.u32 	%r842, %r177;
$L__BB5_295:
	add.s32 	%r858, %r858, 4;
$L__BB5_296:
	setp.eq.s32 	%p254, %r169, 0;
	@%p254 bra 	$L__BB5_306;
	setp.eq.s32 	%p255, %r169, 1;
	@%p255 bra 	$L__BB5_303;
	shl.b32 	%r658, %r858, 2;
	add.s32 	%r183, %r598, %r658;
	ld.shared.u32 	%r660, [%r183];
	setp.lt.s32 	%p256, %r660, 0;
	@%p256 bra 	$L__BB5_300;
	add.s32 	%r184, %r842, 1;
	shl.b32 	%r661, %r842, 2;
	add.s32 	%r662, %r142, %r661;
	st.shared.u32 	[%r662], %r858;
	mov.u32 	%r842, %r184;
$L__BB5_300:
	ld.shared.u32 	%r663, [%r183+4];
	setp.lt.s32 	%p257, %r663, 0;
	@%p257 bra 	$L__BB5_302;
	add.s32 	%r664, %r858, 1;
	add.s32 	%r186, %r842, 1;
	shl.b32 	%r665, %r842, 2;
	add.s32 	%r666, %r142, %r665;
	st.shared.u32 	[%r666], %r664;
	mov.u32 	%r842, %r186;
$L__BB5_302:
	add.s32 	%r858, %r858, 2;
$L__BB5_303:
	and.b32  	%r667, %r279, 1;
	setp.eq.b32 	%p258, %r667, 1;
	not.pred 	%p259, %p258;
	@%p259 bra 	$L__BB5_306;
	shl.b32 	%r668, %r858, 2;
	add.s32 	%r670, %r598, %r668;
	ld.shared.u32 	%r671, [%r670];
	setp.lt.s32 	%p260, %r671, 0;
	@%p260 bra 	$L__BB5_306;
	add.s32 	%r192, %r842, 1;
	shl.b32 	%r672, %r842, 2;
	add.s32 	%r673, %r142, %r672;
	st.shared.u32 	[%r673], %r858;
	mov.u32 	%r842, %r192;
$L__BB5_306:
	st.shared.u32 	[%r143], %r842;
$L__BB5_307:
	bar.sync 	0;
	add.s32 	%r674, %r277, 31;
	shr.s32 	%r675, %r674, 31;
	shr.u32 	%r676, %r675, 27;
	add.s32 	%r677, %r674, %r676;
	and.b32  	%r194, %r677, -32;
	mov.f32 	%f168, 0f00000000;
	st.local.v2.f32 	[%rd6], {%f168, %f168};
	st.local.v2.f32 	[%rd6+8], {%f168, %f168};
	st.local.v2.f32 	[%rd6+16], {%f168, %f168};
	ld.shared.u32 	%r195, [%r143];
	setp.ge.s32 	%p261, %r866, %r195;
	@%p261 bra 	$L__BB5_398;
	max.s32 	%r678, %r194, 32;
	add.s32 	%r679, %r678, -1;
	shr.u32 	%r680, %r679, 5;
	add.s32 	%r681, %r680, 1;
	and.b32  	%r196, %r681, 7;
	and.b32  	%r197, %r681, 3;
	and.b32  	%r198, %r681, 268435448;
	and.b32  	%r199, %r679, 32;
	neg.s32 	%r200, %r198;
$L__BB5_309:
	shl.b32 	%r682, %r866, 2;
	add.s32 	%r683, %r142, %r682;
	ld.shared.u32 	%r206, [%r683];
	add.s32 	%r684, %r206, 2;
	mad.lo.s32 	%r685, %r684, %r206, %r684;
	shr.u32 	%r686, %r685, 31;
	add.s32 	%r687, %r685, %r686;
	shr.s32 	%r207, %r687, 1;
	shl.b32 	%r688, %r206, 2;
	mov.u32 	%r689, _ZN8nvinfer112sparse_fwffm9smem_poolE;
	add.s32 	%r690, %r689, %r688;
	ld.shared.u32 	%r208, [%r690];
	setp.eq.s32 	%p262, %r866, 0;
	@%p262 bra 	$L__BB5_355;
	setp.lt.s32 	%p263, %r277, 1;
	@%p263 bra 	$L__BB5_355;
	not.b32 	%r692, %r206;
	add.s32 	%r209, %r207, %r692;
	mul.lo.s32 	%r210, %r208, %r279;
	mov.b32 	%r867, 0;
$L__BB5_312:
	setp.lt.s32 	%p264, %r277, 225;
	shl.b32 	%r694, %r867, 2;
	add.s32 	%r695, %r142, %r694;
	ld.shared.u32 	%r696, [%r695];
	shl.b32 	%r697, %r696, 2;
	mov.u32 	%r698, _ZN8nvinfer112sparse_fwffm9smem_poolE;
	add.s32 	%r699, %r698, %r697;
	ld.shared.u32 	%r700, [%r699];
	add.s32 	%r701, %r209, %r696;
	mul.wide.s32 	%rd129, %r701, 4;
	add.s64 	%rd130, %rd266, %rd129;
	ld.global.f32 	%f169, [%rd130];
	add.f32 	%f1, %f169, 0f3F800000;
	add.s32 	%r702, %r696, %r210;
	mul.lo.s32 	%r212, %r702, %r277;
	mad.lo.s32 	%r703, %r700, %r279, %r206;
	mul.lo.s32 	%r213, %r703, %r277;
	mov.b32 	%r874, 0;
	@%p264 bra 	$L__BB5_332;
	add.s32 	%r871, %r8, %r212;
	add.s32 	%r870, %r8, %r213;
	mov.b32 	%r872, 128;
	mov.u32 	%r868, %r200;
	mov.u32 	%r869, %r8;
$L__BB5_314:
	.pragma "nounroll";
	setp.ge.s32 	%p265, %r869, %r277;
	mul.wide.s32 	%rd131, %r871, 4;
	add.s64 	%rd33, %rd15, %rd131;
	mul.wide.s32 	%rd132, %r870, 4;
	add.s64 	%rd34, %rd15, %rd132;
	mov.f32 	%f366, 0f00000000;
	@%p265 bra 	$L__BB5_316;
	ld.global.f32 	%f171, [%rd33];
	ld.global.f32 	%f172, [%rd34];
	mul.f32 	%f366, %f171, %f172;
$L__BB5_316:
	add.s32 	%r705, %r872, -128;
	shr.u32 	%r706, %r705, 5;
	mul.wide.u32 	%rd133, %r706, 4;
	add.s64 	%rd35, %rd6, %rd133;
	ld.local.f32 	%f174, [%rd35];
	fma.rn.f32 	%f175, %f1, %f366, %f174;
	st.local.f32 	[%rd35], %f175;
	add.s32 	%r707, %r869, 32;
	setp.ge.s32 	%p266, %r707, %r277;
	mov.f32 	%f367, 0f00000000;
	@%p266 bra 	$L__BB5_318;
	ld.global.f32 	%f176, [%rd33+128];
	ld.global.f32 	%f177, [%rd34+128];
	mul.f32 	%f367, %f176, %f177;
$L__BB5_318:
	ld.local.f32 	%f179, [%rd35+4];
	fma.rn.f32 	%f180, %f1, %f367, %f179;
	st.local.f32 	[%rd35+4], %f180;
	add.s32 	%r708, %r869, 64;
	setp.ge.s32 	%p267, %r708, %r277;
	mov.f32 	%f368, 0f00000000;
	@%p267 bra 	$L__BB5_320;
	ld.global.f32 	%f181, [%rd33+256];
	ld.global.f32 	%f182, [%rd34+256];
	mul.f32 	%f368, %f181, %f182;
$L__BB5_320:
	ld.local.f32 	%f184, [%rd35+8];
	fma.rn.f32 	%f185, %f1, %f368, %f184;
	st.local.f32 	[%rd35+8], %f185;
	add.s32 	%r709, %r869, 96;
	setp.ge.s32 	%p268, %r709, %r277;
	mov.f32 	%f369, 0f00000000;
	@%p268 bra 	$L__BB5_322;
	ld.global.f32 	%f186, [%rd33+384];
	ld.global.f32 	%f187, [%rd34+384];
	mul.f32 	%f369, %f186, %f187;
$L__BB5_322:
	ld.local.f32 	%f189, [%rd35+12];
	fma.rn.f32 	%f190, %f1, %f369, %f189;
	st.local.f32 	[%rd35+12], %f190;
	add.s32 	%r710, %r869, 128;
	setp.ge.s32 	%p269, %r710, %r277;
	mov.f32 	%f370, 0f00000000;
	@%p269 bra 	$L__BB5_324;
	ld.global.f32 	%f191, [%rd33+512];
	ld.global.f32 	%f192, [%rd34+512];
	mul.f32 	%f370, %f191, %f192;
$L__BB5_324:
	ld.local.f32 	%f194, [%rd35+16];
	fma.rn.f32 	%f195, %f1, %f370, %f194;
	st.local.f32 	[%rd35+16], %f195;
	add.s32 	%r711, %r869, 160;
	setp.ge.s32 	%p270, %r711, %r277;
	mov.f32 	%f371, 0f00000000;
	@%p270 bra 	$L__BB5_326;
	ld.global.f32 	%f196, [%rd33+640];
	ld.global.f32 	%f197, [%rd34+640];
	mul.f32 	%f371, %f196, %f197;
$L__BB5_326:
	ld.local.f32 	%f199, [%rd35+20];
	fma.rn.f32 	%f200, %f1, %f371, %f199;
	st.local.f32 	[%rd35+20], %f200;
	add.s32 	%r712, %r869, 192;
	setp.ge.s32 	%p271, %r712, %r277;
	mov.f32 	%f372, 0f00000000;
	@%p271 bra 	$L__BB5_328;
	ld.global.f32 	%f201, [%rd33+768];
	ld.global.f32 	%f202, [%rd34+768];
	mul.f32 	%f372, %f201, %f202;
$L__BB5_328:
	ld.local.f32 	%f204, [%rd35+24];
	fma.rn.f32 	%f205, %f1, %f372, %f204;
	st.local.f32 	[%rd35+24], %f205;
	add.s32 	%r713, %r869, 224;
	setp.ge.s32 	%p272, %r713, %r277;
	mov.f32 	%f373, 0f00000000;
	@%p272 bra 	$L__BB5_330;
	ld.global.f32 	%f206, [%rd33+896];
	ld.global.f32 	%f207, [%rd34+896];
	mul.f32 	%f373, %f206, %f207;
$L__BB5_330:
	ld.local.f32 	%f208, [%rd35+28];
	fma.rn.f32 	%f209, %f1, %f373, %f208;
	st.local.f32 	[%rd35+28], %f209;
	add.s32 	%r872, %r872, 256;
	add.s32 	%r871, %r871, 256;
	add.s32 	%r870, %r870, 256;
	add.s32 	%r869, %r869, 256;
	add.s32 	%r868, %r868, 8;
	setp.ne.s32 	%p273, %r868, 0;
	@%p273 bra 	$L__BB5_314;
	add.s32 	%r874, %r872, -128;
$L__BB5_332:
	setp.eq.s32 	%p274, %r196, 0;
	@%p274 bra 	$L__BB5_354;
	add.s32 	%r714, %r196, -1;
	setp.lt.u32 	%p275, %r714, 3;
	@%p275 bra 	$L__BB5_343;
	add.s32 	%r228, %r874, %r8;
	setp.ge.s32 	%p276, %r228, %r277;
	add.s32 	%r715, %r228, %r212;
	mul.wide.s32 	%rd134, %r715, 4;
	add.s64 	%rd36, %rd15, %rd134;
	add.s32 	%r716, %r228, %r213;
	mul.wide.s32 	%rd135, %r716, 4;
	add.s64 	%rd37, %rd15, %rd135;
	mov.f32 	%f374, 0f00000000;
	@%p276 bra 	$L__BB5_336;
	ld.global.f32 	%f211, [%rd36];
	ld.global.f32 	%f212, [%rd37];
	mul.f32 	%f374, %f211, %f212;
$L__BB5_336:
	shr.u32 	%r717, %r874, 5;
	mul.wide.u32 	%rd136, %r717, 4;
	add.s64 	%rd137, %rd6, %rd136;
	ld.local.f32 	%f214, [%rd137];
	fma.rn.f32 	%f215, %f1, %f374, %f214;
	st.local.f32 	[%rd137], %f215;
	add.s32 	%r718, %r228, 32;
	setp.ge.s32 	%p277, %r718, %r277;
	mov.f32 	%f375, 0f00000000;
	@%p277 bra 	$L__BB5_338;
	ld.global.f32 	%f216, [%rd36+128];
	ld.global.f32 	%f217, [%rd37+128];
	mul.f32 	%f375, %f216, %f217;
$L__BB5_338:
	add.s32 	%r719, %r874, 32;
	shr.u32 	%r720, %r719, 5;
	mul.wide.u32 	%rd138, %r720, 4;
	add.s64 	%rd139, %rd6, %rd138;
	ld.local.f32 	%f219, [%rd139];
	fma.rn.f32 	%f220, %f1, %f375, %f219;
	st.local.f32 	[%rd139], %f220;
	add.s32 	%r721, %r228, 64;
	setp.ge.s32 	%p278, %r721, %r277;
	mov.f32 	%f376, 0f00000000;
	@%p278 bra 	$L__BB5_340;
	ld.global.f32 	%f221, [%rd36+256];
	ld.global.f32 	%f222, [%rd37+256];
	mul.f32 	%f376, %f221, %f222;
$L__BB5_340:
	add.s32 	%r722, %r874, 64;
	shr.u32 	%r723, %r722, 5;
	mul.wide.u32 	%rd140, %r723, 4;
	add.s64 	%rd141, %rd6, %rd140;
	ld.local.f32 	%f224, [%rd141];
	fma.rn.f32 	%f225, %f1, %f376, %f224;
	st.local.f32 	[%rd141], %f225;
	add.s32 	%r724, %r228, 96;
	setp.ge.s32 	%p279, %r724, %r277;
	mov.f32 	%f377, 0f00000000;
	@%p279 bra 	$L__BB5_342;
	ld.global.f32 	%f226, [%rd36+384];
	ld.global.f32 	%f227, [%rd37+384];
	mul.f32 	%f377, %f226, %f227;
$L__BB5_342:
	add.s32 	%r725, %r874, 96;
	shr.u32 	%r726, %r725, 5;
	mul.wide.u32 	%rd142, %r726, 4;
	add.s64 	%rd143, %rd6, %rd142;
	ld.local.f32 	%f228, [%rd143];
	fma.rn.f32 	%f229, %f1, %f377, %f228;
	st.local.f32 	[%rd143], %f229;
	add.s32 	%r874, %r874, 128;
$L__BB5_343:
	setp.eq.s32 	%p280, %r197, 0;
	@%p280 bra 	$L__BB5_354;
	setp.eq.s32 	%p281, %r197, 1;
	@%p281 bra 	$L__BB5_350;
	add.s32 	%r231, %r874, %r8;
	setp.ge.s32 	%p282, %r231, %r277;
	add.s32 	%r727, %r231, %r212;
	mul.wide.s32 	%rd144, %r727, 4;
	add.s64 	%rd38, %rd15, %rd144;
	add.s32 	%r728, %r231, %r213;
	mul.wide.s32 	%rd145, %r728, 4;
	add.s64 	%rd39, %rd15, %rd145;
	mov.f32 	%f378, 0f00000000;
	@%p282 bra 	$L__BB5_347;
	ld.global.f32 	%f231, [%rd38];
	ld.global.f32 	%f232, [%rd39];
	mul.f32 	%f378, %f231, %f232;
$L__BB5_347:
	shr.u32 	%r729, %r874, 5;
	mul.wide.u32 	%rd146, %r729, 4;
	add.s64 	%rd147, %rd6, %rd146;
	ld.local.f32 	%f234, [%rd147];
	fma.rn.f32 	%f235, %f1, %f378, %f234;
	st.local.f32 	[%rd147], %f235;
	add.s32 	%r730, %r231, 32;
	setp.ge.s32 	%p283, %r730, %r277;
	mov.f32 	%f379, 0f00000000;
	@%p283 bra 	$L__BB5_349;
	ld.global.f32 	%f236, [%rd38+128];
	ld.global.f32 	%f237, [%rd39+128];
	mul.f32 	%f379, %f236, %f237;
$L__BB5_349:
	add.s32 	%r731, %r874, 32;
	shr.u32 	%r732, %r731, 5;
	mul.wide.u32 	%rd148, %r732, 4;
	add.s64 	%rd149, %rd6, %rd148;
	ld.local.f32 	%f238, [%rd149];
	fma.rn.f32 	%f239, %f1, %f379, %f238;
	st.local.f32 	[%rd149], %f239;
	add.s32 	%r874, %r874, 64;
$L__BB5_350:
	setp.ne.s32 	%p284, %r199, 0;
	@%p284 bra 	$L__BB5_354;
	add.s32 	%r234, %r874, %r8;
	setp.ge.s32 	%p285, %r234, %r277;
	mov.f32 	%f380, 0f00000000;
	@%p285 bra 	$L__BB5_353;
	add.s32 	%r733, %r234, %r212;
	mul.wide.s32 	%rd150, %r733, 4;
	add.s64 	%rd151, %rd15, %rd150;
	ld.global.f32 	%f241, [%rd151];
	add.s32 	%r734, %r234, %r213;
	mul.wide.s32 	%rd152, %r734, 4;
	add.s64 	%rd153, %rd15, %rd152;
	ld.global.f32 	%f242, [%rd153];
	mul.f32 	%f380, %f241, %f242;
$L__BB5_353:
	shr.u32 	%r735, %r874, 5;
	mul.wide.u32 	%rd154, %r735, 4;
	add.s64 	%rd155, %rd6, %rd154;
	ld.local.f32 	%f243, [%rd155];
	fma.rn.f32 	%f244, %f1, %f380, %f243;
	st.local.f32 	[%rd155], %f244;
$L__BB5_354:
	add.s32 	%r867, %r867, 1;
	setp.ne.s32 	%p286, %r867, %r866;
	@%p286 bra 	$L__BB5_312;
$L__BB5_355:
	setp.lt.s32 	%p287, %r277, 1;
	mul.wide.s32 	%rd156, %r207, 4;
	add.s64 	%rd157, %rd266, %rd156;
	ld.global.f32 	%f245, [%rd157+-4];
	add.f32 	%f32, %f245, 0f3F800000;
	mad.lo.s32 	%r736, %r208, %r279, %r206;
	mul.lo.s32 	%r236, %r736, %r277;
	@%p287 bra 	$L__BB5_397;
	setp.lt.s32 	%p288, %r277, 225;
	mul.lo.s32 	%r237, %r206, %r277;
	mov.b32 	%r878, 0;
	@%p288 bra 	$L__BB5_375;
	mov.b32 	%r878, 0;
	mov.u32 	%r877, %r878;
$L__BB5_358:
	.pragma "nounroll";
	add.s32 	%r240, %r878, %r8;
	setp.ge.s32 	%p289, %r240, %r277;
	add.s32 	%r739, %r240, %r236;
	mul.wide.s32 	%rd158, %r739, 4;
	add.s64 	%rd40, %rd15, %rd158;
	mov.f32 	%f381, 0f00000000;
	mov.f32 	%f382, %f381;
	@%p289 bra 	$L__BB5_360;
	ld.global.f32 	%f381, [%rd40];
	add.s32 	%r740, %r240, %r237;
	cvt.s64.s32 	%rd159, %r740;
	add.s64 	%rd160, %rd7, %rd159;
	shl.b64 	%rd161, %rd160, 2;
	add.s64 	%rd162, %rd15, %rd161;
	ld.global.f32 	%f382, [%rd162];
$L__BB5_360:
	mul.f32 	%f248, %f381, %f381;
	sub.f32 	%f249, %f248, %f382;
	mul.f32 	%f250, %f249, 0f3F000000;
	shr.u32 	%r741, %r878, 5;
	mul.wide.u32 	%rd163, %r741, 4;
	add.s64 	%rd41, %rd6, %rd163;
	ld.local.f32 	%f251, [%rd41];
	fma.rn.f32 	%f252, %f32, %f250, %f251;
	st.local.f32 	[%rd41], %f252;
	add.s32 	%r241, %r240, 32;
	setp.ge.s32 	%p290, %r241, %r277;
	mov.f32 	%f383, 0f00000000;
	mov.f32 	%f384, %f383;
	@%p290 bra 	$L__BB5_362;
	ld.global.f32 	%f383, [%rd40+128];
	add.s32 	%r742, %r241, %r237;
	cvt.s64.s32 	%rd164, %r742;
	add.s64 	%rd165, %rd7, %rd164;
	shl.b64 	%rd166, %rd165, 2;
	add.s64 	%rd167, %rd15, %rd166;
	ld.global.f32 	%f384, [%rd167];
$L__BB5_362:
	mul.f32 	%f254, %f383, %f383;
	sub.f32 	%f255, %f254, %f384;
	mul.f32 	%f256, %f255, 0f3F000000;
	ld.local.f32 	%f257, [%rd41+4];
	fma.rn.f32 	%f258, %f32, %f256, %f257;
	st.local.f32 	[%rd41+4], %f258;
	add.s32 	%r242, %r240, 64;
	setp.ge.s32 	%p291, %r242, %r277;
	mov.f32 	%f385, 0f00000000;
	mov.f32 	%f386, %f385;
	@%p291 bra 	$L__BB5_364;
	ld.global.f32 	%f385, [%rd40+256];
	add.s32 	%r743, %r242, %r237;
	cvt.s64.s32 	%rd168, %r743;
	add.s64 	%rd169, %rd7, %rd168;
	shl.b64 	%rd170, %rd169, 2;
	add.s64 	%rd171, %rd15, %rd170;
	ld.global.f32 	%f386, [%rd171];
$L__BB5_364:
	mul.f32 	%f260, %f385, %f385;
	sub.f32 	%f261, %f260, %f386;
	mul.f32 	%f262, %f261, 0f3F000000;
	ld.local.f32 	%f263, [%rd41+8];
	fma.rn.f32 	%f264, %f32, %f262, %f263;
	st.local.f32 	[%rd41+8], %f264;
	add.s32 	%r243, %r240, 96;
	setp.ge.s32 	%p292, %r243, %r277;
	mov.f32 	%f387, 0f00000000;
	mov.f32 	%f388, %f387;
	@%p292 bra 	$L__BB5_366;
	ld.global.f32 	%f387, [%rd40+384];
	add.s32 	%r744, %r243, %r237;
	cvt.s64.s32 	%rd172, %r744;
	add.s64 	%rd173, %rd7, %rd172;
	shl.b64 	%rd174, %rd173, 2;
	add.s64 	%rd175, %rd15, %rd174;
	ld.global.f32 	%f388, [%rd175];
$L__BB5_366:
	mul.f32 	%f266, %f387, %f387;
	sub.f32 	%f267, %f266, %f388;
	mul.f32 	%f268, %f267, 0f3F000000;
	ld.local.f32 	%f269, [%rd41+12];
	fma.rn.f32 	%f270, %f32, %f268, %f269;
	st.local.f32 	[%rd41+12], %f270;
	add.s32 	%r244, %r240, 128;
	setp.ge.s32 	%p293, %r244, %r277;
	mov.f32 	%f389, 0f00000000;
	mov.f32 	%f390, %f389;
	@%p293 bra 	$L__BB5_368;
	ld.global.f32 	%f389, [%rd40+512];
	add.s32 	%r745, %r244, %r237;
	cvt.s64.s32 	%rd176, %r745;
	add.s64 	%rd177, %rd7, %rd176;
	shl.b64 	%rd178, %rd177, 2;
	add.s64 	%rd179, %rd15, %rd178;
	ld.global.f32 	%f390, [%rd179];
$L__BB5_368:
	mul.f32 	%f272, %f389, %f389;
	sub.f32 	%f273, %f272, %f390;
	mul.f32 	%f274, %f273, 0f3F000000;
	ld.local.f32 	%f275, [%rd41+16];
	fma.rn.f32 	%f276, %f32, %f274, %f275;
	st.local.f32 	[%rd41+16], %f276;
	add.s32 	%r245, %r240, 160;
	setp.ge.s32 	%p294, %r245, %r277;
	mov.f32 	%f391, 0f00000000;
	mov.f32 	%f392, %f391;
	@%p294 bra 	$L__BB5_370;
	ld.global.f32 	%f391, [%rd40+640];
	add.s32 	%r746, %r245, %r237;
	cvt.s64.s32 	%rd180, %r746;
	add.s64 	%rd181, %rd7, %rd180;
	shl.b64 	%rd182, %rd181, 2;
	add.s64 	%rd183, %rd15, %rd182;
	ld.global.f32 	%f392, [%rd183];
$L__BB5_370:
	mul.f32 	%f278, %f391, %f391;
	sub.f32 	%f279, %f278, %f392;
	mul.f32 	%f280, %f279, 0f3F000000;
	ld.local.f32 	%f281, [%rd41+20];
	fma.rn.f32 	%f282, %f32, %f280, %f281;
	st.local.f32 	[%rd41+20], %f282;
	add.s32 	%r246, %r240, 192;
	setp.ge.s32 	%p295, %r246, %r277;
	mov.f32 	%f393, 0f00000000;
	mov.f32 	%f394, %f393;
	@%p295 bra 	$L__BB5_372;
	ld.global.f32 	%f393, [%rd40+768];
	add.s32 	%r747, %r246, %r237;
	cvt.s64.s32 	%rd184, %r747;
	add.s64 	%rd185, %rd7, %rd184;
	shl.b64 	%rd186, %rd185, 2;
	add.s64 	%rd187, %rd15, %rd186;
	ld.global.f32 	%f394, [%rd187];
$L__BB5_372:
	mul.f32 	%f284, %f393, %f393;
	sub.f32 	%f285, %f284, %f394;
	mul.f32 	%f286, %f285, 0f3F000000;
	ld.local.f32 	%f287, [%rd41+24];
	fma.rn.f32 	%f288, %f32, %f286, %f287;
	st.local.f32 	[%rd41+24], %f288;
	add.s32 	%r247, %r240, 224;
	setp.ge.s32 	%p296, %r247, %r277;
	mov.f32 	%f395, 0f00000000;
	mov.f32 	%f396, %f395;
	@%p296 bra 	$L__BB5_374;
	ld.global.f32 	%f395, [%rd40+896];
	add.s32 	%r748, %r247, %r237;
	cvt.s64.s32 	%rd188, %r748;
	add.s64 	%rd189, %rd7, %rd188;
	shl.b64 	%rd190, %rd189, 2;
	add.s64 	%rd191, %rd15, %rd190;
	ld.global.f32 	%f396, [%rd191];
$L__BB5_374:
	mul.f32 	%f289, %f395, %f395;
	sub.f32 	%f290, %f289, %f396;
	mul.f32 	%f291, %f290, 0f3F000000;
	ld.local.f32 	%f292, [%rd41+28];
	fma.rn.f32 	%f293, %f32, %f291, %f292;
	st.local.f32 	[%rd41+28], %f293;
	add.s32 	%r878, %r878, 256;
	add.s32 	%r877, %r877, 8;
	setp.ne.s32 	%p297, %r877, %r198;
	@%p297 bra 	$L__BB5_358;
$L__BB5_375:
	setp.eq.s32 	%p298, %r196, 0;
	@%p298 bra 	$L__BB5_397;
	add.s32 	%r749, %r196, -1;
	setp.lt.u32 	%p299, %r749, 3;
	@%p299 bra 	$L__BB5_386;
	add.s32 	%r251, %r878, %r8;
	setp.ge.s32 	%p300, %r251, %r277;
	add.s32 	%r750, %r251, %r236;
	mul.wide.s32 	%rd192, %r750, 4;
	add.s64 	%rd42, %rd15, %rd192;
	mov.f32 	%f397, 0f00000000;
	mov.f32 	%f398, %f397;
	@%p300 bra 	$L__BB5_379;
	ld.global.f32 	%f397, [%rd42];
	add.s32 	%r751, %r251, %r237;
	cvt.s64.s32 	%rd193, %r751;
	add.s64 	%rd194, %rd7, %rd193;
	shl.b64 	%rd195, %rd194, 2;
	add.s64 	%rd196, %rd15, %rd195;
	ld.global.f32 	%f398, [%rd196];
$L__BB5_379:
	mul.f32 	%f296, %f397, %f397;
	sub.f32 	%f297, %f296, %f398;
	mul.f32 	%f298, %f297, 0f3F000000;
	shr.u32 	%r752, %r878, 5;
	mul.wide.u32 	%rd197, %r752, 4;
	add.s64 	%rd198, %rd6, %rd197;
	ld.local.f32 	%f299, [%rd198];
	fma.rn.f32 	%f300, %f32, %f298, %f299;
	st.local.f32 	[%rd198], %f300;
	add.s32 	%r252, %r251, 32;
	setp.ge.s32 	%p301, %r252, %r277;
	mov.f32 	%f399, 0f00000000;
	mov.f32 	%f400, %f399;
	@%p301 bra 	$L__BB5_381;
	ld.global.f32 	%f399, [%rd42+128];
	add.s32 	%r753, %r252, %r237;
	cvt.s64.s32 	%rd199, %r753;
	add.s64 	%rd200, %rd7, %rd199;
	shl.b64 	%rd201, %rd200, 2;
	add.s64 	%rd202, %rd15, %rd201;
	ld.global.f32 	%f400, [%rd202];
$L__BB5_381:
	mul.f32 	%f302, %f399, %f399;
	sub.f32 	%f303, %f302, %f400;
	mul.f32 	%f304, %f303, 0f3F000000;
	add.s32 	%r754, %r878, 32;
	shr.u32 	%r755, %r754, 5;
	mul.wide.u32 	%rd203, %r755, 4;
	add.s64 	%rd204, %rd6, %rd203;
	ld.local.f32 	%f305, [%rd204];
	fma.rn.f32 	%f306, %f32, %f304, %f305;
	st.local.f32 	[%rd204], %f306;
	add.s32 	%r253, %r251, 64;
	setp.ge.s32 	%p302, %r253, %r277;
	mov.f32 	%f401, 0f00000000;
	mov.f32 	%f402, %f401;
	@%p302 bra 	$L__BB5_383;
	ld.global.f32 	%f401, [%rd42+256];
	add.s32 	%r756, %r253, %r237;
	cvt.s64.s32 	%rd205, %r756;
	add.s64 	%rd206, %rd7, %rd205;
	shl.b64 	%rd207, %rd206, 2;
	add.s64 	%rd208, %rd15, %rd207;
	ld.global.f32 	%f402, [%rd208];
$L__BB5_383:
	mul.f32 	%f308, %f401, %f401;
	sub.f32 	%f309, %f308, %f402;
	mul.f32 	%f310, %f309, 0f3F000000;
	add.s32 	%r757, %r878, 64;
	shr.u32 	%r758, %r757, 5;
	mul.wide.u32 	%rd209, %r758, 4;
	add.s64 	%rd210, %rd6, %rd209;
	ld.local.f32 	%f311, [%rd210];
	fma.rn.f32 	%f312, %f32, %f310, %f311;
	st.local.f32 	[%rd210], %f312;
	add.s32 	%r254, %r251, 96;
	setp.ge.s32 	%p303, %r254, %r277;
	mov.f32 	%f403, 0f00000000;
	mov.f32 	%f404, %f403;
	@%p303 bra 	$L__BB5_385;
	ld.global.f32 	%f403, [%rd42+384];
	add.s32 	%r759, %r254, %r237;
	cvt.s64.s32 	%rd211, %r759;
	add.s64 	%rd212, %rd7, %rd211;
	shl.b64 	%rd213, %rd212, 2;
	add.s64 	%rd214, %rd15, %rd213;
	ld.global.f32 	%f404, [%rd214];
$L__BB5_385:
	mul.f32 	%f313, %f403, %f403;
	sub.f32 	%f314, %f313, %f404;
	mul.f32 	%f315, %f314, 0f3F000000;
	add.s32 	%r760, %r878, 96;
	shr.u32 	%r761, %r760, 5;
	mul.wide.u32 	%rd215, %r761, 4;
	add.s64 	%rd216, %rd6, %rd215;
	ld.local.f32 	%f316, [%rd216];
	fma.rn.f32 	%f317, %f32, %f315, %f316;
	st.local.f32 	[%rd216], %f317;
	add.s32 	%r878, %r878, 128;
$L__BB5_386:
	setp.eq.s32 	%p304, %r197, 0;
	@%p304 bra 	$L__BB5_397;
	setp.eq.s32 	%p305, %r197, 1;
	@%p305 bra 	$L__BB5_393;
	add.s32 	%r257, %r878, %r8;
	setp.ge.s32 	%p306, %r257, %r277;
	add.s32 	%r762, %r257, %r236;
	mul.wide.s32 	%rd217, %r762, 4;
	add.s64 	%rd43, %rd15, %rd217;
	mov.f32 	%f405, 0f00000000;
	mov.f32 	%f406, %f405;
	@%p306 bra 	$L__BB5_390;
	ld.global.f32 	%f405, [%rd43];
	add.s32 	%r763, %r257, %r237;
	cvt.s64.s32 	%rd218, %r763;
	add.s64 	%rd219, %rd7, %rd218;
	shl.b64 	%rd220, %rd219, 2;
	add.s64 	%rd221, %rd15, %rd220;
	ld.global.f32 	%f406, [%rd221];
$L__BB5_390:
	mul.f32 	%f320, %f405, %f405;
	sub.f32 	%f321, %f320, %f406;
	mul.f32 	%f322, %f321, 0f3F000000;
	shr.u32 	%r764, %r878, 5;
	mul.wide.u32 	%rd222, %r764, 4;
	add.s64 	%rd223, %rd6, %rd222;
	ld.local.f32 	%f323, [%rd223];
	fma.rn.f32 	%f324, %f32, %f322, %f323;
	st.local.f32 	[%rd223], %f324;
	add.s32 	%r258, %r257, 32;
	setp.ge.s32 	%p307, %r258, %r277;
	mov.f32 	%f407, 0f00000000;
	mov.f32 	%f408, %f407;
	@%p307 bra 	$L__BB5_392;
	ld.global.f32 	%f407, [%rd43+128];
	add.s32 	%r765, %r258, %r237;
	cvt.s64.s32 	%rd224, %r765;
	add.s64 	%rd225, %rd7, %rd224;
	shl.b64 	%rd226, %rd225, 2;
	add.s64 	%rd227, %rd15, %rd226;
	ld.global.f32 	%f408, [%rd227];
$L__BB5_392:
	mul.f32 	%f325, %f407, %f407;
	sub.f32 	%f326, %f325, %f408;
	mul.f32 	%f327, %f326, 0f3F000000;
	add.s32 	%r766, %r878, 32;
	shr.u32 	%r767, %r766, 5;
	mul.wide.u32 	%rd228, %r767, 4;
	add.s64 	%rd229, %rd6, %rd228;
	ld.local.f32 	%f328, [%rd229];
	fma.rn.f32 	%f329, %f32, %f327, %f328;
	st.local.f32 	[%rd229], %f329;
	add.s32 	%r878, %r878, 64;
$L__BB5_393:
	setp.ne.s32 	%p308, %r199, 0;
	@%p308 bra 	$L__BB5_397;
	add.s32 	%r261, %r878, %r8;
	setp.ge.s32 	%p309, %r261, %r277;
	mov.f32 	%f409, 0f00000000;
	mov.f32 	%f410, %f409;
	@%p309 bra 	$L__BB5_396;
	add.s32 	%r768, %r261, %r236;
	mul.wide.s32 	%rd230, %r768, 4;
	add.s64 	%rd231, %rd15, %rd230;
	ld.global.f32 	%f409, [%rd231];
	add.s32 	%r769, %r261, %r237;
	cvt.s64.s32 	%rd232, %r769;
	add.s64 	%rd233, %rd7, %rd232;
	shl.b64 	%rd234, %rd233, 2;
	add.s64 	%rd235, %rd15, %rd234;
	ld.global.f32 	%f410, [%rd235];
$L__BB5_396:
	mul.f32 	%f331, %f409, %f409;
	sub.f32 	%f332, %f331, %f410;
	mul.f32 	%f333, %f332, 0f3F000000;
	shr.u32 	%r770, %r878, 5;
	mul.wide.u32 	%rd236, %r770, 4;
	add.s64 	%rd237, %rd6, %rd236;
	ld.local.f32 	%f334, [%rd237];
	fma.rn.f32 	%f335, %f32, %f333, %f334;
	st.local.f32 	[%rd237], %f335;
$L__BB5_397:
	add.s32 	%r866, %r866, 32;
	setp.lt.s32 	%p310, %r866, %r195;
	@%p310 bra 	$L__BB5_309;
$L__BB5_398:
	setp.lt.s32 	%p311, %r277, 1;
	@%p311 bra 	$L__BB5_439;
	mad.lo.s32 	%r772, %r277, %r1, %r8;
	cvt.u64.u32 	%rd32, %r772;
	max.s32 	%r773, %r194, 32;
	add.s32 	%r201, %r773, -1;
	shr.u32 	%r774, %r201, 5;
	add.s32 	%r202, %r774, 1;
	and.b32  	%r203, %r202, 7;
	setp.lt.u32 	%p312, %r277, 225;
	mov.b32 	%r885, 0;
	@%p312 bra 	$L__BB5_419;
	and.b32  	%r776, %r202, 268435448;
	neg.s32 	%r881, %r776;
	mov.b32 	%r883, 128;
	mov.u32 	%r882, %r8;
$L__BB5_401:
	.pragma "nounroll";
	add.s32 	%r777, %r883, -128;
	setp.ge.s32 	%p313, %r882, %r277;
	cvt.u64.u32 	%rd238, %r777;
	add.s64 	%rd239, %rd32, %rd238;
	shl.b64 	%rd240, %rd239, 2;
	add.s64 	%rd44, %rd4, %rd240;
	shr.u32 	%r778, %r777, 5;
	mul.wide.u32 	%rd241, %r778, 4;
	add.s64 	%rd45, %rd6, %rd241;
	@%p313 bra 	$L__BB5_403;
	ld.local.f32 	%f336, [%rd45];
	atom.global.add.f32 	%f337, [%rd44], %f336;
$L__BB5_403:
	add.s32 	%r779, %r882, 32;
	setp.ge.s32 	%p314, %r779, %r277;
	@%p314 bra 	$L__BB5_405;
	ld.local.f32 	%f338, [%rd45+4];
	atom.global.add.f32 	%f339, [%rd44+128], %f338;
$L__BB5_405:
	add.s32 	%r780, %r882, 64;
	setp.ge.s32 	%p315, %r780, %r277;
	@%p315 bra 	$L__BB5_407;
	ld.local.f32 	%f340, [%rd45+8];
	atom.global.add.f32 	%f341, [%rd44+256], %f340;
$L__BB5_407:
	add.s32 	%r781, %r882, 96;
	setp.ge.s32 	%p316, %r781, %r277;
	@%p316 bra 	$L__BB5_409;
	ld.local.f32 	%f342, [%rd45+12];
	atom.global.add.f32 	%f343, [%rd44+384], %f342;
$L__BB5_409:
	add.s32 	%r782, %r882, 128;
	setp.ge.s32 	%p317, %r782, %r277;
	@%p317 bra 	$L__BB5_411;
	ld.local.f32 	%f344, [%rd45+16];
	atom.global.add.f32 	%f345, [%rd44+512], %f344;
$L__BB5_411:
	add.s32 	%r783, %r882, 160;
	setp.ge.s32 	%p318, %r783, %r277;
	@%p318 bra 	$L__BB5_413;
	ld.local.f32 	%f346, [%rd45+20];
	atom.global.add.f32 	%f347, [%rd44+640], %f346;
$L__BB5_413:
	add.s32 	%r784, %r882, 192;
	setp.ge.s32 	%p319, %r784, %r277;
	@%p319 bra 	$L__BB5_415;
	ld.local.f32 	%f348, [%rd45+24];
	atom.global.add.f32 	%f349, [%rd44+768], %f348;
$L__BB5_415:
	add.s32 	%r785, %r882, 224;
	setp.ge.s32 	%p320, %r785, %r277;
	@%p320 bra 	$L__BB5_417;
	ld.local.f32 	%f350, [%rd45+28];
	atom.global.add.f32 	%f351, [%rd44+896], %f350;
$L__BB5_417:
	add.s32 	%r883, %r883, 256;
	add.s32 	%r882, %r882, 256;
	add.s32 	%r881, %r881, 8;
	setp.ne.s32 	%p321, %r881, 0;
	@%p321 bra 	$L__BB5_401;
	add.s32 	%r885, %r883, -128;
$L__BB5_419:
	setp.eq.s32 	%p322, %r203, 0;
	@%p322 bra 	$L__BB5_439;
	setp.lt.u32 	%p323, %r203, 4;
	@%p323 bra 	$L__BB5_430;
	add.s32 	%r271, %r885, %r8;
	setp.ge.s32 	%p324, %r271, %r277;
	cvt.u64.u32 	%rd242, %r885;
	add.s64 	%rd243, %rd32, %rd242;
	shl.b64 	%rd244, %rd243, 2;
	add.s64 	%rd46, %rd4, %rd244;
	@%p324 bra 	$L__BB5_423;
	shr.u32 	%r786, %r885, 5;
	mul.wide.u32 	%rd245, %r786, 4;
	add.s64 	%rd246, %rd6, %rd245;
	ld.local.f32 	%f352, [%rd246];
	atom.global.add.f32 	%f353, [%rd46], %f352;
$L__BB5_423:
	add.s32 	%r787, %r271, 32;
	setp.ge.s32 	%p325, %r787, %r277;
	@%p325 bra 	$L__BB5_425;
	add.s32 	%r788, %r885, 32;
	shr.u32 	%r789, %r788, 5;
	mul.wide.u32 	%rd247, %r789, 4;
	add.s64 	%rd248, %rd6, %rd247;
	ld.local.f32 	%f354, [%rd248];
	atom.global.add.f32 	%f355, [%rd46+128], %f354;
$L__BB5_425:
	add.s32 	%r790, %r271, 64;
	setp.ge.s32 	%p326, %r790, %r277;
	@%p326 bra 	$L__BB5_427;
	add.s32 	%r791, %r885, 64;
	shr.u32 	%r792, %r791, 5;
	mul.wide.u32 	%rd249, %r792, 4;
	add.s64 	%rd250, %rd6, %rd249;
	ld.local.f32 	%f356, [%rd250];
	atom.global.add.f32 	%f357, [%rd46+256], %f356;
$L__BB5_427:
	add.s32 	%r793, %r271, 96;
	setp.ge.s32 	%p327, %r793, %r277;
	@%p327 bra 	$L__BB5_429;
	add.s32 	%r794, %r885, 96;
	shr.u32 	%r795, %r794, 5;
	mul.wide.u32 	%rd251, %r795, 4;
	add.s64 	%rd252, %rd6, %rd251;
	ld.local.f32 	%f358, [%rd252];
	atom.global.add.f32 	%f359, [%rd46+384], %f358;
$L__BB5_429:
	add.s32 	%r885, %r885, 128;
$L__BB5_430:
	and.b32  	%r796, %r202, 3;
	setp.eq.s32 	%p328, %r796, 0;
	@%p328 bra 	$L__BB5_439;
	setp.eq.s32 	%p329, %r796, 1;
	@%p329 bra 	$L__BB5_437;
	add.s32 	%r274, %r885, %r8;
	setp.ge.s32 	%p330, %r274, %r277;
	cvt.u64.u32 	%rd253, %r885;
	add.s64 	%rd254, %rd32, %rd253;
	shl.b64 	%rd255, %rd254, 2;
	add.s64 	%rd47, %rd4, %rd255;
	@%p330 bra 	$L__BB5_434;
	shr.u32 	%r797, %r885, 5;
	mul.wide.u32 	%rd256, %r797, 4;
	add.s64 	%rd257, %rd6, %rd256;
	ld.local.f32 	%f360, [%rd257];
	atom.global.add.f32 	%f361, [%rd47], %f360;
$L__BB5_434:
	add.s32 	%r798, %r274, 32;
	setp.ge.s32 	%p331, %r798, %r277;
	@%p331 bra 	$L__BB5_436;
	add.s32 	%r799, %r885, 32;
	shr.u32 	%r800, %r799, 5;
	mul.wide.u32 	%rd258, %r800, 4;
	add.s64 	%rd259, %rd6, %rd258;
	ld.local.f32 	%f362, [%rd259];
	atom.global.add.f32 	%f363, [%rd47+128], %f362;
$L__BB5_436:
	add.s32 	%r885, %r885, 64;
$L__BB5_437:
	and.b32  	%r802, %r774, 1;
	setp.eq.b32 	%p332, %r802, 1;
	add.s32 	%r804, %r885, %r8;
	setp.ge.s32 	%p333, %r804, %r277;
	or.pred  	%p334, %p332, %p333;
	@%p334 bra 	$L__BB5_439;
	cvt.u64.u32 	%rd260, %r885;
	add.s64 	%rd261, %rd32, %rd260;
	shl.b64 	%rd262, %rd261, 2;
	add.s64 	%rd263, %rd4, %rd262;
	shr.u32 	%r805, %r885, 5;
	mul.wide.u32 	%rd264, %r805, 4;
	add.s64 	%rd265, %rd6, %rd264;
	ld.local.f32 	%f364, [%rd265];
	atom.global.add.f32 	%f365, [%rd263], %f364;
$L__BB5_439:
	ret;

}
	// .globl	_ZN8nvinfer112sparse_fwffm17ProcessCommonPartI6__halfLi32EEEviiiPiPKT_PKiPS4_S9_S3_
.visible .entry _ZN8nvinfer112sparse_fwffm17ProcessCommonPartI6__halfLi32EEEviiiPiPKT_PKiPS4_S9_S3_(
	.param .u32 _ZN8nvinfer112sparse_fwffm17ProcessCommonPartI6__halfLi32EEEviiiPiPKT_PKiPS4_S9_S3__param_0,
	.param .u32 _ZN8nvinfer112sparse_fwffm17ProcessCommonPartI6__halfLi32EEEviiiPiPKT_PKiPS4_S9_S3__param_1,
	.param .u32 _ZN8nvinfer112sparse_fwffm17ProcessCommonPartI6__halfLi32EEEviiiPiPKT_PKiPS4_S9_S3__param_2,
	.param .u64 .ptr .align 1 _ZN8nvinfer112sparse_fwffm17ProcessCommonPartI6__halfLi32EEEviiiPiPKT_PKiPS4_S9_S3__param_3,
	.param .u64 .ptr .align 1 _ZN8nvinfer112sparse_fwffm17ProcessCommonPartI6__halfLi32EEEviiiPiPKT_PKiPS4_S9_S3__param_4,
	.param .u64 .ptr .align 1 _ZN8nvinfer112sparse_fwffm17ProcessCommonPartI6__halfLi32EEEviiiPiPKT_PKiPS4_S9_S3__param_5,
	.param .u64 .ptr .align 1 _ZN8nvinfer112sparse_fwffm17ProcessCommonPartI6__halfLi32EEEviiiPiPKT_PKiPS4_S9_S3__param_6,
	.param .u64 .ptr .align 1 _ZN8nvinfer112sparse_fwffm17ProcessCommonPartI6__halfLi32EEEviiiPiPKT_PKiPS4_S9_S3__param_7,
	.param .u64 .ptr .align 1 _ZN8nvinfer112sparse_fwffm17ProcessCommonPartI6__halfLi32EEEviiiPiPKT_PKiPS4_S9_S3__param_8
)
{
	.reg .pred 	%p<31>;
	.reg .b16 	%rs<52>;
	.reg .b32 	%r<72>;
	.reg .b32 	%f<15>;
	.reg .b64 	%rd<49>;

	ld.param.u32 	%r30, [_ZN8nvinfer112sparse_fwffm17ProcessCommonPartI6__halfLi32EEEviiiPiPKT_PKiPS4_S9_S3__param_0];
	ld.param.u32 	%r31, [_ZN8nvinfer112sparse_fwffm17ProcessCommonPartI6__halfLi32EEEviiiPiPKT_PKiPS4_S9_S3__param_1];
	ld.param.u32 	%r32, [_ZN8nvinfer112sparse_fwffm17ProcessCommonPartI6__halfLi32EEEviiiPiPKT_PKiPS4_S9_S3__param_2];
	ld.param.u64 	%rd17, [_ZN8nvinfer112sparse_fwffm17ProcessCommonPartI6__halfLi32EEEviiiPiPKT_PKiPS4_S9_S3__param_3];
	ld.param.u64 	%rd18, [_ZN8nvinfer112sparse_fwffm17ProcessCommonPartI6__halfLi32EEEviiiPiPKT_PKiPS4_S9_S3__param_4];
	ld.param.u64 	%rd13, [_ZN8nvinfer112sparse_fwffm17ProcessCommonPartI6__halfLi32EEEviiiPiPKT_PKiPS4_S9_S3__param_5];
	ld.param.u64 	%rd15, [_ZN8nvinfer112sparse_fwffm17ProcessCommonPartI6__halfLi32EEEviiiPiPKT_PKiPS4_S9_S3__param_7];
	ld.param.u64 	%rd16, [_ZN8nvinfer112sparse_fwffm17ProcessCommonPartI6__halfLi32EEEviiiPiPKT_PKiPS4_S9_S3__param_8];
	cvta.to.global.u64 	%rd1, %rd18;
	cvta.to.global.u64 	%rd19, %rd17;
	mov.u32 	%r33, %tid.y;
	mov.u32 	%r1, %tid.x;
	mov.u32 	%r34, %ctaid.x;
	shl.b32 	%r35, %r34, 5;
	add.s32 	%r64, %r35, %r33;
	ld.global.u32 	%r3, [%rd19];
	setp.ge.s32 	%p1, %r64, %r3;
	@%p1 bra 	$L__BB6_34;
	add.s32 	%r36, %r30, 31;
	shr.s32 	%r37, %r36, 31;
	shr.u32 	%r38, %r37, 27;
	add.s32 	%r39, %r36, %r38;
	and.b32  	%r4, %r39, -32;
	max.s32 	%r40, %r4, 32;
	add.s32 	%r41, %r40, -1;
	shr.u32 	%r42, %r41, 5;
	add.s32 	%r43, %r42, 1;
	and.b32  	%r5, %r43, 3;
	and.b32  	%r6, %r43, 268435452;
	mov.u32 	%r44, %nctaid.x;
	shl.b32 	%r7, %r44, 5;
	cvta.to.global.u64 	%rd2, %rd13;
	cvta.to.global.u64 	%rd3, %rd16;
	cvt.u64.u32 	%rd25, %r1;
$L__BB6_2:
	shl.b32 	%r45, %r64, 1;
	mul.wide.s32 	%rd20, %r45, 4;
	add.s64 	%rd21, %rd2, %rd20;
	ld.global.u32 	%r46, [%rd21];
	add.s32 	%r9, %r46, -1;
	ld.global.u32 	%r47, [%rd21+4];
	add.s32 	%r10, %r47, -1;
	setp.lt.s32 	%p2, %r47, 1;
	setp.gt.s32 	%p3, %r47, %r32;
	or.pred  	%p4, %p2, %p3;
	setp.lt.s32 	%p5, %r46, 1;
	setp.gt.s32 	%p6, %r46, %r31;
	or.pred  	%p7, %p5, %p6;
	or.pred  	%p9, %p4, %p7;
	@%p9 bra 	$L__BB6_33;
	setp.ne.s32 	%p10, %r1, 0;
	@%p10 bra 	$L__BB6_5;
	mul.wide.u32 	%rd22, %r10, 4;
	add.s64 	%rd23, %rd3, %rd22;
	st.global.u32 	[%rd23], %r9;
$L__BB6_5:
	setp.lt.s32 	%p11, %r31, 1;
	@%p11 bra 	$L__BB6_13;
	mul.lo.s32 	%r11, %r64, %r31;
	mov.b32 	%r65, 0;
$L__BB6_7:
	setp.lt.s32 	%p12, %r30, 1;
	@%p12 bra 	$L__BB6_12;
	ld.param.u64 	%rd47, [_ZN8nvinfer112sparse_fwffm17ProcessCommonPartI6__halfLi32EEEviiiPiPKT_PKiPS4_S9_S3__param_6];
	add.s32 	%r50, %r65, %r11;
	mad.lo.s32 	%r51, %r65, %r32, %r10;
	mul.lo.s32 	%r52, %r51, %r30;
	cvt.s64.s32 	%rd24, %r52;
	add.s64 	%rd26, %rd25, %rd24;
	shl.b64 	%rd27, %rd26, 1;
	add.s64 	%rd48, %rd47, %rd27;
	mad.lo.s32 	%r67, %r50, %r30, %r1;
	mov.b32 	%r68, 0;
	mov.u32 	%r66, %r1;
$L__BB6_9:
	mul.wide.s32 	%rd28, %r67, 2;
	add.s64 	%rd6, %rd1, %rd28;
	setp.ge.s32 	%p13, %r66, %r30;
	@%p13 bra 	$L__BB6_11;
	ld.global.u16 	%rs2, [%rd6];
	// begin inline asm
	{ atom.add.noftz.f16 %rs1,[%rd48],%rs2; }

	// end inline asm
$L__BB6_11:
	add.s32 	%r68, %r68, 32;
	add.s64 	%rd48, %rd48, 64;
	add.s32 	%r67, %r67, 32;
	add.s32 	%r66, %r66, 32;
	setp.lt.s32 	%p14, %r68, %r4;
	@%p14 bra 	$L__BB6_9;
$L__BB6_12:
	add.s32 	%r65, %r65, 1;
	setp.ne.s32 	%p15, %r65, %r31;
	@%p15 bra 	$L__BB6_7;
$L__BB6_13:
	setp.lt.s32 	%p16, %r30, 1;
	@%p16 bra 	$L__BB6_33;
	setp.lt.s32 	%p17, %r30, 97;
	mad.lo.s32 	%r54, %r64, %r31, %r9;
	mul.lo.s32 	%r21, %r54, %r30;
	mul.lo.s32 	%r55, %r10, %r30;
	cvt.s64.s32 	%rd30, %r55;
	cvt.u64.u32 	%rd31, %r1;
	add.s64 	%rd8, %rd30, %rd31;
	mov.b32 	%r71, 0;
	@%p17 bra 	$L__BB6_25;
	mov.b32 	%r71, 0;
	mov.u32 	%r70, %r71;
$L__BB6_16:
	.pragma "nounroll";
	add.s32 	%r24, %r71, %r1;
	setp.ge.s32 	%p18, %r24, %r30;
	cvt.u64.u32 	%rd32, %r71;
	add.s64 	%rd33, %rd8, %rd32;
	shl.b64 	%rd34, %rd33, 1;
	add.s64 	%rd9, %rd15, %rd34;
	add.s32 	%r57, %r24, %r21;
	mul.wide.s32 	%rd35, %r57, 2;
	add.s64 	%rd10, %rd1, %rd35;
	@%p18 bra 	$L__BB6_18;
	ld.global.u16 	%rs4, [%rd10];
	// begin inline asm
	{mul.f16 %rs3,%rs4,%rs4;
}
	// end inline asm
	// begin inline asm
	{  cvt.f32.f16 %f1, %rs3;}

	// end inline asm
	// begin inline asm
	{  cvt.rn.f16.f32 %rs7, %f1;}

	// end inline asm
	// begin inline asm
	{ atom.add.noftz.f16 %rs8,[%rd9],%rs7; }

	// end inline asm
$L__BB6_18:
	add.s32 	%r58, %r24, 32;
	setp.ge.s32 	%p19, %r58, %r30;
	@%p19 bra 	$L__BB6_20;
	ld.global.u16 	%rs11, [%rd10+64];
	// begin inline asm
	{mul.f16 %rs10,%rs11,%rs11;
}
	// end inline asm
	// begin inline asm
	{  cvt.f32.f16 %f3, %rs10;}

	// end inline asm
	add.s64 	%rd37, %rd9, 64;
	// begin inline asm
	{  cvt.rn.f16.f32 %rs14, %f3;}

	// end inline asm
	// begin inline asm
	{ atom.add.noftz.f16 %rs15,[%rd37],%rs14; }

	// end inline asm
$L__BB6_20:
	add.s32 	%r59, %r24, 64;
	setp.ge.s32 	%p20, %r59, %r30;
	@%p20 bra 	$L__BB6_22;
	ld.global.u16 	%rs18, [%rd10+128];
	// begin inline asm
	{mul.f16 %rs17,%rs18,%rs18;
}
	// end inline asm
	// begin inline asm
	{  cvt.f32.f16 %f5, %rs17;}

	// end inline asm
	add.s64 	%rd38, %rd9, 128;
	// begin inline asm
	{  cvt.rn.f16.f32 %rs21, %f5;}

	// end inline asm
	// begin inline asm
	{ atom.add.noftz.f16 %rs22,[%rd38],%rs21; }

	// end inline asm
$L__BB6_22:
	add.s32 	%r60, %r24, 96;
	setp.ge.s32 	%p21, %r60, %r30;
	@%p21 bra 	$L__BB6_24;
	ld.global.u16 	%rs25, [%rd10+192];
	// begin inline asm
	{mul.f16 %rs24,%rs25,%rs25;
}
	// end inline asm
	// begin inline asm
	{  cvt.f32.f16 %f7, %rs24;}

	// end inline asm
	add.s64 	%rd39, %rd9, 192;
	// begin inline asm
	{  cvt.rn.f16.f32 %rs28, %f7;}

	// end inline asm
	// begin inline asm
	{ atom.add.noftz.f16 %rs29,[%rd39],%rs28; }

	// end inline asm
$L__BB6_24:
	add.s32 	%r71, %r71, 128;
	add.s32 	%r70, %r70, 4;
	setp.ne.s32 	%p22, %r70, %r6;
	@%p22 bra 	$L__BB6_16;
$L__BB6_25:
	setp.eq.s32 	%p23, %r5, 0;
	@%p23 bra 	$L__BB6_33;
	add.s32 	%r28, %r71, %r1;
	setp.ge.s32 	%p24, %r28, %r30;
	cvt.u64.u32 	%rd40, %r71;
	add.s64 	%rd41, %rd8, %rd40;
	shl.b64 	%rd42, %rd41, 1;
	add.s64 	%rd11, %rd15, %rd42;
	add.s32 	%r61, %r28, %r21;
	mul.wide.s32 	%rd43, %r61, 2;
	add.s64 	%rd12, %rd1, %rd43;
	@%p24 bra 	$L__BB6_28;
	ld.global.u16 	%rs32, [%rd12];
	// begin inline asm
	{mul.f16 %rs31,%rs32,%rs32;
}
	// end inline asm
	// begin inline asm
	{  cvt.f32.f16 %f9, %rs31;}

	// end inline asm
	// begin inline asm
	{  cvt.rn.f16.f32 %rs35, %f9;}

	// end inline asm
	// begin inline asm
	{ atom.add.noftz.f16 %rs36,[%rd11],%rs35; }

	// end inline asm
$L__BB6_28:
	setp.eq.s32 	%p25, %r5, 1;
	@%p25 bra 	$L__BB6_33;
	add.s32 	%r62, %r28, 32;
	setp.ge.s32 	%p26, %r62, %r30;
	@%p26 bra 	$L__BB6_31;
	ld.global.u16 	%rs39, [%rd12+64];
	// begin inline asm
	{mul.f16 %rs38,%rs39,%rs39;
}
	// end inline asm
	// begin inline asm
	{  cvt.f32.f16 %f11, %rs38;}

	// end inline asm
	add.s64 	%rd45, %rd11, 64;
	// begin inline asm
	{  cvt.rn.f16.f32 %rs42, %f11;}

	// end inline asm
	// begin inline asm
	{ atom.add.noftz.f16 %rs43,[%rd45],%rs42; }

	// end inline asm
$L__BB6_31:
	setp.eq.s32 	%p27, %r5, 2;
	add.s32 	%r63, %r28, 64;
	setp.ge.s32 	%p28, %r63, %r30;
	or.pred  	%p29, %p27, %p28;
	@%p29 bra 	$L__BB6_33;
	ld.global.u16 	%rs46, [%rd12+128];
	// begin inline asm
	{mul.f16 %rs45,%rs46,%rs46;
}
	// end inline asm
	// begin inline asm
	{  cvt.f32.f16 %f13, %rs45;}

	// end inline asm
	add.s64 	%rd46, %rd11, 128;
	// begin inline asm
	{  cvt.rn.f16.f32 %rs49, %f13;}

	// end inline asm
	// begin inline asm
	{ atom.add.noftz.f16 %rs50,[%rd46],%rs49; }

	// end inline asm
$L__BB6_33:
	add.s32 	%r64, %r64, %r7;
	setp.lt.s32 	%p30, %r64, %r3;
	@%p30 bra 	$L__BB6_2;
$L__BB6_34:
	ret;

}
	// .globl	_ZN8nvinfer112sparse_fwffm24ProcessFwffmOutput_shareI6__halfLi32EEEviiibPiS3_PKT_PKiS6_PS4_S9_
.visible .entry _ZN8nvinfer112sparse_fwffm24ProcessFwffmOutput_shareI6__halfLi32EEEviiibPiS3_PKT_PKiS6_PS4_S9_(
	.param .u32 _ZN8nvinfer112sparse_fwffm24ProcessFwffmOutput_shareI6__halfLi32EEEviiibPiS3_PKT_PKiS6_PS4_S9__param_0,
	.param .u32 _ZN8nvinfer112sparse_fwffm24ProcessFwffmOutput_shareI6__halfLi32EEEviiibPiS3_PKT_PKiS6_PS4_S9__param_1,
	.param .u32 _ZN8nvinfer112sparse_fwffm24ProcessFwffmOutput_shareI6__halfLi32EEEviiibPiS3_PKT_PKiS6_PS4_S9__param_2,
	.param .u8 _ZN8nvinfer112sparse_fwffm24ProcessFwffmOutput_shareI6__halfLi32EEEviiibPiS3_PKT_PKiS6_PS4_S9__param_3,
	.param .u64 .ptr .align 1 _ZN8nvinfer112sparse_fwffm24ProcessFwffmOutput_shareI6__halfLi32EEEviiibPiS3_PKT_PKiS6_PS4_S9__param_4,
	.param .u64 .ptr .align 1 _ZN8nvinfer112sparse_fwffm24ProcessFwffmOutput_shareI6__halfLi32EEEviiibPiS3_PKT_PKiS6_PS4_S9__param_5,
	.param .u64 .ptr .align 1 _ZN8nvinfer112sparse_fwffm24ProcessFwffmOutput_shareI6__halfLi32EEEviiibPiS3_PKT_PKiS6_PS4_S9__param_6,
	.param .u64 .ptr .align 1 _ZN8nvinfer112sparse_fwffm24ProcessFwffmOutput_shareI6__halfLi32EEEviiibPiS3_PKT_PKiS6_PS4_S9__param_7,
	.param .u64 .ptr .align 1 _ZN8nvinfer112sparse_fwffm24ProcessFwffmOutput_shareI6__halfLi32EEEviiibPiS3_PKT_PKiS6_PS4_S9__param_8,
	.param .u64 .ptr .align 1 _ZN8nvinfer112sparse_fwffm24ProcessFwffmOutput_shareI6__halfLi32EEEviiibPiS3_PKT_PKiS6_PS4_S9__param_9,
	.param .u64 .ptr .align 1 _ZN8nvinfer112sparse_fwffm24ProcessFwffmOutput_shareI6__halfLi32EEEviiibPiS3_PKT_PKiS6_PS4_S9__param_10
)
{
	.local .align 8 .b8 	__local_depot7[8];
	.reg .b64 	%SP;
	.reg .b64 	%SPL;
	.reg .pred 	%p<302>;
	.reg .b16 	%rs<613>;
	.reg .b32 	%r<872>;
	.reg .b64 	%rd<167>;
	.reg .b64 	%fd<2>;

	mov.u64 	%SPL, __local_depot7;
	ld.param.u32 	%r259, [_ZN8nvinfer112sparse_fwffm24ProcessFwffmOutput_shareI6__halfLi32EEEviiibPiS3_PKT_PKiS6_PS4_S9__param_0];
	ld.param.u32 	%r260, [_ZN8nvinfer112sparse_fwffm24ProcessFwffmOutput_shareI6__halfLi32EEEviiibPiS3_PKT_PKiS6_PS4_S9__param_1];
	ld.param.u32 	%r261, [_ZN8nvinfer112sparse_fwffm24ProcessFwffmOutput_shareI6__halfLi32EEEviiibPiS3_PKT_PKiS6_PS4_S9__param_2];
	ld.param.u64 	%rd37, [_ZN8nvinfer112sparse_fwffm24ProcessFwffmOutput_shareI6__halfLi32EEEviiibPiS3_PKT_PKiS6_PS4_S9__param_4];
	ld.param.u64 	%rd38, [_ZN8nvinfer112sparse_fwffm24ProcessFwffmOutput_shareI6__halfLi32EEEviiibPiS3_PKT_PKiS6_PS4_S9__param_6];
	ld.param.u64 	%rd39, [_ZN8nvinfer112sparse_fwffm24ProcessFwffmOutput_shareI6__halfLi32EEEviiibPiS3_PKT_PKiS6_PS4_S9__param_10];
	cvta.to.global.u64 	%rd40, %rd39;
	cvta.to.global.u64 	%rd1, %rd38;
	cvta.to.global.u64 	%rd41, %rd37;
	add.u64 	%rd2, %SPL, 0;
	mov.u32 	%r262, %nctaid.x;
	shl.b32 	%r1, %r261, 1;
	mul.lo.s32 	%r263, %r260, %r259;
	mul.lo.s32 	%r2, %r263, %r261;
	cvt.s64.s32 	%rd3, %r2;
	mul.lo.s32 	%r264, %r259, %r262;
	mad.lo.s32 	%r265, %r264, %r260, %r264;
	mul.lo.s32 	%r266, %r265, %r261;
	mul.wide.s32 	%rd43, %r266, 2;
	add.s64 	%rd4, %rd40, %rd43;
	mul.wide.s32 	%rd44, %r2, 2;
	add.s64 	%rd5, %rd4, %rd44;
	mul.lo.s32 	%r3, %r261, %r259;
	mov.u32 	%r267, %ctaid.x;
	mul.wide.u32 	%rd45, %r267, 4;
	add.s64 	%rd46, %rd41, %rd45;
	ld.global.u32 	%r4, [%rd46];
	ld.global.u32 	%r5, [%rd46+4];
	ld.global.u32 	%r6, [%rd41];
	ld.global.u32 	%r7, [%rd41+4];
	mov.u32 	%r853, %tid.y;
	mov.u32 	%r9, %tid.x;
	shl.b32 	%r268, %r853, 5;
	add.s32 	%r10, %r268, %r9;
	setp.lt.s32 	%p1, %r261, 1;
	@%p1 bra 	$L__BB7_71;
	mul.wide.s32 	%rd47, %r3, 2;
	add.s64 	%rd6, %rd5, %rd47;
	add.s32 	%r270, %r261, -1;
	shr.u32 	%r271, %r270, 10;
	add.s32 	%r11, %r271, 1;
	setp.lt.u32 	%p2, %r270, 15360;
	mov.b32 	%r799, 0;
	@%p2 bra 	$L__BB7_36;
	mov.b32 	%r799, 0;
	mov.u32 	%r800, %r799;
$L__BB7_3:
	.pragma "nounroll";
	add.s32 	%r33, %r799, %r10;
	setp.ge.s32 	%p3, %r33, %r261;
	shl.b32 	%r273, %r33, 2;
	mov.u32 	%r274, _ZN8nvinfer112sparse_fwffm9smem_poolE;
	add.s32 	%r34, %r274, %r273;
	@%p3 bra 	$L__BB7_5;
	mul.wide.u32 	%rd48, %r33, 4;
	add.s64 	%rd49, %rd6, %rd48;
	ld.global.u32 	%r275, [%rd49];
	st.shared.u32 	[%r34], %r275;
$L__BB7_5:
	add.s32 	%r276, %r33, 1024;
	setp.ge.s32 	%p4, %r276, %r261;
	mul.wide.u32 	%rd50, %r33, 4;
	add.s64 	%rd9, %rd6, %rd50;
	@%p4 bra 	$L__BB7_7;
	ld.global.u32 	%r277, [%rd9+4096];
	st.shared.u32 	[%r34+4096], %r277;
$L__BB7_7:
	add.s32 	%r278, %r33, 2048;
	setp.ge.s32 	%p5, %r278, %r261;
	@%p5 bra 	$L__BB7_9;
	ld.global.u32 	%r279, [%rd9+8192];
	st.shared.u32 	[%r34+8192], %r279;
$L__BB7_9:
	add.s32 	%r280, %r33, 3072;
	setp.ge.s32 	%p6, %r280, %r261;
	@%p6 bra 	$L__BB7_11;
	ld.global.u32 	%r281, [%rd9+12288];
	st.shared.u32 	[%r34+12288], %r281;
$L__BB7_11:
	add.s32 	%r282, %r33, 4096;
	setp.ge.s32 	%p7, %r282, %r261;
	@%p7 bra 	$L__BB7_13;
	ld.global.u32 	%r283, [%rd9+16384];
	st.shared.u32 	[%r34+16384], %r283;
$L__BB7_13:
	add.s32 	%r284, %r33, 5120;
	setp.ge.s32 	%p8, %r284, %r261;
	@%p8 bra 	$L__BB7_15;
	ld.global.u32 	%r285, [%rd9+20480];
	st.shared.u32 	[%r34+20480], %r285;
$L__BB7_15:
	add.s32 	%r286, %r33, 6144;
	setp.ge.s32 	%p9, %r286, %r261;
	@%p9 bra 	$L__BB7_17;
	ld.global.u32 	%r287, [%rd9+24576];
	st.shared.u32 	[%r34+24576], %r287;
$L__BB7_17:
	add.s32 	%r288, %r33, 7168;
	setp.ge.s32 	%p10, %r288, %r261;
	@%p10 bra 	$L__BB7_19;
	ld.global.u32 	%r289, [%rd9+28672];
	st.shared.u32 	[%r34+28672], %r289;
$L__BB7_19:
	add.s32 	%r290, %r33, 8192;
	setp.ge.s32 	%p11, %r290, %r261;
	@%p11 bra 	$L__BB7_21;
	ld.global.u32 	%r291, [%rd9+32768];
	st.shared.u32 	[%r34+32768], %r291;
$L__BB7_21:
	add.s32 	%r292, %r33, 9216;
	setp.ge.s32 	%p12, %r292, %r261;
	@%p12 bra 	$L__BB7_23;
	ld.global.u32 	%r293, [%rd9+36864];
	st.shared.u32 	[%r34+36864], %r293;
$L__BB7_23:
	add.s32 	%r294, %r33, 10240;
	setp.ge.s32 	%p13, %r294, %r261;
	@%p13 bra 	$L__BB7_25;
	ld.global.u32 	%r295, [%rd9+40960];
	st.shared.u32 	[%r34+40960], %r295;
$L__BB7_25:
	add.s32 	%r296, %r33, 11264;
	setp.ge.s32 	%p14, %r296, %r261;
	@%p14 bra 	$L__BB7_27;
	ld.global.u32 	%r297, [%rd9+45056];
	st.shared.u32 	[%r34+45056], %r297;
$L__BB7_27:
	add.s32 	%r298, %r33, 12288;
	setp.ge.s32 	%p15, %r298, %r261;
	@%p15 bra 	$L__BB7_29;
	ld.global.u32 	%r299, [%rd9+49152];
	st.shared.u32 	[%r34+49152], %r299;
$L__BB7_29:
	add.s32 	%r300, %r33, 13312;
	setp.ge.s32 	%p16, %r300, %r261;
	@%p16 bra 	$L__BB7_31;
	ld.global.u32 	%r301, [%rd9+53248];
	st.shared.u32 	[%r34+53248], %r301;
$L__BB7_31:
	add.s32 	%r302, %r33, 14336;
	setp.ge.s32 	%p17, %r302, %r261;
	@%p17 bra 	$L__BB7_33;
	ld.global.u32 	%r303, [%rd9+57344];
	st.shared.u32 	[%r34+57344], %r303;
$L__BB7_33:
	add.s32 	%r304, %r33, 15360;
	setp.ge.s32 	%p18, %r304, %r261;
	@%p18 bra 	$L__BB7_35;
	ld.global.u32 	%r305, [%rd9+61440];
	st.shared.u32 	[%r34+61440], %r305;
$L__BB7_35:
	add.s32 	%r799, %r799, 16384;
	add.s32 	%r800, %r800, 16;
	and.b32  	%r306, %r11, 8388592;
	setp.eq.s32 	%p19, %r800, %r306;
	@%p19 bra 	$L__BB7_36;
	bra.uni 	$L__BB7_3;
$L__BB7_36:
	and.b32  	%r307, %r11, 15;
	setp.eq.s32 	%p20, %r307, 0;
	@%p20 bra 	$L__BB7_71;
	setp.lt.u32 	%p21, %r307, 8;
	@%p21 bra 	$L__BB7_55;
	add.s32 	%r13, %r799, %r10;
	setp.ge.s32 	%p22, %r13, %r261;
	shl.b32 	%r309, %r13, 2;
	mov.u32 	%r310, _ZN8nvinfer112sparse_fwffm9smem_poolE;
	add.s32 	%r14, %r310, %r309;
	@%p22 bra 	$L__BB7_40;
	mul.wide.u32 	%rd51, %r13, 4;
	add.s64 	%rd52, %rd6, %rd51;
	ld.global.u32 	%r311, [%rd52];
	st.shared.u32 	[%r14], %r311;
$L__BB7_40:
	add.s32 	%r312, %r13, 1024;
	setp.ge.s32 	%p23, %r312, %r261;
	cvt.u64.u32 	%rd53, %r10;
	cvt.u64.u32 	%rd54, %r799;
	add.s64 	%rd55, %rd54, %rd53;
	shl.b64 	%rd56, %rd55, 2;
	add.s64 	%rd7, %rd6, %rd56;
	@%p23 bra 	$L__BB7_42;
	ld.global.u32 	%r313, [%rd7+4096];
	st.shared.u32 	[%r14+4096], %r313;
$L__BB7_42:
	add.s32 	%r314, %r13, 2048;
	setp.ge.s32 	%p24, %r314, %r261;
	@%p24 bra 	$L__BB7_44;
	ld.global.u32 	%r315, [%rd7+8192];
	st.shared.u32 	[%r14+8192], %r315;
$L__BB7_44:
	add.s32 	%r316, %r13, 3072;
	setp.ge.s32 	%p25, %r316, %r261;
	@%p25 bra 	$L__BB7_46;
	ld.global.u32 	%r317, [%rd7+12288];
	st.shared.u32 	[%r14+12288], %r317;
$L__BB7_46:
	add.s32 	%r318, %r13, 4096;
	setp.ge.s32 	%p26, %r318, %r261;
	@%p26 bra 	$L__BB7_48;
	ld.global.u32 	%r319, [%rd7+16384];
	st.shared.u32 	[%r14+16384], %r319;
$L__BB7_48:
	add.s32 	%r320, %r13, 5120;
	setp.ge.s32 	%p27, %r320, %r261;
	@%p27 bra 	$L__BB7_50;
	ld.global.u32 	%r321, [%rd7+20480];
	st.shared.u32 	[%r14+20480], %r321;
$L__BB7_50:
	add.s32 	%r322, %r13, 6144;
	setp.ge.s32 	%p28, %r322, %r261;
	@%p28 bra 	$L__BB7_52;
	ld.global.u32 	%r323, [%rd7+24576];
	st.shared.u32 	[%r14+24576], %r323;
$L__BB7_52:
	add.s32 	%r324, %r13, 7168;
	setp.ge.s32 	%p29, %r324, %r261;
	@%p29 bra 	$L__BB7_54;
	ld.global.u32 	%r325, [%rd7+28672];
	st.shared.u32 	[%r14+28672], %r325;
$L__BB7_54:
	add.s32 	%r799, %r799, 8192;
$L__BB7_55:
	and.b32  	%r326, %r11, 7;
	setp.eq.s32 	%p30, %r326, 0;
	@%p30 bra 	$L__BB7_71;
	and.b32  	%r17, %r11, 3;
	setp.lt.u32 	%p31, %r326, 4;
	@%p31 bra 	$L__BB7_66;
	add.s32 	%r18, %r799, %r10;
	setp.ge.s32 	%p32, %r18, %r261;
	shl.b32 	%r328, %r18, 2;
	mov.u32 	%r329, _ZN8nvinfer112sparse_fwffm9smem_poolE;
	add.s32 	%r19, %r329, %r328;
	@%p32 bra 	$L__BB7_59;
	mul.wide.u32 	%rd57, %r18, 4;
	add.s64 	%rd58, %rd6, %rd57;
	ld.global.u32 	%r330, [%rd58];
	st.shared.u32 	[%r19], %r330;
$L__BB7_59:
	add.s32 	%r331, %r18, 1024;
	setp.ge.s32 	%p33, %r331, %r261;
	cvt.u64.u32 	%rd59, %r10;
	cvt.u64.u32 	%rd60, %r799;
	add.s64 	%rd61, %rd60, %rd59;
	shl.b64 	%rd62, %rd61, 2;
	add.s64 	%rd8, %rd6, %rd62;
	@%p33 bra 	$L__BB7_61;
	ld.global.u32 	%r332, [%rd8+4096];
	st.shared.u32 	[%r19+4096], %r332;
$L__BB7_61:
	add.s32 	%r333, %r18, 2048;
	setp.ge.s32 	%p34, %r333, %r261;
	@%p34 bra 	$L__BB7_63;
	ld.global.u32 	%r334, [%rd8+8192];
	st.shared.u32 	[%r19+8192], %r334;
$L__BB7_63:
	add.s32 	%r335, %r18, 3072;
	setp.ge.s32 	%p35, %r335, %r261;
	@%p35 bra 	$L__BB7_65;
	ld.global.u32 	%r336, [%rd8+12288];
	st.shared.u32 	[%r19+12288], %r336;
$L__BB7_65:
	add.s32 	%r799, %r799, 4096;
$L__BB7_66:
	setp.eq.s32 	%p36, %r17, 0;
	@%p36 bra 	$L__BB7_71;
	mov.b32 	%r798, 0;
$L__BB7_68:
	.pragma "nounroll";
	add.s32 	%r24, %r799, %r10;
	setp.ge.s32 	%p37, %r24, %r261;
	@%p37 bra 	$L__BB7_70;
	mul.wide.u32 	%rd63, %r24, 4;
	add.s64 	%rd64, %rd6, %rd63;
	ld.global.u32 	%r338, [%rd64];
	shl.b32 	%r339, %r24, 2;
	mov.u32 	%r340, _ZN8nvinfer112sparse_fwffm9smem_poolE;
	add.s32 	%r341, %r340, %r339;
	st.shared.u32 	[%r341], %r338;
$L__BB7_70:
	add.s32 	%r799, %r799, 1024;
	add.s32 	%r798, %r798, 1;
	setp.ne.s32 	%p38, %r798, %r17;
	@%p38 bra 	$L__BB7_68;
$L__BB7_71:
	setp.ge.s32 	%p39, %r261, %r1;
	@%p39 bra 	$L__BB7_112;
	add.s32 	%r342, %r261, 1024;
	max.s32 	%r343, %r1, %r342;
	not.b32 	%r344, %r261;
	add.s32 	%r27, %r343, %r344;
	shr.u32 	%r345, %r27, 10;
	add.s32 	%r28, %r345, 1;
	and.b32  	%r29, %r28, 7;
	setp.lt.u32 	%p40, %r27, 7168;
	mov.u32 	%r807, %r261;
	@%p40 bra 	$L__BB7_91;
	and.b32  	%r30, %r28, 8388600;
	mov.b32 	%r808, 0;
	mov.u32 	%r807, %r261;
$L__BB7_74:
	.pragma "nounroll";
	add.s32 	%r58, %r807, %r10;
	setp.ge.s32 	%p41, %r58, %r1;
	shl.b32 	%r347, %r58, 2;
	mov.u32 	%r348, _ZN8nvinfer112sparse_fwffm9smem_poolE;
	add.s32 	%r59, %r348, %r347;
	@%p41 bra 	$L__BB7_76;
	mov.b32 	%r349, -1;
	st.shared.u32 	[%r59], %r349;
$L__BB7_76:
	add.s32 	%r350, %r58, 1024;
	setp.ge.s32 	%p42, %r350, %r1;
	@%p42 bra 	$L__BB7_78;
	mov.b32 	%r351, -1;
	st.shared.u32 	[%r59+4096], %r351;
$L__BB7_78:
	add.s32 	%r352, %r58, 2048;
	setp.ge.s32 	%p43, %r352, %r1;
	@%p43 bra 	$L__BB7_80;
	mov.b32 	%r353, -1;
	st.shared.u32 	[%r59+8192], %r353;
$L__BB7_80:
	add.s32 	%r354, %r58, 3072;
	setp.ge.s32 	%p44, %r354, %r1;
	@%p44 bra 	$L__BB7_82;
	mov.b32 	%r355, -1;
	st.shared.u32 	[%r59+12288], %r355;
$L__BB7_82:
	add.s32 	%r356, %r58, 4096;
	setp.ge.s32 	%p45, %r356, %r1;
	@%p45 bra 	$L__BB7_84;
	mov.b32 	%r357, -1;
	st.shared.u32 	[%r59+16384], %r357;
$L__BB7_84:
	add.s32 	%r358, %r58, 5120;
	setp.ge.s32 	%p46, %r358, %r1;
	@%p46 bra 	$L__BB7_86;
	mov.b32 	%r359, -1;
	st.shared.u32 	[%r59+20480], %r359;
$L__BB7_86:
	add.s32 	%r360, %r58, 6144;
	setp.ge.s32 	%p47, %r360, %r1;
	@%p47 bra 	$L__BB7_88;
	mov.b32 	%r361, -1;
	st.shared.u32 	[%r59+24576], %r361;
$L__BB7_88:
	add.s32 	%r362, %r58, 7168;
	setp.ge.s32 	%p48, %r362, %r1;
	@%p48 bra 	$L__BB7_90;
	mov.b32 	%r363, -1;
	st.shared.u32 	[%r59+28672], %r363;
$L__BB7_90:
	add.s32 	%r807, %r807, 8192;
	add.s32 	%r808, %r808, 8;
	setp.eq.s32 	%p49, %r808, %r30;
	@%p49 bra 	$L__BB7_91;
	bra.uni 	$L__BB7_74;
$L__BB7_91:
	setp.eq.s32 	%p50, %r29, 0;
	@%p50 bra 	$L__BB7_112;
	setp.lt.u32 	%p51, %r29, 4;
	@%p51 bra 	$L__BB7_102;
	add.s32 	%r38, %r807, %r10;
	setp.ge.s32 	%p52, %r38, %r1;
	shl.b32 	%r364, %r38, 2;
	mov.u32 	%r365, _ZN8nvinfer112sparse_fwffm9smem_poolE;
	add.s32 	%r39, %r365, %r364;
	@%p52 bra 	$L__BB7_95;
	mov.b32 	%r366, -1;
	st.shared.u32 	[%r39], %r366;
$L__BB7_95:
	add.s32 	%r367, %r38, 1024;
	setp.ge.s32 	%p53, %r367, %r1;
	@%p53 bra 	$L__BB7_97;
	mov.b32 	%r368, -1;
	st.shared.u32 	[%r39+4096], %r368;
$L__BB7_97:
	add.s32 	%r369, %r38, 2048;
	setp.ge.s32 	%p54, %r369, %r1;
	@%p54 bra 	$L__BB7_99;
	mov.b32 	%r370, -1;
	st.shared.u32 	[%r39+8192], %r370;
$L__BB7_99:
	add.s32 	%r371, %r38, 3072;
	setp.ge.s32 	%p55, %r371, %r1;
	@%p55 bra 	$L__BB7_101;
	mov.b32 	%r372, -1;
	st.shared.u32 	[%r39+12288], %r372;
$L__BB7_101:
	add.s32 	%r807, %r807, 4096;
$L__BB7_102:
	and.b32  	%r373, %r28, 3;
	setp.eq.s32 	%p56, %r373, 0;
	@%p56 bra 	$L__BB7_112;
	setp.eq.s32 	%p57, %r373, 1;
	@%p57 bra 	$L__BB7_109;
	add.s32 	%r42, %r807, %r10;
	setp.ge.s32 	%p58, %r42, %r1;
	shl.b32 	%r374, %r42, 2;
	mov.u32 	%r375, _ZN8nvinfer112sparse_fwffm9smem_poolE;
	add.s32 	%r43, %r375, %r374;
	@%p58 bra 	$L__BB7_106;
	mov.b32 	%r376, -1;
	st.shared.u32 	[%r43], %r376;
$L__BB7_106:
	add.s32 	%r377, %r42, 1024;
	setp.ge.s32 	%p59, %r377, %r1;
	@%p59 bra 	$L__BB7_108;
	mov.b32 	%r378, -1;
	st.shared.u32 	[%r43+4096], %r378;
$L__BB7_108:
	add.s32 	%r807, %r807, 2048;
$L__BB7_109:
	and.b32  	%r379, %r27, 1024;
	setp.ne.s32 	%p60, %r379, 0;
	@%p60 bra 	$L__BB7_112;
	add.s32 	%r46, %r807, %r10;
	setp.ge.s32 	%p61, %r46, %r1;
	@%p61 bra 	$L__BB7_112;
	shl.b32 	%r380, %r46, 2;
	mov.u32 	%r381, _ZN8nvinfer112sparse_fwffm9smem_poolE;
	add.s32 	%r382, %r381, %r380;
	mov.b32 	%r383, -1;
	st.shared.u32 	[%r382], %r383;
$L__BB7_112:
	shl.b32 	%r384, %r1, 2;
	mov.u32 	%r385, _ZN8nvinfer112sparse_fwffm9smem_poolE;
	add.s32 	%r47, %r385, %r384;
	shl.b32 	%r386, %r261, 2;
	add.s32 	%r48, %r47, %r386;
	shl.b32 	%r387, %r2, 1;
	add.s32 	%r49, %r48, %r387;
	cvt.u32.u64 	%r388, %rd3;
	setp.ge.s32 	%p62, %r10, %r388;
	@%p62 bra 	$L__BB7_128;
	add.s32 	%r390, %r10, 1024;
	max.s32 	%r391, %r388, %r390;
	not.b32 	%r392, %r9;
	add.s32 	%r393, %r391, %r392;
	shl.b32 	%r394, %r853, 5;
	sub.s32 	%r50, %r393, %r394;
	and.b32  	%r395, %r50, 3072;
	setp.eq.s32 	%p63, %r395, 3072;
	mov.u32 	%r806, %r10;
	@%p63 bra 	$L__BB7_118;
	mov.b32 	%r805, 0;
	shl.b64 	%rd67, %rd3, 1;
	add.s64 	%rd68, %rd4, %rd67;
	mov.u32 	%r806, %r10;
$L__BB7_115:
	.pragma "nounroll";
	shl.b32 	%r397, %r806, 1;
	add.s32 	%r398, %r48, %r397;
	mul.wide.u32 	%rd65, %r806, 2;
	add.s64 	%rd66, %rd4, %rd65;
	ld.global.u16 	%rs126, [%rd66];
	st.shared.u16 	[%r398+4], %rs126;
	setp.ge.s32 	%p64, %r806, %r3;
	@%p64 bra 	$L__BB7_117;
	shl.b32 	%r399, %r806, 1;
	add.s32 	%r400, %r49, %r399;
	mul.wide.u32 	%rd69, %r806, 2;
	add.s64 	%rd70, %rd68, %rd69;
	ld.global.u16 	%rs127, [%rd70];
	st.shared.u16 	[%r400+4], %rs127;
$L__BB7_117:
	add.s32 	%r806, %r806, 1024;
	add.s32 	%r805, %r805, 1;
	shr.u32 	%r401, %r50, 10;
	add.s32 	%r402, %r401, 1;
	and.b32  	%r403, %r402, 3;
	setp.ne.s32 	%p65, %r805, %r403;
	@%p65 bra 	$L__BB7_115;
$L__BB7_118:
	setp.lt.u32 	%p66, %r50, 3072;
	@%p66 bra 	$L__BB7_128;
$L__BB7_119:
	shl.b32 	%r404, %r806, 1;
	add.s32 	%r63, %r48, %r404;
	mul.wide.u32 	%rd71, %r806, 2;
	add.s64 	%rd10, %rd4, %rd71;
	ld.global.u16 	%rs128, [%rd10];
	st.shared.u16 	[%r63+4], %rs128;
	setp.ge.s32 	%p67, %r806, %r3;
	add.s32 	%r64, %r49, %r404;
	shl.b64 	%rd72, %rd3, 1;
	add.s64 	%rd11, %rd10, %rd72;
	@%p67 bra 	$L__BB7_121;
	ld.global.u16 	%rs129, [%rd11];
	st.shared.u16 	[%r64+4], %rs129;
$L__BB7_121:
	add.s32 	%r405, %r806, 1024;
	ld.global.u16 	%rs130, [%rd10+2048];
	st.shared.u16 	[%r63+2052], %rs130;
	setp.ge.s32 	%p68, %r405, %r3;
	@%p68 bra 	$L__BB7_123;
	ld.global.u16 	%rs131, [%rd11+2048];
	st.shared.u16 	[%r64+2052], %rs131;
$L__BB7_123:
	add.s32 	%r406, %r806, 2048;
	ld.global.u16 	%rs132, [%rd10+4096];
	st.shared.u16 	[%r63+4100], %rs132;
	setp.ge.s32 	%p69, %r406, %r3;
	@%p69 bra 	$L__BB7_125;
	ld.global.u16 	%rs133, [%rd11+4096];
	st.shared.u16 	[%r64+4100], %rs133;
$L__BB7_125:
	add.s32 	%r407, %r806, 3072;
	ld.global.u16 	%rs134, [%rd10+6144];
	st.shared.u16 	[%r63+6148], %rs134;
	setp.ge.s32 	%p70, %r407, %r3;
	@%p70 bra 	$L__BB7_127;
	ld.global.u16 	%rs135, [%rd11+6144];
	st.shared.u16 	[%r64+6148], %rs135;
$L__BB7_127:
	cvt.u32.u64 	%r408, %rd3;
	add.s32 	%r806, %r806, 4096;
	setp.lt.s32 	%p71, %r806, %r408;
	@%p71 bra 	$L__BB7_119;
$L__BB7_128:
	bar.sync 	0;
	mov.u32 	%r410, %ctaid.x;
	setp.eq.s32 	%p72, %r410, 0;
	mov.b32 	%r814, 0;
	@%p72 bra 	$L__BB7_146;
	add.s32 	%r812, %r6, %r853;
	setp.ge.s32 	%p73, %r812, %r7;
	mov.u32 	%r814, %r261;
	@%p73 bra 	$L__BB7_146;
	ld.param.u64 	%rd159, [_ZN8nvinfer112sparse_fwffm24ProcessFwffmOutput_shareI6__halfLi32EEEviiibPiS3_PKT_PKiS6_PS4_S9__param_7];
	cvta.to.global.u64 	%rd12, %rd159;
	add.s32 	%r411, %r812, 32;
	max.s32 	%r412, %r7, %r411;
	not.b32 	%r413, %r853;
	add.s32 	%r414, %r412, %r413;
	sub.s32 	%r67, %r414, %r6;
	and.b32  	%r415, %r67, 96;
	setp.eq.s32 	%p74, %r415, 96;
	@%p74 bra 	$L__BB7_135;
	shr.u32 	%r417, %r67, 5;
	add.s32 	%r418, %r417, 1;
	and.b32  	%r68, %r418, 3;
	mov.b32 	%r811, 0;
$L__BB7_132:
	.pragma "nounroll";
	setp.ne.s32 	%p75, %r9, 0;
	shl.b32 	%r419, %r812, 1;
	mul.wide.s32 	%rd73, %r419, 4;
	add.s64 	%rd74, %rd12, %rd73;
	ld.global.u32 	%r71, [%rd74];
	ld.global.u32 	%r72, [%rd74+4];
	setp.gt.s32 	%p76, %r72, 0;
	setp.le.s32 	%p77, %r72, %r261;
	and.pred  	%p78, %p76, %p77;
	setp.gt.s32 	%p79, %r71, 0;
	setp.le.s32 	%p80, %r71, %r260;
	and.pred  	%p81, %p79, %p80;
	and.pred  	%p83, %p78, %p81;
	not.pred 	%p84, %p83;
	or.pred  	%p85, %p75, %p84;
	@%p85 bra 	$L__BB7_134;
	add.s32 	%r420, %r71, -1;
	shl.b32 	%r421, %r72, 2;
	mov.u32 	%r422, _ZN8nvinfer112sparse_fwffm9smem_poolE;
	add.s32 	%r423, %r422, %r421;
	st.shared.u32 	[%r423+-4], %r420;
$L__BB7_134:
	add.s32 	%r812, %r812, 32;
	add.s32 	%r811, %r811, 1;
	setp.ne.s32 	%p86, %r811, %r68;
	@%p86 bra 	$L__BB7_132;
$L__BB7_135:
	setp.lt.u32 	%p87, %r67, 96;
	mov.u32 	%r814, %r261;
	@%p87 bra 	$L__BB7_146;
	mov.u32 	%r427, _ZN8nvinfer112sparse_fwffm9smem_poolE;
$L__BB7_137:
	setp.ne.s32 	%p88, %r9, 0;
	shl.b32 	%r424, %r812, 1;
	mul.wide.s32 	%rd75, %r424, 4;
	add.s64 	%rd13, %rd12, %rd75;
	ld.global.u32 	%r77, [%rd13];
	ld.global.u32 	%r78, [%rd13+4];
	setp.gt.s32 	%p89, %r78, 0;
	setp.le.s32 	%p90, %r78, %r261;
	and.pred  	%p91, %p89, %p90;
	setp.gt.s32 	%p92, %r77, 0;
	setp.le.s32 	%p93, %r77, %r260;
	and.pred  	%p94, %p92, %p93;
	and.pred  	%p96, %p91, %p94;
	not.pred 	%p97, %p96;
	or.pred  	%p98, %p88, %p97;
	@%p98 bra 	$L__BB7_139;
	add.s32 	%r425, %r77, -1;
	shl.b32 	%r426, %r78, 2;
	add.s32 	%r428, %r427, %r426;
	st.shared.u32 	[%r428+-4], %r425;
$L__BB7_139:
	ld.global.u32 	%r79, [%rd13+256];
	ld.global.u32 	%r80, [%rd13+260];
	setp.gt.s32 	%p100, %r80, 0;
	setp.le.s32 	%p101, %r80, %r261;
	and.pred  	%p102, %p100, %p101;
	setp.gt.s32 	%p103, %r79, 0;
	setp.le.s32 	%p104, %r79, %r260;
	and.pred  	%p105, %p103, %p104;
	and.pred  	%p107, %p102, %p105;
	not.pred 	%p108, %p107;
	or.pred  	%p109, %p88, %p108;
	@%p109 bra 	$L__BB7_141;
	add.s32 	%r429, %r79, -1;
	shl.b32 	%r430, %r80, 2;
	add.s32 	%r432, %r427, %r430;
	st.shared.u32 	[%r432+-4], %r429;
$L__BB7_141:
	ld.global.u32 	%r81, [%rd13+512];
	ld.global.u32 	%r82, [%rd13+516];
	setp.gt.s32 	%p111, %r82, 0;
	setp.le.s32 	%p112, %r82, %r261;
	and.pred  	%p113, %p111, %p112;
	setp.gt.s32 	%p114, %r81, 0;
	setp.le.s32 	%p115, %r81, %r260;
	and.pred  	%p116, %p114, %p115;
	and.pred  	%p118, %p113, %p116;
	not.pred 	%p119, %p118;
	or.pred  	%p120, %p88, %p119;
	@%p120 bra 	$L__BB7_143;
	add.s32 	%r433, %r81, -1;
	shl.b32 	%r434, %r82, 2;
	add.s32 	%r436, %r427, %r434;
	st.shared.u32 	[%r436+-4], %r433;
$L__BB7_143:
	ld.global.u32 	%r83, [%rd13+768];
	ld.global.u32 	%r84, [%rd13+772];
	setp.gt.s32 	%p122, %r84, 0;
	setp.le.s32 	%p123, %r84, %r261;
	and.pred  	%p124, %p122, %p123;
	setp.gt.s32 	%p125, %r83, 0;
	setp.le.s32 	%p126, %r83, %r260;
	and.pred  	%p127, %p125, %p126;
	and.pred  	%p129, %p124, %p127;
	not.pred 	%p130, %p129;
	or.pred  	%p131, %p88, %p130;
	@%p131 bra 	$L__BB7_145;
	add.s32 	%r437, %r83, -1;
	shl.b32 	%r438, %r84, 2;
	add.s32 	%r440, %r427, %r438;
	st.shared.u32 	[%r440+-4], %r437;
$L__BB7_145:
	add.s32 	%r812, %r812, 128;
	setp.lt.s32 	%p132, %r812, %r7;
	mov.u32 	%r814, %r261;
	@%p132 bra 	$L__BB7_137;
$L__BB7_146:
	add.s32 	%r815, %r4, %r853;
	setp.ge.s32 	%p133, %r815, %r5;
	@%p133 bra 	$L__BB7_181;
	cvt.s64.s32 	%rd76, %r261;
	cvt.s64.s32 	%rd77, %r1;
	add.s64 	%rd78, %rd77, %rd76;
	shl.b64 	%rd79, %rd78, 2;
	mov.u32 	%r441, _ZN8nvinfer112sparse_fwffm9smem_poolE;
	cvt.u64.u32 	%rd80, %r441;
	cvta.shared.u64 	%rd81, %rd80;
	add.s64 	%rd14, %rd81, %rd79;
	add.s32 	%r442, %r259, 31;
	shr.s32 	%r443, %r442, 31;
	shr.u32 	%r444, %r443, 27;
	add.s32 	%r445, %r442, %r444;
	and.b32  	%r88, %r445, -32;
	cvt.u64.u32 	%rd15, %r9;
	add.s64 	%rd16, %rd3, %rd15;
	max.s32 	%r446, %r88, 32;
	add.s32 	%r447, %r446, -1;
	shr.u32 	%r448, %r447, 5;
	add.s32 	%r449, %r448, 1;
	and.b32  	%r89, %r449, 3;
	and.b32  	%r90, %r449, 268435452;
$L__BB7_148:
	ld.param.u64 	%rd160, [_ZN8nvinfer112sparse_fwffm24ProcessFwffmOutput_shareI6__halfLi32EEEviiibPiS3_PKT_PKiS6_PS4_S9__param_7];
	shl.b32 	%r450, %r815, 1;
	cvta.to.global.u64 	%rd82, %rd160;
	mul.wide.s32 	%rd83, %r450, 4;
	add.s64 	%rd84, %rd82, %rd83;
	ld.global.u32 	%r451, [%rd84];
	add.s32 	%r92, %r451, -1;
	ld.global.u32 	%r93, [%rd84+4];
	add.s32 	%r94, %r93, -1;
	setp.lt.s32 	%p134, %r93, 1;
	setp.gt.s32 	%p135, %r93, %r261;
	or.pred  	%p136, %p134, %p135;
	setp.lt.s32 	%p137, %r451, 1;
	setp.gt.s32 	%p138, %r451, %r260;
	or.pred  	%p139, %p137, %p138;
	or.pred  	%p141, %p136, %p139;
	@%p141 bra 	$L__BB7_180;
	setp.ne.s32 	%p142, %r9, 0;
	@%p142 bra 	$L__BB7_151;
	add.s32 	%r452, %r93, %r814;
	shl.b32 	%r453, %r452, 2;
	mov.u32 	%r454, _ZN8nvinfer112sparse_fwffm9smem_poolE;
	add.s32 	%r455, %r454, %r453;
	st.shared.u32 	[%r455+-4], %r92;
$L__BB7_151:
	setp.lt.s32 	%p143, %r260, 1;
	@%p143 bra 	$L__BB7_159;
	mov.b32 	%r816, 0;
$L__BB7_153:
	setp.lt.s32 	%p144, %r259, 1;
	@%p144 bra 	$L__BB7_158;
	mad.lo.s32 	%r458, %r815, %r260, %r816;
	mad.lo.s32 	%r96, %r458, %r259, %r9;
	mad.lo.s32 	%r459, %r816, %r261, %r94;
	mul.lo.s32 	%r460, %r459, %r259;
	cvt.s64.s32 	%rd85, %r460;
	add.s64 	%rd17, %rd85, %rd15;
	mov.b32 	%r817, 0;
$L__BB7_155:
	add.s32 	%r461, %r817, %r9;
	setp.ge.s32 	%p145, %r461, %r259;
	@%p145 bra 	$L__BB7_157;
	cvt.u64.u32 	%rd87, %r817;
	add.s64 	%rd88, %rd17, %rd87;
	shl.b64 	%rd89, %rd88, 1;
	add.s64 	%rd90, %rd14, %rd89;
	add.s64 	%rd86, %rd90, 4;
	add.s32 	%r462, %r96, %r817;
	mul.wide.s32 	%rd91, %r462, 2;
	add.s64 	%rd92, %rd1, %rd91;
	ld.global.u16 	%rs137, [%rd92];
	// begin inline asm
	{ atom.add.noftz.f16 %rs136,[%rd86],%rs137; }

	// end inline asm
$L__BB7_157:
	add.s32 	%r817, %r817, 32;
	setp.lt.s32 	%p146, %r817, %r88;
	@%p146 bra 	$L__BB7_155;
$L__BB7_158:
	add.s32 	%r816, %r816, 1;
	setp.ne.s32 	%p147, %r816, %r260;
	@%p147 bra 	$L__BB7_153;
$L__BB7_159:
	setp.lt.s32 	%p148, %r259, 1;
	@%p148 bra 	$L__BB7_180;
	setp.lt.s32 	%p149, %r259, 97;
	mad.lo.s32 	%r464, %r815, %r260, %r92;
	mad.lo.s32 	%r100, %r464, %r259, %r9;
	mul.lo.s32 	%r465, %r94, %r259;
	cvt.s64.s32 	%rd93, %r465;
	add.s64 	%rd18, %rd16, %rd93;
	mov.b32 	%r820, 0;
	@%p149 bra 	$L__BB7_171;
	mov.b32 	%r820, 0;
	mov.u32 	%r819, %r820;
$L__BB7_162:
	.pragma "nounroll";
	add.s32 	%r467, %r100, %r820;
	cvt.u64.u32 	%rd94, %r820;
	add.s64 	%rd95, %rd18, %rd94;
	shl.b64 	%rd96, %rd95, 1;
	add.s64 	%rd19, %rd14, %rd96;
	add.s32 	%r103, %r820, %r9;
	setp.ge.s32 	%p150, %r103, %r259;
	mul.wide.s32 	%rd97, %r467, 2;
	add.s64 	%rd20, %rd1, %rd97;
	@%p150 bra 	$L__BB7_164;
	add.s64 	%rd98, %rd19, 4;
	ld.global.u16 	%rs139, [%rd20];
	// begin inline asm
	{mul.f16 %rs138,%rs139,%rs139;
}
	// end inline asm
	// begin inline asm
	{ atom.add.noftz.f16 %rs141,[%rd98],%rs138; }

	// end inline asm
$L__BB7_164:
	add.s32 	%r468, %r103, 32;
	setp.ge.s32 	%p151, %r468, %r259;
	@%p151 bra 	$L__BB7_166;
	add.s64 	%rd99, %rd19, 68;
	ld.global.u16 	%rs144, [%rd20+64];
	// begin inline asm
	{mul.f16 %rs143,%rs144,%rs144;
}
	// end inline asm
	// begin inline asm
	{ atom.add.noftz.f16 %rs146,[%rd99],%rs143; }

	// end inline asm
$L__BB7_166:
	add.s32 	%r469, %r103, 64;
	setp.ge.s32 	%p152, %r469, %r259;
	@%p152 bra 	$L__BB7_168;
	add.s64 	%rd100, %rd19, 132;
	ld.global.u16 	%rs149, [%rd20+128];
	// begin inline asm
	{mul.f16 %rs148,%rs149,%rs149;
}
	// end inline asm
	// begin inline asm
	{ atom.add.noftz.f16 %rs151,[%rd100],%rs148; }

	// end inline asm
$L__BB7_168:
	add.s32 	%r470, %r103, 96;
	setp.ge.s32 	%p153, %r470, %r259;
	@%p153 bra 	$L__BB7_170;
	add.s64 	%rd101, %rd19, 196;
	ld.global.u16 	%rs154, [%rd20+192];
	// begin inline asm
	{mul.f16 %rs153,%rs154,%rs154;
}
	// end inline asm
	// begin inline asm
	{ atom.add.noftz.f16 %rs156,[%rd101],%rs153; }

	// end inline asm
$L__BB7_170:
	add.s32 	%r820, %r820, 128;
	add.s32 	%r819, %r819, 4;
	setp.ne.s32 	%p154, %r819, %r90;
	@%p154 bra 	$L__BB7_162;
$L__BB7_171:
	setp.eq.s32 	%p155, %r89, 0;
	@%p155 bra 	$L__BB7_180;
	add.s32 	%r471, %r100, %r820;
	cvt.u64.u32 	%rd102, %r820;
	add.s64 	%rd103, %rd18, %rd102;
	shl.b64 	%rd104, %rd103, 1;
	add.s64 	%rd21, %rd14, %rd104;
	add.s32 	%r107, %r820, %r9;
	setp.ge.s32 	%p156, %r107, %r259;
	mul.wide.s32 	%rd105, %r471, 2;
	add.s64 	%rd22, %rd1, %rd105;
	@%p156 bra 	$L__BB7_174;
	add.s64 	%rd106, %rd21, 4;
	ld.global.u16 	%rs159, [%rd22];
	// begin inline asm
	{mul.f16 %rs158,%rs159,%rs159;
}
	// end inline asm
	// begin inline asm
	{ atom.add.noftz.f16 %rs161,[%rd106],%rs158; }

	// end inline asm
$L__BB7_174:
	setp.eq.s32 	%p157, %r89, 1;
	@%p157 bra 	$L__BB7_180;
	add.s32 	%r472, %r107, 32;
	setp.ge.s32 	%p158, %r472, %r259;
	@%p158 bra 	$L__BB7_177;
	add.s64 	%rd107, %rd21, 68;
	ld.global.u16 	%rs164, [%rd22+64];
	// begin inline asm
	{mul.f16 %rs163,%rs164,%rs164;
}
	// end inline asm
	// begin inline asm
	{ atom.add.noftz.f16 %rs166,[%rd107],%rs163; }

	// end inline asm
$L__BB7_177:
	setp.eq.s32 	%p159, %r89, 2;
	@%p159 bra 	$L__BB7_180;
	add.s32 	%r473, %r107, 64;
	setp.ge.s32 	%p160, %r473, %r259;
	@%p160 bra 	$L__BB7_180;
	add.s64 	%rd108, %rd21, 132;
	ld.global.u16 	%rs169, [%rd22+128];
	// begin inline asm
	{mul.f16 %rs168,%rs169,%rs169;
}
	// end inline asm
	// begin inline asm
	{ atom.add.noftz.f16 %rs171,[%rd108],%rs168; }

	// end inline asm
$L__BB7_180:
	add.s32 	%r815, %r815, 32;
	setp.lt.s32 	%p161, %r815, %r5;
	@%p161 bra 	$L__BB7_148;
$L__BB7_181:
	setp.lt.s32 	%p162, %r261, 1;
	bar.sync 	0;
	@%p162 bra 	$L__BB7_222;
	add.s32 	%r109, %r261, -1;
	shr.u32 	%r475, %r109, 10;
	add.s32 	%r110, %r475, 1;
	and.b32  	%r111, %r110, 7;
	setp.lt.u32 	%p163, %r109, 7168;
	mov.b32 	%r823, 0;
	@%p163 bra 	$L__BB7_201;
	and.b32  	%r112, %r110, 8388600;
	mov.b32 	%r823, 0;
	mov.u32 	%r822, %r823;
$L__BB7_184:
	.pragma "nounroll";
	add.s32 	%r115, %r823, %r10;
	setp.ge.s32 	%p164, %r115, %r261;
	shl.b32 	%r477, %r115, 2;
	mov.u32 	%r478, _ZN8nvinfer112sparse_fwffm9smem_poolE;
	add.s32 	%r116, %r478, %r477;
	shl.b32 	%r479, %r814, 2;
	add.s32 	%r117, %r116, %r479;
	@%p164 bra 	$L__BB7_186;
	ld.shared.u32 	%r480, [%r117];
	ld.shared.u32 	%r481, [%r116];
	setp.lt.s32 	%p165, %r480, 0;
	setp.ne.s32 	%p166, %r481, 1;
	selp.b32 	%r483, %r481, %r480, %p166;
	selp.b32 	%r484, %r483, %r480, %p165;
	st.shared.u32 	[%r116], %r484;
$L__BB7_186:
	add.s32 	%r485, %r115, 1024;
	setp.ge.s32 	%p167, %r485, %r261;
	@%p167 bra 	$L__BB7_188;
	ld.shared.u32 	%r486, [%r117+4096];
	ld.shared.u32 	%r487, [%r116+4096];
	setp.lt.s32 	%p168, %r486, 0;
	setp.ne.s32 	%p169, %r487, 1;
	selp.b32 	%r489, %r487, %r486, %p169;
	selp.b32 	%r490, %r489, %r486, %p168;
	st.shared.u32 	[%r116+4096], %r490;
$L__BB7_188:
	add.s32 	%r491, %r115, 2048;
	setp.ge.s32 	%p170, %r491, %r261;
	@%p170 bra 	$L__BB7_190;
	ld.shared.u32 	%r492, [%r117+8192];
	ld.shared.u32 	%r493, [%r116+8192];
	setp.lt.s32 	%p171, %r492, 0;
	setp.ne.s32 	%p172, %r493, 1;
	selp.b32 	%r495, %r493, %r492, %p172;
	selp.b32 	%r496, %r495, %r492, %p171;
	st.shared.u32 	[%r116+8192], %r496;
$L__BB7_190:
	add.s32 	%r497, %r115, 3072;
	setp.ge.s32 	%p173, %r497, %r261;
	@%p173 bra 	$L__BB7_192;
	ld.shared.u32 	%r498, [%r117+12288];
	ld.shared.u32 	%r499, [%r116+12288];
	setp.lt.s32 	%p174, %r498, 0;
	setp.ne.s32 	%p175, %r499, 1;
	selp.b32 	%r501, %r499, %r498, %p175;
	selp.b32 	%r502, %r501, %r498, %p174;
	st.shared.u32 	[%r116+12288], %r502;
$L__BB7_192:
	add.s32 	%r503, %r115, 4096;
	setp.ge.s32 	%p176, %r503, %r261;
	@%p176 bra 	$L__BB7_194;
	ld.shared.u32 	%r504, [%r117+16384];
	ld.shared.u32 	%r505, [%r116+16384];
	setp.lt.s32 	%p177, %r504, 0;
	setp.ne.s32 	%p178, %r505, 1;
	selp.b32 	%r507, %r505, %r504, %p178;
	selp.b32 	%r508, %r507, %r504, %p177;
	st.shared.u32 	[%r116+16384], %r508;
$L__BB7_194:
	add.s32 	%r509, %r115, 5120;
	setp.ge.s32 	%p179, %r509, %r261;
	@%p179 bra 	$L__BB7_196;
	ld.shared.u32 	%r510, [%r117+20480];
	ld.shared.u32 	%r511, [%r116+20480];
	setp.lt.s32 	%p180, %r510, 0;
	setp.ne.s32 	%p181, %r511, 1;
	selp.b32 	%r513, %r511, %r510, %p181;
	selp.b32 	%r514, %r513, %r510, %p180;
	st.shared.u32 	[%r116+20480], %r514;
$L__BB7_196:
	add.s32 	%r515, %r115, 6144;
	setp.ge.s32 	%p182, %r515, %r261;
	@%p182 bra 	$L__BB7_198;
	ld.shared.u32 	%r516, [%r117+24576];
	ld.shared.u32 	%r517, [%r116+24576];
	setp.lt.s32 	%p183, %r516, 0;
	setp.ne.s32 	%p184, %r517, 1;
	selp.b32 	%r519, %r517, %r516, %p184;
	selp.b32 	%r520, %r519, %r516, %p183;
	st.shared.u32 	[%r116+24576], %r520;
$L__BB7_198:
	add.s32 	%r521, %r115, 7168;
	setp.ge.s32 	%p185, %r521, %r261;
	@%p185 bra 	$L__BB7_200;
	ld.shared.u32 	%r522, [%r117+28672];
	ld.shared.u32 	%r523, [%r116+28672];
	setp.lt.s32 	%p186, %r522, 0;
	setp.ne.s32 	%p187, %r523, 1;
	selp.b32 	%r525, %r523, %r522, %p187;
	selp.b32 	%r526, %r525, %r522, %p186;
	st.shared.u32 	[%r116+28672], %r526;
$L__BB7_200:
	add.s32 	%r823, %r823, 8192;
	add.s32 	%r822, %r822, 8;
	setp.ne.s32 	%p188, %r822, %r112;
	@%p188 bra 	$L__BB7_184;
$L__BB7_201:
	setp.eq.s32 	%p189, %r111, 0;
	@%p189 bra 	$L__BB7_222;
	setp.lt.u32 	%p190, %r111, 4;
	@%p190 bra 	$L__BB7_212;
	add.s32 	%r121, %r823, %r10;
	setp.ge.s32 	%p191, %r121, %r261;
	shl.b32 	%r527, %r121, 2;
	mov.u32 	%r528, _ZN8nvinfer112sparse_fwffm9smem_poolE;
	add.s32 	%r122, %r528, %r527;
	shl.b32 	%r529, %r814, 2;
	add.s32 	%r123, %r122, %r529;
	@%p191 bra 	$L__BB7_205;
	ld.shared.u32 	%r530, [%r123];
	ld.shared.u32 	%r531, [%r122];
	setp.lt.s32 	%p192, %r530, 0;
	setp.ne.s32 	%p193, %r531, 1;
	selp.b32 	%r533, %r531, %r530, %p193;
	selp.b32 	%r534, %r533, %r530, %p192;
	st.shared.u32 	[%r122], %r534;
$L__BB7_205:
	add.s32 	%r535, %r121, 1024;
	setp.ge.s32 	%p194, %r535, %r261;
	@%p194 bra 	$L__BB7_207;
	ld.shared.u32 	%r536, [%r123+4096];
	ld.shared.u32 	%r537, [%r122+4096];
	setp.lt.s32 	%p195, %r536, 0;
	setp.ne.s32 	%p196, %r537, 1;
	selp.b32 	%r539, %r537, %r536, %p196;
	selp.b32 	%r540, %r539, %r536, %p195;
	st.shared.u32 	[%r122+4096], %r540;
$L__BB7_207:
	add.s32 	%r541, %r121, 2048;
	setp.ge.s32 	%p197, %r541, %r261;
	@%p197 bra 	$L__BB7_209;
	ld.shared.u32 	%r542, [%r123+8192];
	ld.shared.u32 	%r543, [%r122+8192];
	setp.lt.s32 	%p198, %r542, 0;
	setp.ne.s32 	%p199, %r543, 1;
	selp.b32 	%r545, %r543, %r542, %p199;
	selp.b32 	%r546, %r545, %r542, %p198;
	st.shared.u32 	[%r122+8192], %r546;
$L__BB7_209:
	add.s32 	%r547, %r121, 3072;
	setp.ge.s32 	%p200, %r547, %r261;
	@%p200 bra 	$L__BB7_211;
	ld.shared.u32 	%r548, [%r123+12288];
	ld.shared.u32 	%r549, [%r122+12288];
	setp.lt.s32 	%p201, %r548, 0;
	setp.ne.s32 	%p202, %r549, 1;
	selp.b32 	%r551, %r549, %r548, %p202;
	selp.b32 	%r552, %r551, %r548, %p201;
	st.shared.u32 	[%r122+12288], %r552;
$L__BB7_211:
	add.s32 	%r823, %r823, 4096;
$L__BB7_212:
	and.b32  	%r553, %r110, 3;
	setp.eq.s32 	%p203, %r553, 0;
	@%p203 bra 	$L__BB7_222;
	setp.eq.s32 	%p204, %r553, 1;
	@%p204 bra 	$L__BB7_219;
	add.s32 	%r126, %r823, %r10;
	setp.ge.s32 	%p205, %r126, %r261;
	shl.b32 	%r554, %r126, 2;
	mov.u32 	%r555, _ZN8nvinfer112sparse_fwffm9smem_poolE;
	add.s32 	%r127, %r555, %r554;
	shl.b32 	%r556, %r814, 2;
	add.s32 	%r128, %r127, %r556;
	@%p205 bra 	$L__BB7_216;
	ld.shared.u32 	%r557, [%r128];
	ld.shared.u32 	%r558, [%r127];
	setp.lt.s32 	%p206, %r557, 0;
	setp.ne.s32 	%p207, %r558, 1;
	selp.b32 	%r560, %r558, %r557, %p207;
	selp.b32 	%r561, %r560, %r557, %p206;
	st.shared.u32 	[%r127], %r561;
$L__BB7_216:
	add.s32 	%r562, %r126, 1024;
	setp.ge.s32 	%p208, %r562, %r261;
	@%p208 bra 	$L__BB7_218;
	ld.shared.u32 	%r563, [%r128+4096];
	ld.shared.u32 	%r564, [%r127+4096];
	setp.lt.s32 	%p209, %r563, 0;
	setp.ne.s32 	%p210, %r564, 1;
	selp.b32 	%r566, %r564, %r563, %p210;
	selp.b32 	%r567, %r566, %r563, %p209;
	st.shared.u32 	[%r127+4096], %r567;
$L__BB7_218:
	add.s32 	%r823, %r823, 2048;
$L__BB7_219:
	and.b32  	%r568, %r109, 1024;
	setp.ne.s32 	%p211, %r568, 0;
	@%p211 bra 	$L__BB7_222;
	add.s32 	%r131, %r823, %r10;
	setp.ge.s32 	%p212, %r131, %r261;
	@%p212 bra 	$L__BB7_222;
	add.s32 	%r569, %r131, %r814;
	shl.b32 	%r570, %r569, 2;
	mov.u32 	%r571, _ZN8nvinfer112sparse_fwffm9smem_poolE;
	add.s32 	%r572, %r571, %r570;
	ld.shared.u32 	%r573, [%r572];
	shl.b32 	%r574, %r131, 2;
	add.s32 	%r575, %r571, %r574;
	ld.shared.u32 	%r576, [%r575];
	setp.lt.s32 	%p213, %r573, 0;
	setp.ne.s32 	%p214, %r576, 1;
	selp.b32 	%r578, %r576, %r573, %p214;
	selp.b32 	%r579, %r578, %r573, %p213;
	st.shared.u32 	[%r575], %r579;
$L__BB7_222:
	bar.sync 	0;
	or.b32  	%r580, %r853, %r9;
	setp.ne.s32 	%p215, %r580, 0;
	@%p215 bra 	$L__BB7_265;
	setp.lt.s32 	%p216, %r261, 1;
	mov.b32 	%r828, 0;
	@%p216 bra 	$L__BB7_264;
	add.s32 	%r584, %r261, -1;
	and.b32  	%r132, %r261, 7;
	setp.lt.u32 	%p217, %r584, 7;
	mov.b32 	%r844, 0;
	mov.u32 	%r828, %r844;
	@%p217 bra 	$L__BB7_243;
	and.b32  	%r844, %r261, 2147483640;
	mov.b32 	%r826, 0;
	mov.u32 	%r587, _ZN8nvinfer112sparse_fwffm9smem_poolE;
	mov.u32 	%r828, %r826;
$L__BB7_226:
	.pragma "nounroll";
	shl.b32 	%r586, %r826, 2;
	add.s32 	%r136, %r587, %r586;
	ld.shared.u32 	%r588, [%r136];
	setp.lt.s32 	%p218, %r588, 0;
	@%p218 bra 	$L__BB7_228;
	add.s32 	%r137, %r828, 1;
	shl.b32 	%r589, %r828, 2;
	add.s32 	%r590, %r47, %r589;
	st.shared.u32 	[%r590], %r826;
	mov.u32 	%r828, %r137;
$L__BB7_228:
	ld.shared.u32 	%r591, [%r136+4];
	setp.lt.s32 	%p219, %r591, 0;
	@%p219 bra 	$L__BB7_230;
	add.s32 	%r592, %r826, 1;
	add.s32 	%r139, %r828, 1;
	shl.b32 	%r593, %r828, 2;
	add.s32 	%r594, %r47, %r593;
	st.shared.u32 	[%r594], %r592;
	mov.u32 	%r828, %r139;
$L__BB7_230:
	ld.shared.u32 	%r595, [%r136+8];
	setp.lt.s32 	%p220, %r595, 0;
	@%p220 bra 	$L__BB7_232;
	add.s32 	%r596, %r826, 2;
	add.s32 	%r141, %r828, 1;
	shl.b32 	%r597, %r828, 2;
	add.s32 	%r598, %r47, %r597;
	st.shared.u32 	[%r598], %r596;
	mov.u32 	%r828, %r141;
$L__BB7_232:
	ld.shared.u32 	%r599, [%r136+12];
	setp.lt.s32 	%p221, %r599, 0;
	@%p221 bra 	$L__BB7_234;
	add.s32 	%r600, %r826, 3;
	add.s32 	%r143, %r828, 1;
	shl.b32 	%r601, %r828, 2;
	add.s32 	%r602, %r47, %r601;
	st.shared.u32 	[%r602], %r600;
	mov.u32 	%r828, %r143;
$L__BB7_234:
	ld.shared.u32 	%r603, [%r136+16];
	setp.lt.s32 	%p222, %r603, 0;
	@%p222 bra 	$L__BB7_236;
	add.s32 	%r604, %r826, 4;
	add.s32 	%r145, %r828, 1;
	shl.b32 	%r605, %r828, 2;
	add.s32 	%r606, %r47, %r605;
	st.shared.u32 	[%r606], %r604;
	mov.u32 	%r828, %r145;
$L__BB7_236:
	ld.shared.u32 	%r607, [%r136+20];
	setp.lt.s32 	%p223, %r607, 0;
	@%p223 bra 	$L__BB7_238;
	add.s32 	%r608, %r826, 5;
	add.s32 	%r147, %r828, 1;
	shl.b32 	%r609, %r828, 2;
	add.s32 	%r610, %r47, %r609;
	st.shared.u32 	[%r610], %r608;
	mov.u32 	%r828, %r147;
$L__BB7_238:
	ld.shared.u32 	%r611, [%r136+24];
	setp.lt.s32 	%p224, %r611, 0;
	@%p224 bra 	$L__BB7_240;
	add.s32 	%r612, %r826, 6;
	add.s32 	%r149, %r828, 1;
	shl.b32 	%r613, %r828, 2;
	add.s32 	%r614, %r47, %r613;
	st.shared.u32 	[%r614], %r612;
	mov.u32 	%r828, %r149;
$L__BB7_240:
	ld.shared.u32 	%r615, [%r136+28];
	setp.lt.s32 	%p225, %r615, 0;
	@%p225 bra 	$L__BB7_242;
	add.s32 	%r616, %r826, 7;
	add.s32 	%r151, %r828, 1;
	shl.b32 	%r617, %r828, 2;
	add.s32 	%r618, %r47, %r617;
	st.shared.u32 	[%r618], %r616;
	mov.u32 	%r828, %r151;
$L__BB7_242:
	add.s32 	%r826, %r826, 8;
	setp.ne.s32 	%p226, %r826, %r844;
	@%p226 bra 	$L__BB7_226;
$L__BB7_243:
	setp.eq.s32 	%p227, %r132, 0;
	@%p227 bra 	$L__BB7_264;
	and.b32  	%r157, %r261, 3;
	setp.lt.u32 	%p228, %r132, 4;
	@%p228 bra 	$L__BB7_254;
	shl.b32 	%r620, %r844, 2;
	mov.u32 	%r621, _ZN8nvinfer112sparse_fwffm9smem_poolE;
	add.s32 	%r158, %r621, %r620;
	ld.shared.u32 	%r622, [%r158];
	setp.lt.s32 	%p229, %r622, 0;
	@%p229 bra 	$L__BB7_247;
	add.s32 	%r159, %r828, 1;
	shl.b32 	%r623, %r828, 2;
	add.s32 	%r624, %r47, %r623;
	st.shared.u32 	[%r624], %r844;
	mov.u32 	%r828, %r159;
$L__BB7_247:
	ld.shared.u32 	%r625, [%r158+4];
	setp.lt.s32 	%p230, %r625, 0;
	@%p230 bra 	$L__BB7_249;
	add.s32 	%r626, %r844, 1;
	add.s32 	%r161, %r828, 1;
	shl.b32 	%r627, %r828, 2;
	add.s32 	%r628, %r47, %r627;
	st.shared.u32 	[%r628], %r626;
	mov.u32 	%r828, %r161;
$L__BB7_249:
	ld.shared.u32 	%r629, [%r158+8];
	setp.lt.s32 	%p231, %r629, 0;
	@%p231 bra 	$L__BB7_251;
	add.s32 	%r630, %r844, 2;
	add.s32 	%r163, %r828, 1;
	shl.b32 	%r631, %r828, 2;
	add.s32 	%r632, %r47, %r631;
	st.shared.u32 	[%r632], %r630;
	mov.u32 	%r828, %r163;
$L__BB7_251:
	ld.shared.u32 	%r633, [%r158+12];
	setp.lt.s32 	%p232, %r633, 0;
	@%p232 bra 	$L__BB7_253;
	add.s32 	%r634, %r844, 3;
	add.s32 	%r165, %r828, 1;
	shl.b32 	%r635, %r828, 2;
	add.s32 	%r636, %r47, %r635;
	st.shared.u32 	[%r636], %r634;
	mov.u32 	%r828, %r165;
$L__BB7_253:
	add.s32 	%r844, %r844, 4;
$L__BB7_254:
	setp.eq.s32 	%p233, %r157, 0;
	@%p233 bra 	$L__BB7_264;
	setp.eq.s32 	%p234, %r157, 1;
	@%p234 bra 	$L__BB7_261;
	shl.b32 	%r638, %r844, 2;
	mov.u32 	%r639, _ZN8nvinfer112sparse_fwffm9smem_poolE;
	add.s32 	%r171, %r639, %r638;
	ld.shared.u32 	%r640, [%r171];
	setp.lt.s32 	%p235, %r640, 0;
	@%p235 bra 	$L__BB7_258;
	add.s32 	%r172, %r828, 1;
	shl.b32 	%r641, %r828, 2;
	add.s32 	%r642, %r47, %r641;
	st.shared.u32 	[%r642], %r844;
	mov.u32 	%r828, %r172;
$L__BB7_258:
	ld.shared.u32 	%r643, [%r171+4];
	setp.lt.s32 	%p236, %r643, 0;
	@%p236 bra 	$L__BB7_260;
	add.s32 	%r644, %r844, 1;
	add.s32 	%r174, %r828, 1;
	shl.b32 	%r645, %r828, 2;
	add.s32 	%r646, %r47, %r645;
	st.shared.u32 	[%r646], %r644;
	mov.u32 	%r828, %r174;
$L__BB7_260:
	add.s32 	%r844, %r844, 2;
$L__BB7_261:
	and.b32  	%r647, %r261, 1;
	setp.eq.b32 	%p237, %r647, 1;
	not.pred 	%p238, %p237;
	@%p238 bra 	$L__BB7_264;
	shl.b32 	%r648, %r844, 2;
	mov.u32 	%r649, _ZN8nvinfer112sparse_fwffm9smem_poolE;
	add.s32 	%r650, %r649, %r648;
	ld.shared.u32 	%r651, [%r650];
	setp.lt.s32 	%p239, %r651, 0;
	@%p239 bra 	$L__BB7_264;
	add.s32 	%r180, %r828, 1;
	shl.b32 	%r652, %r828, 2;
	add.s32 	%r653, %r47, %r652;
	st.shared.u32 	[%r653], %r844;
	mov.u32 	%r828, %r180;
$L__BB7_264:
	st.shared.u32 	[%r48], %r828;
$L__BB7_265:
	bar.sync 	0;
	add.s32 	%r655, %r259, 31;
	shr.s32 	%r656, %r655, 31;
	shr.u32 	%r657, %r656, 27;
	add.s32 	%r658, %r655, %r657;
	and.b32  	%r182, %r658, -32;
	mov.b32 	%r654, 0;
	// begin inline asm
	cvt.rn.f16.s32 %rs173, %r654;
	// end inline asm
	mov.b16 	%rs174, 0;
	st.local.v4.u16 	[%rd2], {%rs173, %rs174, %rs174, %rs174};
	ld.shared.u32 	%r183, [%r48];
	setp.ge.s32 	%p240, %r853, %r183;
	@%p240 bra 	$L__BB7_312;
	mov.b32 	%r659, 1;
	// begin inline asm
	cvt.rn.f16.s32 %rs175, %r659;
	// end inline asm
	max.s32 	%r661, %r182, 32;
	add.s32 	%r662, %r661, -1;
	shr.u32 	%r663, %r662, 5;
	add.s32 	%r664, %r663, 1;
	and.b32  	%r184, %r664, 7;
	and.b32  	%r185, %r664, 3;
	and.b32  	%r186, %r664, 268435448;
	and.b32  	%r187, %r662, 32;
	mov.b32 	%r852, 0;
$L__BB7_267:
	shl.b32 	%r665, %r853, 2;
	add.s32 	%r666, %r47, %r665;
	ld.shared.u32 	%r193, [%r666];
	add.s32 	%r667, %r193, 2;
	mad.lo.s32 	%r668, %r667, %r193, %r667;
	shr.u32 	%r669, %r668, 31;
	add.s32 	%r670, %r668, %r669;
	shr.s32 	%r194, %r670, 1;
	shl.b32 	%r671, %r193, 2;
	mov.u32 	%r672, _ZN8nvinfer112sparse_fwffm9smem_poolE;
	add.s32 	%r673, %r672, %r671;
	ld.shared.u32 	%r195, [%r673];
	setp.eq.s32 	%p241, %r853, 0;
	@%p241 bra 	$L__BB7_334;
	setp.lt.s32 	%p242, %r259, 1;
	@%p242 bra 	$L__BB7_331;
	mov.b32 	%r854, 0;
$L__BB7_270:
	ld.param.u64 	%rd161, [_ZN8nvinfer112sparse_fwffm24ProcessFwffmOutput_shareI6__halfLi32EEEviiibPiS3_PKT_PKiS6_PS4_S9__param_8];
	setp.lt.s32 	%p245, %r259, 225;
	shl.b32 	%r681, %r854, 2;
	add.s32 	%r682, %r47, %r681;
	ld.shared.u32 	%r683, [%r682];
	shl.b32 	%r684, %r683, 2;
	mov.u32 	%r685, _ZN8nvinfer112sparse_fwffm9smem_poolE;
	add.s32 	%r686, %r685, %r684;
	ld.shared.u32 	%r687, [%r686];
	not.b32 	%r688, %r193;
	add.s32 	%r689, %r194, %r688;
	add.s32 	%r690, %r689, %r683;
	cvta.to.global.u64 	%rd109, %rd161;
	mul.wide.s32 	%rd110, %r690, 2;
	add.s64 	%rd111, %rd109, %rd110;
	ld.global.u16 	%rs177, [%rd111];
	// begin inline asm
	{add.f16 %rs176,%rs177,%rs175;
}
	// end inline asm
	mad.lo.s32 	%r691, %r195, %r261, %r683;
	mul.lo.s32 	%r197, %r691, %r259;
	mad.lo.s32 	%r692, %r687, %r261, %r193;
	mul.lo.s32 	%r198, %r692, %r259;
	mov.b32 	%r857, 0;
	@%p245 bra 	$L__BB7_289;
	mov.b32 	%r857, 0;
	mov.u32 	%r856, %r857;
$L__BB7_272:
	.pragma "nounroll";
	add.s32 	%r201, %r857, %r9;
	setp.ge.s32 	%p246, %r201, %r259;
	add.s32 	%r694, %r201, %r197;
	shl.b32 	%r695, %r694, 1;
	add.s32 	%r202, %r48, %r695;
	add.s32 	%r696, %r201, %r198;
	shl.b32 	%r697, %r696, 1;
	add.s32 	%r203, %r48, %r697;
	mov.u16 	%rs553, %rs173;
	mov.u16 	%rs554, %rs173;
	@%p246 bra 	$L__BB7_274;
	ld.shared.u16 	%rs553, [%r202+4];
	ld.shared.u16 	%rs554, [%r203+4];
$L__BB7_274:
	// begin inline asm
	{mul.f16 %rs179,%rs553,%rs554;
}
	// end inline asm
	// begin inline asm
	{mul.f16 %rs182,%rs179,%rs176;
}
	// end inline asm
	shr.u32 	%r698, %r857, 5;
	mul.wide.u32 	%rd112, %r698, 2;
	add.s64 	%rd24, %rd2, %rd112;
	ld.local.u16 	%rs186, [%rd24];
	// begin inline asm
	{add.f16 %rs185,%rs186,%rs182;
}
	// end inline asm
	st.local.u16 	[%rd24], %rs185;
	add.s32 	%r699, %r201, 32;
	setp.ge.s32 	%p247, %r699, %r259;
	mov.u16 	%rs555, %rs173;
	mov.u16 	%rs556, %rs173;
	@%p247 bra 	$L__BB7_276;
	ld.shared.u16 	%rs555, [%r202+68];
	ld.shared.u16 	%rs556, [%r203+68];
$L__BB7_276:
	// begin inline asm
	{mul.f16 %rs188,%rs555,%rs556;
}
	// end inline asm
	// begin inline asm
	{mul.f16 %rs191,%rs188,%rs176;
}
	// end inline asm
	ld.local.u16 	%rs195, [%rd24+2];
	// begin inline asm
	{add.f16 %rs194,%rs195,%rs191;
}
	// end inline asm
	st.local.u16 	[%rd24+2], %rs194;
	add.s32 	%r700, %r201, 64;
	setp.ge.s32 	%p248, %r700, %r259;
	mov.u16 	%rs557, %rs173;
	mov.u16 	%rs558, %rs173;
	@%p248 bra 	$L__BB7_278;
	ld.shared.u16 	%rs557, [%r202+132];
	ld.shared.u16 	%rs558, [%r203+132];
$L__BB7_278:
	// begin inline asm
	{mul.f16 %rs197,%rs557,%rs558;
}
	// end inline asm
	// begin inline asm
	{mul.f16 %rs200,%rs197,%rs176;
}
	// end inline asm
	ld.local.u16 	%rs204, [%rd24+4];
	// begin inline asm
	{add.f16 %rs203,%rs204,%rs200;
}
	// end inline asm
	st.local.u16 	[%rd24+4], %rs203;
	add.s32 	%r701, %r201, 96;
	setp.ge.s32 	%p249, %r701, %r259;
	mov.u16 	%rs559, %rs173;
	mov.u16 	%rs560, %rs173;
	@%p249 bra 	$L__BB7_280;
	ld.shared.u16 	%rs559, [%r202+196];
	ld.shared.u16 	%rs560, [%r203+196];
$L__BB7_280:
	// begin inline asm
	{mul.f16 %rs206,%rs559,%rs560;
}
	// end inline asm
	// begin inline asm
	{mul.f16 %rs209,%rs206,%rs176;
}
	// end inline asm
	ld.local.u16 	%rs213, [%rd24+6];
	// begin inline asm
	{add.f16 %rs212,%rs213,%rs209;
}
	// end inline asm
	st.local.u16 	[%rd24+6], %rs212;
	add.s32 	%r702, %r201, 128;
	setp.ge.s32 	%p250, %r702, %r259;
	mov.u16 	%rs561, %rs173;
	mov.u16 	%rs562, %rs173;
	@%p250 bra 	$L__BB7_282;
	ld.shared.u16 	%rs561, [%r202+260];
	ld.shared.u16 	%rs562, [%r203+260];
$L__BB7_282:
	// begin inline asm
	{mul.f16 %rs215,%rs561,%rs562;
}
	// end inline asm
	// begin inline asm
	{mul.f16 %rs218,%rs215,%rs176;
}
	// end inline asm
	ld.local.u16 	%rs222, [%rd24+8];
	// begin inline asm
	{add.f16 %rs221,%rs222,%rs218;
}
	// end inline asm
	st.local.u16 	[%rd24+8], %rs221;
	add.s32 	%r703, %r201, 160;
	setp.ge.s32 	%p251, %r703, %r259;
	mov.u16 	%rs563, %rs173;
	mov.u16 	%rs564, %rs173;
	@%p251 bra 	$L__BB7_284;
	ld.shared.u16 	%rs563, [%r202+324];
	ld.shared.u16 	%rs564, [%r203+324];
$L__BB7_284:
	// begin inline asm
	{mul.f16 %rs224,%rs563,%rs564;
}
	// end inline asm
	// begin inline asm
	{mul.f16 %rs227,%rs224,%rs176;
}
	// end inline asm
	ld.local.u16 	%rs231, [%rd24+10];
	// begin inline asm
	{add.f16 %rs230,%rs231,%rs227;
}
	// end inline asm
	st.local.u16 	[%rd24+10], %rs230;
	add.s32 	%r704, %r201, 192;
	setp.ge.s32 	%p252, %r704, %r259;
	mov.u16 	%rs565, %rs173;
	mov.u16 	%rs566, %rs173;
	@%p252 bra 	$L__BB7_286;
	ld.shared.u16 	%rs565, [%r202+388];
	ld.shared.u16 	%rs566, [%r203+388];
$L__BB7_286:
	// begin inline asm
	{mul.f16 %rs233,%rs565,%rs566;
}
	// end inline asm
	// begin inline asm
	{mul.f16 %rs236,%rs233,%rs176;
}
	// end inline asm
	ld.local.u16 	%rs240, [%rd24+12];
	// begin inline asm
	{add.f16 %rs239,%rs240,%rs236;
}
	// end inline asm
	st.local.u16 	[%rd24+12], %rs239;
	add.s32 	%r705, %r201, 224;
	setp.ge.s32 	%p253, %r705, %r259;
	mov.u16 	%rs567, %rs173;
	mov.u16 	%rs568, %rs173;
	@%p253 bra 	$L__BB7_288;
	ld.shared.u16 	%rs567, [%r202+452];
	ld.shared.u16 	%rs568, [%r203+452];
$L__BB7_288:
	// begin inline asm
	{mul.f16 %rs242,%rs567,%rs568;
}
	// end inline asm
	// begin inline asm
	{mul.f16 %rs245,%rs242,%rs176;
}
	// end inline asm
	ld.local.u16 	%rs249, [%rd24+14];
	// begin inline asm
	{add.f16 %rs248,%rs249,%rs245;
}
	// end inline asm
	st.local.u16 	[%rd24+14], %rs248;
	add.s32 	%r857, %r857, 256;
	add.s32 	%r856, %r856, 8;
	setp.ne.s32 	%p254, %r856, %r186;
	@%p254 bra 	$L__BB7_272;
$L__BB7_289:
	setp.eq.s32 	%p255, %r184, 0;
	@%p255 bra 	$L__BB7_311;
	add.s32 	%r706, %r184, -1;
	setp.lt.u32 	%p256, %r706, 3;
	@%p256 bra 	$L__BB7_300;
	add.s32 	%r207, %r857, %r9;
	setp.ge.s32 	%p257, %r207, %r259;
	add.s32 	%r707, %r207, %r197;
	shl.b32 	%r708, %r707, 1;
	add.s32 	%r208, %r48, %r708;
	add.s32 	%r709, %r207, %r198;
	shl.b32 	%r710, %r709, 1;
	add.s32 	%r209, %r48, %r710;
	mov.u16 	%rs569, %rs173;
	mov.u16 	%rs570, %rs173;
	@%p257 bra 	$L__BB7_293;
	ld.shared.u16 	%rs569, [%r208+4];
	ld.shared.u16 	%rs570, [%r209+4];
$L__BB7_293:
	// begin inline asm
	{mul.f16 %rs251,%rs569,%rs570;
}
	// end inline asm
	// begin inline asm
	{mul.f16 %rs254,%rs251,%rs176;
}
	// end inline asm
	shr.u32 	%r711, %r857, 5;
	mul.wide.u32 	%rd113, %r711, 2;
	add.s64 	%rd114, %rd2, %rd113;
	ld.local.u16 	%rs258, [%rd114];
	// begin inline asm
	{add.f16 %rs257,%rs258,%rs254;
}
	// end inline asm
	st.local.u16 	[%rd114], %rs257;
	add.s32 	%r712, %r207, 32;
	setp.ge.s32 	%p258, %r712, %r259;
	mov.u16 	%rs571, %rs173;
	mov.u16 	%rs572, %rs173;
	@%p258 bra 	$L__BB7_295;
	ld.shared.u16 	%rs571, [%r208+68];
	ld.shared.u16 	%rs572, [%r209+68];
$L__BB7_295:
	// begin inline asm
	{mul.f16 %rs260,%rs571,%rs572;
}
	// end inline asm
	// begin inline asm
	{mul.f16 %rs263,%rs260,%rs176;
}
	// end inline asm
	add.s32 	%r713, %r857, 32;
	shr.u32 	%r714, %r713, 5;
	mul.wide.u32 	%rd115, %r714, 2;
	add.s64 	%rd116, %rd2, %rd115;
	ld.local.u16 	%rs267, [%rd116];
	// begin inline asm
	{add.f16 %rs266,%rs267,%rs263;
}
	// end inline asm
	st.local.u16 	[%rd116], %rs266;
	add.s32 	%r715, %r207, 64;
	setp.ge.s32 	%p259, %r715, %r259;
	mov.u16 	%rs573, %rs173;
	mov.u16 	%rs574, %rs173;
	@%p259 bra 	$L__BB7_297;
	ld.shared.u16 	%rs573, [%r208+132];
	ld.shared.u16 	%rs574, [%r209+132];
$L__BB7_297:
	// begin inline asm
	{mul.f16 %rs269,%rs573,%rs574;
}
	// end inline asm
	// begin inline asm
	{mul.f16 %rs272,%rs269,%rs176;
}
	// end inline asm
	add.s32 	%r716, %r857, 64;
	shr.u32 	%r717, %r716, 5;
	mul.wide.u32 	%rd117, %r717, 2;
	add.s64 	%rd118, %rd2, %rd117;
	ld.local.u16 	%rs276, [%rd118];
	// begin inline asm
	{add.f16 %rs275,%rs276,%rs272;
}
	// end inline asm
	st.local.u16 	[%rd118], %rs275;
	add.s32 	%r718, %r207, 96;
	setp.ge.s32 	%p260, %r718, %r259;
	mov.u16 	%rs575, %rs173;
	mov.u16 	%rs576, %rs173;
	@%p260 bra 	$L__BB7_299;
	ld.shared.u16 	%rs575, [%r208+196];
	ld.shared.u16 	%rs576, [%r209+196];
$L__BB7_299:
	// begin inline asm
	{mul.f16 %rs278,%rs575,%rs576;
}
	// end inline asm
	// begin inline asm
	{mul.f16 %rs281,%rs278,%rs176;
}
	// end inline asm
	add.s32 	%r719, %r857, 96;
	shr.u32 	%r720, %r719, 5;
	mul.wide.u32 	%rd119, %r720, 2;
	add.s64 	%rd120, %rd2, %rd119;
	ld.local.u16 	%rs285, [%rd120];
	// begin inline asm
	{add.f16 %rs284,%rs285,%rs281;
}
	// end inline asm
	st.local.u16 	[%rd120], %rs284;
	add.s32 	%r857, %r857, 128;
$L__BB7_300:
	setp.eq.s32 	%p261, %r185, 0;
	@%p261 bra 	$L__BB7_311;
	setp.eq.s32 	%p262, %r185, 1;
	@%p262 bra 	$L__BB7_307;
	add.s32 	%r212, %r857, %r9;
	setp.ge.s32 	%p263, %r212, %r259;
	add.s32 	%r721, %r212, %r197;
	shl.b32 	%r722, %r721, 1;
	add.s32 	%r213, %r48, %r722;
	add.s32 	%r723, %r212, %r198;
	shl.b32 	%r724, %r723, 1;
	add.s32 	%r214, %r48, %r724;
	mov.u16 	%rs577, %rs173;
	mov.u16 	%rs578, %rs173;
	@%p263 bra 	$L__BB7_304;
	ld.shared.u16 	%rs577, [%r213+4];
	ld.shared.u16 	%rs578, [%r214+4];
$L__BB7_304:
	// begin inline asm
	{mul.f16 %rs287,%rs577,%rs578;
}
	// end inline asm
	// begin inline asm
	{mul.f16 %rs290,%rs287,%rs176;
}
	// end inline asm
	shr.u32 	%r725, %r857, 5;
	mul.wide.u32 	%rd121, %r725, 2;
	add.s64 	%rd122, %rd2, %rd121;
	ld.local.u16 	%rs294, [%rd122];
	// begin inline asm
	{add.f16 %rs293,%rs294,%rs290;
}
	// end inline asm
	st.local.u16 	[%rd122], %rs293;
	add.s32 	%r726, %r212, 32;
	setp.ge.s32 	%p264, %r726, %r259;
	mov.u16 	%rs579, %rs173;
	mov.u16 	%rs580, %rs173;
	@%p264 bra 	$L__BB7_306;
	ld.shared.u16 	%rs579, [%r213+68];
	ld.shared.u16 	%rs580, [%r214+68];
$L__BB7_306:
	// begin inline asm
	{mul.f16 %rs296,%rs579,%rs580;
}
	// end inline asm
	// begin inline asm
	{mul.f16 %rs299,%rs296,%rs176;
}
	// end inline asm
	add.s32 	%r727, %r857, 32;
	shr.u32 	%r728, %r727, 5;
	mul.wide.u32 	%rd123, %r728, 2;
	add.s64 	%rd124, %rd2, %rd123;
	ld.local.u16 	%rs303, [%rd124];
	// begin inline asm
	{add.f16 %rs302,%rs303,%rs299;
}
	// end inline asm
	st.local.u16 	[%rd124], %rs302;
	add.s32 	%r857, %r857, 64;
$L__BB7_307:
	setp.ne.s32 	%p265, %r187, 0;
	@%p265 bra 	$L__BB7_311;
	add.s32 	%r217, %r857, %r9;
	setp.ge.s32 	%p266, %r217, %r259;
	mov.u16 	%rs581, %rs173;
	mov.u16 	%rs582, %rs173;
	@%p266 bra 	$L__BB7_310;
	add.s32 	%r729, %r217, %r197;
	shl.b32 	%r730, %r729, 1;
	add.s32 	%r731, %r48, %r730;
	ld.shared.u16 	%rs581, [%r731+4];
	add.s32 	%r732, %r217, %r198;
	shl.b32 	%r733, %r732, 1;
	add.s32 	%r734, %r48, %r733;
	ld.shared.u16 	%rs582, [%r734+4];
$L__BB7_310:
	// begin inline asm
	{mul.f16 %rs305,%rs581,%rs582;
}
	// end inline asm
	// begin inline asm
	{mul.f16 %rs308,%rs305,%rs176;
}
	// end inline asm
	shr.u32 	%r735, %r857, 5;
	mul.wide.u32 	%rd125, %r735, 2;
	add.s64 	%rd126, %rd2, %rd125;
	ld.local.u16 	%rs312, [%rd126];
	// begin inline asm
	{add.f16 %rs311,%rs312,%rs308;
}
	// end inline asm
	st.local.u16 	[%rd126], %rs311;
$L__BB7_311:
	add.s32 	%r854, %r854, 1;
	setp.eq.s32 	%p267, %r854, %r853;
	@%p267 bra 	$L__BB7_334;
	bra.uni 	$L__BB7_270;
$L__BB7_312:
	setp.lt.s32 	%p292, %r259, 1;
	@%p292 bra 	$L__BB7_330;
	mov.u32 	%r782, %ctaid.x;
	mad.lo.s32 	%r783, %r259, %r782, %r9;
	cvt.u64.u32 	%rd23, %r783;
	max.s32 	%r784, %r182, 32;
	add.s32 	%r785, %r784, -1;
	shr.u32 	%r786, %r785, 5;
	add.s32 	%r188, %r786, 1;
	and.b32  	%r189, %r188, 3;
	setp.lt.u32 	%p293, %r259, 97;
	mov.b32 	%r869, 0;
	@%p293 bra 	$L__BB7_325;
	and.b32  	%r788, %r188, 268435452;
	neg.s32 	%r866, %r788;
	mov.b32 	%r868, 64;
	mov.u32 	%r867, %r9;
$L__BB7_315:
	ld.param.u64 	%rd163, [_ZN8nvinfer112sparse_fwffm24ProcessFwffmOutput_shareI6__halfLi32EEEviiibPiS3_PKT_PKiS6_PS4_S9__param_9];
	add.s32 	%r789, %r868, -64;
	setp.ge.s32 	%p294, %r867, %r259;
	cvt.u64.u32 	%rd145, %r789;
	add.s64 	%rd146, %rd23, %rd145;
	shl.b64 	%rd147, %rd146, 1;
	add.s64 	%rd26, %rd163, %rd147;
	shr.u32 	%r790, %r789, 5;
	mul.wide.u32 	%rd148, %r790, 2;
	add.s64 	%rd27, %rd2, %rd148;
	@%p294 bra 	$L__BB7_317;
	ld.local.u16 	%rs544, [%rd27];
	// begin inline asm
	{ atom.add.noftz.f16 %rs543,[%rd26],%rs544; }

	// end inline asm
$L__BB7_317:
	add.s32 	%r791, %r867, 32;
	setp.ge.s32 	%p295, %r791, %r259;
	@%p295 bra 	$L__BB7_319;
	add.s64 	%rd150, %rd26, 64;
	ld.local.u16 	%rs546, [%rd27+2];
	// begin inline asm
	{ atom.add.noftz.f16 %rs545,[%rd150],%rs546; }

	// end inline asm
$L__BB7_319:
	add.s32 	%r792, %r867, 64;
	setp.ge.s32 	%p296, %r792, %r259;
	@%p296 bra 	$L__BB7_321;
	add.s64 	%rd151, %rd26, 128;
	ld.local.u16 	%rs548, [%rd27+4];
	// begin inline asm
	{ atom.add.noftz.f16 %rs547,[%rd151],%rs548; }

	// end inline asm
$L__BB7_321:
	add.s32 	%r793, %r867, 96;
	setp.ge.s32 	%p297, %r793, %r259;
	@%p297 bra 	$L__BB7_323;
	add.s64 	%rd152, %rd26, 192;
	ld.local.u16 	%rs550, [%rd27+6];
	// begin inline asm
	{ atom.add.noftz.f16 %rs549,[%rd152],%rs550; }

	// end inline asm
$L__BB7_323:
	add.s32 	%r868, %r868, 128;
	add.s32 	%r867, %r867, 128;
	add.s32 	%r866, %r866, 4;
	setp.ne.s32 	%p298, %r866, 0;
	@%p298 bra 	$L__BB7_315;
	add.s32 	%r869, %r868, -64;
$L__BB7_325:
	setp.eq.s32 	%p299, %r189, 0;
	@%p299 bra 	$L__BB7_330;
	ld.param.u64 	%rd164, [_ZN8nvinfer112sparse_fwffm24ProcessFwffmOutput_shareI6__halfLi32EEEviiibPiS3_PKT_PKiS6_PS4_S9__param_9];
	cvt.u64.u32 	%rd153, %r869;
	shr.u64 	%rd154, %rd153, 4;
	and.b64  	%rd155, %rd154, 268435454;
	add.s64 	%rd166, %rd2, %rd155;
	add.s64 	%rd156, %rd153, %rd23;
	shl.b64 	%rd157, %rd156, 1;
	add.s64 	%rd165, %rd164, %rd157;
	add.s32 	%r871, %r9, %r869;
	neg.s32 	%r870, %r189;
$L__BB7_327:
	.pragma "nounroll";
	setp.ge.s32 	%p300, %r871, %r259;
	@%p300 bra 	$L__BB7_329;
	ld.local.u16 	%rs552, [%rd166];
	// begin inline asm
	{ atom.add.noftz.f16 %rs551,[%rd165],%rs552; }

	// end inline asm
$L__BB7_329:
	add.s64 	%rd166, %rd166, 2;
	add.s64 	%rd165, %rd165, 64;
	add.s32 	%r871, %r871, 32;
	add.s32 	%r870, %r870, 1;
	setp.ne.s32 	%p301, %r870, 0;
	@%p301 bra 	$L__BB7_327;
$L__BB7_330:
	ret;
$L__BB7_331:
	shl.b32 	%r674, %r852, 5;
	mov.u32 	%r675, %tid.y;
	add.s32 	%r676, %r675, %r674;
	add.s32 	%r677, %r676, -1;
	setp.lt.u32 	%p243, %r677, 15;
	@%p243 bra 	$L__BB7_334;
	and.b32  	%r678, %r853, -16;
	neg.s32 	%r860, %r678;
$L__BB7_333:
	.pragma "nounroll";
	add.s32 	%r860, %r860, 16;
	setp.ne.s32 	%p244, %r860, 0;
	@%p244 bra 	$L__BB7_333;
$L__BB7_334:
	ld.param.u64 	%rd162, [_ZN8nvinfer112sparse_fwffm24ProcessFwffmOutput_shareI6__halfLi32EEEviiibPiS3_PKT_PKiS6_PS4_S9__param_8];
	setp.lt.s32 	%p268, %r259, 1;
	cvta.to.global.u64 	%rd127, %rd162;
	mul.wide.s32 	%rd128, %r194, 2;
	add.s64 	%rd129, %rd127, %rd128;
	ld.global.u16 	%rs315, [%rd129+-2];
	// begin inline asm
	{add.f16 %rs314,%rs315,%rs175;
}
	// end inline asm
	mad.lo.s32 	%r736, %r195, %r261, %r193;
	mul.lo.s32 	%r222, %r736, %r259;
	@%p268 bra 	$L__BB7_376;
	setp.lt.s32 	%p269, %r259, 225;
	mul.lo.s32 	%r223, %r193, %r259;
	mov.f64 	%fd1, 0d3FE0000000000000;
	// begin inline asm
	{  cvt.rn.f16.f64 %rs317, %fd1;}

	// end inline asm
	mov.b32 	%r863, 0;
	@%p269 bra 	$L__BB7_354;
	mov.b32 	%r863, 0;
	mov.u32 	%r862, %r863;
$L__BB7_337:
	.pragma "nounroll";
	add.s32 	%r226, %r863, %r9;
	setp.ge.s32 	%p270, %r226, %r259;
	add.s32 	%r739, %r226, %r222;
	shl.b32 	%r740, %r739, 1;
	add.s32 	%r227, %r48, %r740;
	add.s32 	%r741, %r226, %r223;
	shl.b32 	%r742, %r741, 1;
	add.s32 	%r228, %r49, %r742;
	mov.u16 	%rs583, %rs173;
	mov.u16 	%rs584, %rs173;
	@%p270 bra 	$L__BB7_339;
	ld.shared.u16 	%rs583, [%r227+4];
	ld.shared.u16 	%rs584, [%r228+4];
$L__BB7_339:
	// begin inline asm
	{mul.f16 %rs318,%rs583,%rs583;
}
	// end inline asm
	// begin inline asm
	{sub.f16 %rs321,%rs318,%rs584;
}
	// end inline asm
	// begin inline asm
	{mul.f16 %rs324,%rs317,%rs321;
}
	// end inline asm
	// begin inline asm
	{mul.f16 %rs327,%rs324,%rs314;
}
	// end inline asm
	shr.u32 	%r743, %r863, 5;
	mul.wide.u32 	%rd130, %r743, 2;
	add.s64 	%rd25, %rd2, %rd130;
	ld.local.u16 	%rs331, [%rd25];
	// begin inline asm
	{add.f16 %rs330,%rs331,%rs327;
}
	// end inline asm
	st.local.u16 	[%rd25], %rs330;
	add.s32 	%r744, %r226, 32;
	setp.ge.s32 	%p271, %r744, %r259;
	mov.u16 	%rs585, %rs173;
	mov.u16 	%rs586, %rs173;
	@%p271 bra 	$L__BB7_341;
	ld.shared.u16 	%rs585, [%r227+68];
	ld.shared.u16 	%rs586, [%r228+68];
$L__BB7_341:
	// begin inline asm
	{mul.f16 %rs333,%rs585,%rs585;
}
	// end inline asm
	// begin inline asm
	{sub.f16 %rs336,%rs333,%rs586;
}
	// end inline asm
	// begin inline asm
	{mul.f16 %rs339,%rs317,%rs336;
}
	// end inline asm
	// begin inline asm
	{mul.f16 %rs342,%rs339,%rs314;
}
	// end inline asm
	ld.local.u16 	%rs346, [%rd25+2];
	// begin inline asm
	{add.f16 %rs345,%rs346,%rs342;
}
	// end inline asm
	st.local.u16 	[%rd25+2], %rs345;
	add.s32 	%r745, %r226, 64;
	setp.ge.s32 	%p272, %r745, %r259;
	mov.u16 	%rs587, %rs173;
	mov.u16 	%rs588, %rs173;
	@%p272 bra 	$L__BB7_343;
	ld.shared.u16 	%rs587, [%r227+132];
	ld.shared.u16 	%rs588, [%r228+132];
$L__BB7_343:
	// begin inline asm
	{mul.f16 %rs348,%rs587,%rs587;
}
	// end inline asm
	// begin inline asm
	{sub.f16 %rs351,%rs348,%rs588;
}
	// end inline asm
	// begin inline asm
	{mul.f16 %rs354,%rs317,%rs351;
}
	// end inline asm
	// begin inline asm
	{mul.f16 %rs357,%rs354,%rs314;
}
	// end inline asm
	ld.local.u16 	%rs361, [%rd25+4];
	// begin inline asm
	{add.f16 %rs360,%rs361,%rs357;
}
	// end inline asm
	st.local.u16 	[%rd25+4], %rs360;
	add.s32 	%r746, %r226, 96;
	setp.ge.s32 	%p273, %r746, %r259;
	mov.u16 	%rs589, %rs173;
	mov.u16 	%rs590, %rs173;
	@%p273 bra 	$L__BB7_345;
	ld.shared.u16 	%rs589, [%r227+196];
	ld.shared.u16 	%rs590, [%r228+196];
$L__BB7_345:
	// begin inline asm
	{mul.f16 %rs363,%rs589,%rs589;
}
	// end inline asm
	// begin inline asm
	{sub.f16 %rs366,%rs363,%rs590;
}
	// end inline asm
	// begin inline asm
	{mul.f16 %rs369,%rs317,%rs366;
}
	// end inline asm
	// begin inline asm
	{mul.f16 %rs372,%rs369,%rs314;
}
	// end inline asm
	ld.local.u16 	%rs376, [%rd25+6];
	// begin inline asm
	{add.f16 %rs375,%rs376,%rs372;
}
	// end inline asm
	st.local.u16 	[%rd25+6], %rs375;
	add.s32 	%r747, %r226, 128;
	setp.ge.s32 	%p274, %r747, %r259;
	mov.u16 	%rs591, %rs173;
	mov.u16 	%rs592, %rs173;
	@%p274 bra 	$L__BB7_347;
	ld.shared.u16 	%rs591, [%r227+260];
	ld.shared.u16 	%rs592, [%r228+260];
$L__BB7_347:
	// begin inline asm
	{mul.f16 %rs378,%rs591,%rs591;
}
	// end inline asm
	// begin inline asm
	{sub.f16 %rs381,%rs378,%rs592;
}
	// end inline asm
	// begin inline asm
	{mul.f16 %rs384,%rs317,%rs381;
}
	// end inline asm
	// begin inline asm
	{mul.f16 %rs387,%rs384,%rs314;
}
	// end inline asm
	ld.local.u16 	%rs391, [%rd25+8];
	// begin inline asm
	{add.f16 %rs390,%rs391,%rs387;
}
	// end inline asm
	st.local.u16 	[%rd25+8], %rs390;
	add.s32 	%r748, %r226, 160;
	setp.ge.s32 	%p275, %r748, %r259;
	mov.u16 	%rs593, %rs173;
	mov.u16 	%rs594, %rs173;
	@%p275 bra 	$L__BB7_349;
	ld.shared.u16 	%rs593, [%r227+324];
	ld.shared.u16 	%rs594, [%r228+324];
$L__BB7_349:
	// begin inline asm
	{mul.f16 %rs393,%rs593,%rs593;
}
	// end inline asm
	// begin inline asm
	{sub.f16 %rs396,%rs393,%rs594;
}
	// end inline asm
	// begin inline asm
	{mul.f16 %rs399,%rs317,%rs396;
}
	// end inline asm
	// begin inline asm
	{mul.f16 %rs402,%rs399,%rs314;
}
	// end inline asm
	ld.local.u16 	%rs406, [%rd25+10];
	// begin inline asm
	{add.f16 %rs405,%rs406,%rs402;
}
	// end inline asm
	st.local.u16 	[%rd25+10], %rs405;
	add.s32 	%r749, %r226, 192;
	setp.ge.s32 	%p276, %r749, %r259;
	mov.u16 	%rs595, %rs173;
	mov.u16 	%rs596, %rs173;
	@%p276 bra 	$L__BB7_351;
	ld.shared.u16 	%rs595, [%r227+388];
	ld.shared.u16 	%rs596, [%r228+388];
$L__BB7_351:
	// begin inline asm
	{mul.f16 %rs408,%rs595,%rs595;
}
	// end inline asm
	// begin inline asm
	{sub.f16 %rs411,%rs408,%rs596;
}
	// end inline asm
	// begin inline asm
	{mul.f16 %rs414,%rs317,%rs411;
}
	// end inline asm
	// begin inline asm
	{mul.f16 %rs417,%rs414,%rs314;
}
	// end inline asm
	ld.local.u16 	%rs421, [%rd25+12];
	// begin inline asm
	{add.f16 %rs420,%rs421,%rs417;
}
	// end inline asm
	st.local.u16 	[%rd25+12], %rs420;
	add.s32 	%r750, %r226, 224;
	setp.ge.s32 	%p277, %r750, %r259;
	mov.u16 	%rs597, %rs173;
	mov.u16 	%rs598, %rs173;
	@%p277 bra 	$L__BB7_353;
	ld.shared.u16 	%rs597, [%r227+452];
	ld.shared.u16 	%rs598, [%r228+452];
$L__BB7_353:
	// begin inline asm
	{mul.f16 %rs423,%rs597,%rs597;
}
	// end inline asm
	// begin inline asm
	{sub.f16 %rs426,%rs423,%rs598;
}
	// end inline asm
	// begin inline asm
	{mul.f16 %rs429,%rs317,%rs426;
}
	// end inline asm
	// begin inline asm
	{mul.f16 %rs432,%rs429,%rs314;
}
	// end inline asm
	ld.local.u16 	%rs436, [%rd25+14];
	// begin inline asm
	{add.f16 %rs435,%rs436,%rs432;
}
	// end inline asm
	st.local.u16 	[%rd25+14], %rs435;
	add.s32 	%r863, %r863, 256;
	add.s32 	%r862, %r862, 8;
	setp.ne.s32 	%p278, %r862, %r186;
	@%p278 bra 	$L__BB7_337;
$L__BB7_354:
	setp.eq.s32 	%p279, %r184, 0;
	@%p279 bra 	$L__BB7_376;
	add.s32 	%r751, %r184, -1;
	setp.lt.u32 	%p280, %r751, 3;
	@%p280 bra 	$L__BB7_365;
	add.s32 	%r232, %r863, %r9;
	setp.ge.s32 	%p281, %r232, %r259;
	add.s32 	%r752, %r232, %r222;
	shl.b32 	%r753, %r752, 1;
	add.s32 	%r233, %r48, %r753;
	add.s32 	%r754, %r232, %r223;
	shl.b32 	%r755, %r754, 1;
	add.s32 	%r234, %r49, %r755;
	mov.u16 	%rs599, %rs173;
	mov.u16 	%rs600, %rs173;
	@%p281 bra 	$L__BB7_358;
	ld.shared.u16 	%rs599, [%r233+4];
	ld.shared.u16 	%rs600, [%r234+4];
$L__BB7_358:
	// begin inline asm
	{mul.f16 %rs438,%rs599,%rs599;
}
	// end inline asm
	// begin inline asm
	{sub.f16 %rs441,%rs438,%rs600;
}
	// end inline asm
	// begin inline asm
	{mul.f16 %rs444,%rs317,%rs441;
}
	// end inline asm
	// begin inline asm
	{mul.f16 %rs447,%rs444,%rs314;
}
	// end inline asm
	shr.u32 	%r756, %r863, 5;
	mul.wide.u32 	%rd131, %r756, 2;
	add.s64 	%rd132, %rd2, %rd131;
	ld.local.u16 	%rs451, [%rd132];
	// begin inline asm
	{add.f16 %rs450,%rs451,%rs447;
}
	// end inline asm
	st.local.u16 	[%rd132], %rs450;
	add.s32 	%r757, %r232, 32;
	setp.ge.s32 	%p282, %r757, %r259;
	mov.u16 	%rs601, %rs173;
	mov.u16 	%rs602, %rs173;
	@%p282 bra 	$L__BB7_360;
	ld.shared.u16 	%rs601, [%r233+68];
	ld.shared.u16 	%rs602, [%r234+68];
$L__BB7_360:
	// begin inline asm
	{mul.f16 %rs453,%rs601,%rs601;
}
	// end inline asm
	// begin inline asm
	{sub.f16 %rs456,%rs453,%rs602;
}
	// end inline asm
	// begin inline asm
	{mul.f16 %rs459,%rs317,%rs456;
}
	// end inline asm
	// begin inline asm
	{mul.f16 %rs462,%rs459,%rs314;
}
	// end inline asm
	add.s32 	%r758, %r863, 32;
	shr.u32 	%r759, %r758, 5;
	mul.wide.u32 	%rd133, %r759, 2;
	add.s64 	%rd134, %rd2, %rd133;
	ld.local.u16 	%rs466, [%rd134];
	// begin inline asm
	{add.f16 %rs465,%rs466,%rs462;
}
	// end inline asm
	st.local.u16 	[%rd134], %rs465;
	add.s32 	%r760, %r232, 64;
	setp.ge.s32 	%p283, %r760, %r259;
	mov.u16 	%rs603, %rs173;
	mov.u16 	%rs604, %rs173;
	@%p283 bra 	$L__BB7_362;
	ld.shared.u16 	%rs603, [%r233+132];
	ld.shared.u16 	%rs604, [%r234+132];
$L__BB7_362:
	// begin inline asm
	{mul.f16 %rs468,%rs603,%rs603;
}
	// end inline asm
	// begin inline asm
	{sub.f16 %rs471,%rs468,%rs604;
}
	// end inline asm
	// begin inline asm
	{mul.f16 %rs474,%rs317,%rs471;
}
	// end inline asm
	// begin inline asm
	{mul.f16 %rs477,%rs474,%rs314;
}
	// end inline asm
	add.s32 	%r761, %r863, 64;
	shr.u32 	%r762, %r761, 5;
	mul.wide.u32 	%rd135, %r762, 2;
	add.s64 	%rd136, %rd2, %rd135;
	ld.local.u16 	%rs481, [%rd136];
	// begin inline asm
	{add.f16 %rs480,%rs481,%rs477;
}
	// end inline asm
	st.local.u16 	[%rd136], %rs480;
	add.s32 	%r763, %r232, 96;
	setp.ge.s32 	%p284, %r763, %r259;
	mov.u16 	%rs605, %rs173;
	mov.u16 	%rs606, %rs173;
	@%p284 bra 	$L__BB7_364;
	ld.shared.u16 	%rs605, [%r233+196];
	ld.shared.u16 	%rs606, [%r234+196];
$L__BB7_364:
	// begin inline asm
	{mul.f16 %rs483,%rs605,%rs605;
}
	// end inline asm
	// begin inline asm
	{sub.f16 %rs486,%rs483,%rs606;
}
	// end inline asm
	// begin inline asm
	{mul.f16 %rs489,%rs317,%rs486;
}
	// end inline asm
	// begin inline asm
	{mul.f16 %rs492,%rs489,%rs314;
}
	// end inline asm
	add.s32 	%r764, %r863, 96;
	shr.u32 	%r765, %r764, 5;
	mul.wide.u32 	%rd137, %r765, 2;
	add.s64 	%rd138, %rd2, %rd137;
	ld.local.u16 	%rs496, [%rd138];
	// begin inline asm
	{add.f16 %rs495,%rs496,%rs492;
}
	// end inline asm
	st.local.u16 	[%rd138], %rs495;
	add.s32 	%r863, %r863, 128;
$L__BB7_365:
	setp.eq.s32 	%p285, %r185, 0;
	@%p285 bra 	$L__BB7_376;
	setp.eq.s32 	%p286, %r185, 1;
	@%p286 bra 	$L__BB7_372;
	add.s32 	%r237, %r863, %r9;
	setp.ge.s32 	%p287, %r237, %r259;
	add.s32 	%r766, %r237, %r222;
	shl.b32 	%r767, %r766, 1;
	add.s32 	%r238, %r48, %r767;
	add.s32 	%r768, %r237, %r223;
	shl.b32 	%r769, %r768, 1;
	add.s32 	%r239, %r49, %r769;
	mov.u16 	%rs607, %rs173;
	mov.u16 	%rs608, %rs173;
	@%p287 bra 	$L__BB7_369;
	ld.shared.u16 	%rs607, [%r238+4];
	ld.shared.u16 	%rs608, [%r239+4];
$L__BB7_369:
	// begin inline asm
	{mul.f16 %rs498,%rs607,%rs607;
}
	// end inline asm
	// begin inline asm
	{sub.f16 %rs501,%rs498,%rs608;
}
	// end inline asm
	// begin inline asm
	{mul.f16 %rs504,%rs317,%rs501;
}
	// end inline asm
	// begin inline asm
	{mul.f16 %rs507,%rs504,%rs314;
}
	// end inline asm
	shr.u32 	%r770, %r863, 5;
	mul.wide.u32 	%rd139, %r770, 2;
	add.s64 	%rd140, %rd2, %rd139;
	ld.local.u16 	%rs511, [%rd140];
	// begin inline asm
	{add.f16 %rs510,%rs511,%rs507;
}
	// end inline asm
	st.local.u16 	[%rd140], %rs510;
	add.s32 	%r771, %r237, 32;
	setp.ge.s32 	%p288, %r771, %r259;
	mov.u16 	%rs609, %rs173;
	mov.u16 	%rs610, %rs173;
	@%p288 bra 	$L__BB7_371;
	ld.shared.u16 	%rs609, [%r238+68];
	ld.shared.u16 	%rs610, [%r239+68];
$L__BB7_371:
	// begin inline asm
	{mul.f16 %rs513,%rs609,%rs609;
}
	// end inline asm
	// begin inline asm
	{sub.f16 %rs516,%rs513,%rs610;
}
	// end inline asm
	// begin inline asm
	{mul.f16 %rs519,%rs317,%rs516;
}
	// end inline asm
	// begin inline asm
	{mul.f16 %rs522,%rs519,%rs314;
}
	// end inline asm
	add.s32 	%r772, %r863, 32;
	shr.u32 	%r773, %r772, 5;
	mul.wide.u32 	%rd141, %r773, 2;
	add.s64 	%rd142, %rd2, %rd141;
	ld.local.u16 	%rs526, [%rd142];
	// begin inline asm
	{add.f16 %rs525,%rs526,%rs522;
}
	// end inline asm
	st.local.u16 	[%rd142], %rs525;
	add.s32 	%r863, %r863, 64;
$L__BB7_372:
	setp.ne.s32 	%p289, %r187, 0;
	@%p289 bra 	$L__BB7_376;
	add.s32 	%r242, %r863, %r9;
	setp.ge.s32 	%p290, %r242, %r259;
	mov.u16 	%rs611, %rs173;
	mov.u16 	%rs612, %rs173;
	@%p290 bra 	$L__BB7_375;
	add.s32 	%r774, %r242, %r222;
	shl.b32 	%r775, %r774, 1;
	add.s32 	%r776, %r48, %r775;
	ld.shared.u16 	%rs611, [%r776+4];
	add.s32 	%r777, %r242, %r223;
	shl.b32 	%r778, %r777, 1;
	add.s32 	%r779, %r49, %r778;
	ld.shared.u16 	%rs612, [%r779+4];
$L__BB7_375:
	// begin inline asm
	{mul.f16 %rs528,%rs611,%rs611;
}
	// end inline asm
	// begin inline asm
	{sub.f16 %rs531,%rs528,%rs612;
}
	// end inline asm
	// begin inline asm
	{mul.f16 %rs534,%rs317,%rs531;
}
	// end inline asm
	// begin inline asm
	{mul.f16 %rs537,%rs534,%rs314;
}
	// end inline asm
	shr.u32 	%r780, %r863, 5;
	mul.wide.u32 	%rd143, %r780, 2;
	add.s64 	%rd144, %rd2, %rd143;
	ld.local.u16 	%rs541, [%rd144];
	// begin inline asm
	{add.f16 %rs540,%rs541,%rs537;
}
	// end inline asm
	st.local.u16 	[%rd144], %rs540;
$L__BB7_376:
	add.s32 	%r853, %r853, 32;
	setp.lt.s32 	%p291, %r853, %r183;
	add.s32 	%r852, %r852, 1;
	@%p291 bra 	$L__BB7_267;
	bra.uni 	$L__BB7_312;

}
	// .globl	_ZN8nvinfer112sparse_fwffm19BroadcastCommonPartI6__halfEEviiiiPT_S4_S4_
.visible .entry _ZN8nvinfer112sparse_fwffm19BroadcastCommonPartI6__halfEEviiiiPT_S4_S4_(
	.param .u32 _ZN8nvinfer112sparse_fwffm19BroadcastCommonPartI6__halfEEviiiiPT_S4_S4__param_0,
	.param .u32 _ZN8nvinfer112sparse_fwffm19BroadcastCommonPartI6__halfEEviiiiPT_S4_S4__param_1,
	.param .u32 _ZN8nvinfer112sparse_fwffm19BroadcastCommonPartI6__halfEEviiiiPT_S4_S4__param_2,
	.param .u32 _ZN8nvinfer112sparse_fwffm19BroadcastCommonPartI6__halfEEviiiiPT_S4_S4__param_3,
	.param .u64 .ptr .align 1 _ZN8nvinfer112sparse_fwffm19BroadcastCommonPartI6__halfEEviiiiPT_S4_S4__param_4,
	.param .u64 .ptr .align 1 _ZN8nvinfer112sparse_fwffm19BroadcastCommonPartI6__halfEEviiiiPT_S4_S4__param_5,
	.param .u64 .ptr .align 1 _ZN8nvinfer112sparse_fwffm19BroadcastCommonPartI6__halfEEviiiiPT_S4_S4__param_6
)
{
	.reg .b16 	%rs<4>;
	.reg .b32 	%r<16>;
	.reg .b64 	%rd<17>;

	ld.param.u32 	%r1, [_ZN8nvinfer112sparse_fwffm19BroadcastCommonPartI6__halfEEviiiiPT_S4_S4__param_1];
	ld.param.u32 	%r2, [_ZN8nvinfer112sparse_fwffm19BroadcastCommonPartI6__halfEEviiiiPT_S4_S4__param_2];
	ld.param.u32 	%r3, [_ZN8nvinfer112sparse_fwffm19BroadcastCommonPartI6__halfEEviiiiPT_S4_S4__param_3];
	ld.param.u64 	%rd1, [_ZN8nvinfer112sparse_fwffm19BroadcastCommonPartI6__halfEEviiiiPT_S4_S4__param_4];
	ld.param.u64 	%rd2, [_ZN8nvinfer112sparse_fwffm19BroadcastCommonPartI6__halfEEviiiiPT_S4_S4__param_5];
	ld.param.u64 	%rd3, [_ZN8nvinfer112sparse_fwffm19BroadcastCommonPartI6__halfEEviiiiPT_S4_S4__param_6];
	cvta.to.global.u64 	%rd4, %rd1;
	cvta.to.global.u64 	%rd5, %rd3;
	cvta.to.global.u64 	%rd6, %rd2;
	mov.u32 	%r4, %tid.x;
	mov.u32 	%r5, %ctaid.x;
	div.u32 	%r6, %r5, %r3;
	mul.lo.s32 	%r7, %r6, %r3;
	sub.s32 	%r8, %r5, %r7;
	mad.lo.s32 	%r9, %r8, %r1, %r4;
	mul.wide.s32 	%rd7, %r9, 2;
	add.s64 	%rd8, %rd6, %rd7;
	ld.global.u16 	%rs1, [%rd8];
	mul.lo.s32 	%r10, %r2, %r1;
	add.s32 	%r11, %r10, %r1;
	mul.lo.s32 	%r12, %r11, %r3;
	mad.lo.s32 	%r13, %r12, %r6, %r9;
	mad.lo.s32 	%r14, %r10, %r3, %r13;
	mul.wide.s32 	%rd9, %r14, 2;
	add.s64 	%rd10, %rd5, %rd9;
	st.global.u16 	[%rd10], %rs1;
	add.s64 	%rd11, %rd4, %rd7;
	ld.global.u16 	%rs2, [%rd11];
	mul.lo.s32 	%r15, %r3, %r1;
	mul.wide.s32 	%rd12, %r15, 2;
	add.s64 	%rd13, %rd11, %rd12;
	ld.global.u16 	%rs3, [%rd13];
	mul.wide.s32 	%rd14, %r13, 2;
	add.s64 	%rd15, %rd5, %rd14;
	st.global.u16 	[%rd15], %rs2;
	add.s64 	%rd16, %rd15, %rd12;
	st.global.u16 	[%rd16], %rs3;
	ret;

}
	// .globl	_ZN8nvinfer112sparse_fwffm18ProcessFwffmOutputI6__halfLi32EEEviiibPiS3_PKT_PKiS6_PS4_S9_
.visible .entry _ZN8nvinfer112sparse_fwffm18ProcessFwffmOutputI6__halfLi32EEEviiibPiS3_PKT_PKiS6_PS4_S9_(
	.param .u32 _ZN8nvinfer112sparse_fwffm18ProcessFwffmOutputI6__halfLi32EEEviiibPiS3_PKT_PKiS6_PS4_S9__param_0,
	.param .u32 _ZN8nvinfer112sparse_fwffm18ProcessFwffmOutputI6__halfLi32EEEviiibPiS3_PKT_PKiS6_PS4_S9__param_1,
	.param .u32 _ZN8nvinfer112sparse_fwffm18ProcessFwffmOutputI6__halfLi32EEEviiibPiS3_PKT_PKiS6_PS4_S9__param_2,
	.param .u8 _ZN8nvinfer112sparse_fwffm18ProcessFwffmOutputI6__halfLi32EEEviiibPiS3_PKT_PKiS6_PS4_S9__param_3,
	.param .u64 .ptr .align 1 _ZN8nvinfer112sparse_fwffm18ProcessFwffmOutputI6__halfLi32EEEviiibPiS3_PKT_PKiS6_PS4_S9__param_4,
	.param .u64 .ptr .align 1 _ZN8nvinfer112sparse_fwffm18ProcessFwffmOutputI6__halfLi32EEEviiibPiS3_PKT_PKiS6_PS4_S9__param_5,
	.param .u64 .ptr .align 1 _ZN8nvinfer112sparse_fwffm18ProcessFwffmOutputI6__halfLi32EEEviiibPiS3_PKT_PKiS6_PS4_S9__param_6,
	.param .u64 .ptr .align 1 _ZN8nvinfer112sparse_fwffm18ProcessFwffmOutputI6__halfLi32EEEviiibPiS3_PKT_PKiS6_PS4_S9__param_7,
	.param .u64 .ptr .align 1 _ZN8nvinfer112sparse_fwffm18ProcessFwffmOutputI6__halfLi32EEEviiibPiS3_PKT_PKiS6_PS4_S9__param_8,
	.param .u64 .ptr .align 1 _ZN8nvinfer112sparse_fwffm18ProcessFwffmOutputI6__halfLi32EEEviiibPiS3_PKT_PKiS6_PS4_S9__param_9,
	.param .u64 .ptr .align 1 _ZN8nvinfer112sparse_fwffm18ProcessFwffmOutputI6__halfLi32EEEviiibPiS3_PKT_PKiS6_PS4_S9__param_10
)
{
	.local .align 4 .b8 	__local_depot9[12];
	.reg .b64 	%SP;
	.reg .b64 	%SPL;
	.reg .pred 	%p<293>;
	.reg .b16 	%rs<604>;
	.reg .b32 	%r<817>;
	.reg .b64 	%rd<234>;
	.reg .b64 	%fd<2>;

	mov.u64 	%SPL, __local_depot9;
	ld.param.u32 	%r253, [_ZN8nvinfer112sparse_fwffm18ProcessFwffmOutputI6__halfLi32EEEviiibPiS3_PKT_PKiS6_PS4_S9__param_0];
	ld.param.u32 	%r254, [_ZN8nvinfer112sparse_fwffm18ProcessFwffmOutputI6__halfLi32EEEviiibPiS3_PKT_PKiS6_PS4_S9__param_1];
	ld.param.u32 	%r255, [_ZN8nvinfer112sparse_fwffm18ProcessFwffmOutputI6__halfLi32EEEviiibPiS3_PKT_PKiS6_PS4_S9__param_2];
	ld.param.s8 	%rs126, [_ZN8nvinfer112sparse_fwffm18ProcessFwffmOutputI6__halfLi32EEEviiibPiS3_PKT_PKiS6_PS4_S9__param_3];
	ld.param.u64 	%rd44, [_ZN8nvinfer112sparse_fwffm18ProcessFwffmOutputI6__halfLi32EEEviiibPiS3_PKT_PKiS6_PS4_S9__param_4];
	ld.param.u64 	%rd47, [_ZN8nvinfer112sparse_fwffm18ProcessFwffmOutputI6__halfLi32EEEviiibPiS3_PKT_PKiS6_PS4_S9__param_6];
	ld.param.u64 	%rd48, [_ZN8nvinfer112sparse_fwffm18ProcessFwffmOutputI6__halfLi32EEEviiibPiS3_PKT_PKiS6_PS4_S9__param_7];
	ld.param.u64 	%rd49, [_ZN8nvinfer112sparse_fwffm18ProcessFwffmOutputI6__halfLi32EEEviiibPiS3_PKT_PKiS6_PS4_S9__param_8];
	ld.param.u64 	%rd45, [_ZN8nvinfer112sparse_fwffm18ProcessFwffmOutputI6__halfLi32EEEviiibPiS3_PKT_PKiS6_PS4_S9__param_9];
	ld.param.u64 	%rd46, [_ZN8nvinfer112sparse_fwffm18ProcessFwffmOutputI6__halfLi32EEEviiibPiS3_PKT_PKiS6_PS4_S9__param_10];
	cvta.to.global.u64 	%rd1, %rd47;
	cvta.to.global.u64 	%rd2, %rd46;
	cvta.to.global.u64 	%rd231, %rd49;
	cvta.to.global.u64 	%rd4, %rd48;
	add.u64 	%rd5, %SPL, 0;
	mov.u32 	%r1, %ctaid.x;
	mul.lo.s32 	%r256, %r254, %r253;
	add.s32 	%r257, %r256, %r253;
	mul.lo.s32 	%r2, %r257, %r255;
	mul.lo.s32 	%r258, %r2, %r1;
	cvt.s64.s32 	%rd6, %r258;
	mul.lo.s32 	%r259, %r256, %r255;
	cvt.s64.s32 	%rd7, %r259;
	setp.eq.s16 	%p1, %rs126, 0;
	@%p1 bra 	$L__BB9_2;
	mad.lo.s32 	%r260, %r255, %r255, %r255;
	shr.u32 	%r261, %r260, 31;
	add.s32 	%r262, %r260, %r261;
	shr.s32 	%r263, %r262, 1;
	mul.lo.s32 	%r264, %r263, %r1;
	mul.wide.s32 	%rd51, %r264, 2;
	add.s64 	%rd231, %rd231, %rd51;
$L__BB9_2:
	cvta.to.global.u64 	%rd52, %rd44;
	mul.wide.u32 	%rd53, %r1, 4;
	add.s64 	%rd54, %rd52, %rd53;
	ld.global.u32 	%r3, [%rd54];
	ld.global.u32 	%r4, [%rd54+4];
	ld.global.u32 	%r5, [%rd52];
	ld.global.u32 	%r6, [%rd52+4];
	mov.u32 	%r798, %tid.y;
	mov.u32 	%r8, %tid.x;
	shl.b32 	%r265, %r798, 5;
	add.s32 	%r9, %r265, %r8;
	setp.lt.s32 	%p2, %r255, 1;
	@%p2 bra 	$L__BB9_73;
	mul.lo.s32 	%r267, %r255, %r253;
	cvt.s64.s32 	%rd55, %r267;
	add.s64 	%rd56, %rd55, %rd7;
	mov.u32 	%r268, %nctaid.x;
	mul.lo.s32 	%r269, %r2, %r268;
	cvt.s64.s32 	%rd57, %r269;
	add.s64 	%rd58, %rd56, %rd57;
	shl.b64 	%rd59, %rd58, 1;
	add.s64 	%rd10, %rd2, %rd59;
	add.s32 	%r270, %r255, -1;
	shr.u32 	%r271, %r270, 10;
	add.s32 	%r10, %r271, 1;
	and.b32  	%r11, %r10, 15;
	setp.lt.u32 	%p3, %r270, 15360;
	mov.b32 	%r748, 0;
	@%p3 bra 	$L__BB9_38;
	and.b32  	%r12, %r10, 8388592;
	mov.b32 	%r748, 0;
	mov.u32 	%r749, %r748;
$L__BB9_5:
	.pragma "nounroll";
	add.s32 	%r36, %r748, %r9;
	setp.ge.s32 	%p4, %r36, %r255;
	shl.b32 	%r273, %r36, 2;
	mov.u32 	%r274, _ZN8nvinfer112sparse_fwffm9smem_poolE;
	add.s32 	%r37, %r274, %r273;
	@%p4 bra 	$L__BB9_7;
	mul.wide.u32 	%rd60, %r36, 4;
	add.s64 	%rd61, %rd10, %rd60;
	ld.global.u32 	%r275, [%rd61];
	st.shared.u32 	[%r37], %r275;
$L__BB9_7:
	add.s32 	%r276, %r36, 1024;
	setp.ge.s32 	%p5, %r276, %r255;
	mul.wide.u32 	%rd62, %r36, 4;
	add.s64 	%rd13, %rd10, %rd62;
	@%p5 bra 	$L__BB9_9;
	ld.global.u32 	%r277, [%rd13+4096];
	st.shared.u32 	[%r37+4096], %r277;
$L__BB9_9:
	add.s32 	%r278, %r36, 2048;
	setp.ge.s32 	%p6, %r278, %r255;
	@%p6 bra 	$L__BB9_11;
	ld.global.u32 	%r279, [%rd13+8192];
	st.shared.u32 	[%r37+8192], %r279;
$L__BB9_11:
	add.s32 	%r280, %r36, 3072;
	setp.ge.s32 	%p7, %r280, %r255;
	@%p7 bra 	$L__BB9_13;
	ld.global.u32 	%r281, [%rd13+12288];
	st.shared.u32 	[%r37+12288], %r281;
$L__BB9_13:
	add.s32 	%r282, %r36, 4096;
	setp.ge.s32 	%p8, %r282, %r255;
	@%p8 bra 	$L__BB9_15;
	ld.global.u32 	%r283, [%rd13+16384];
	st.shared.u32 	[%r37+16384], %r283;
$L__BB9_15:
	add.s32 	%r284, %r36, 5120;
	setp.ge.s32 	%p9, %r284, %r255;
	@%p9 bra 	$L__BB9_17;
	ld.global.u32 	%r285, [%rd13+20480];
	st.shared.u32 	[%r37+20480], %r285;
$L__BB9_17:
	add.s32 	%r286, %r36, 6144;
	setp.ge.s32 	%p10, %r286, %r255;
	@%p10 bra 	$L__BB9_19;
	ld.global.u32 	%r287, [%rd13+24576];
	st.shared.u32 	[%r37+24576], %r287;
$L__BB9_19:
	add.s32 	%r288, %r36, 7168;
	setp.ge.s32 	%p11, %r288, %r255;
	@%p11 bra 	$L__BB9_21;
	ld.global.u32 	%r289, [%rd13+28672];
	st.shared.u32 	[%r37+28672], %r289;
$L__BB9_21:
	add.s32 	%r290, %r36, 8192;
	setp.ge.s32 	%p12, %r290, %r255;
	@%p12 bra 	$L__BB9_23;
	ld.global.u32 	%r291, [%rd13+32768];
	st.shared.u32 	[%r37+32768], %r291;
$L__BB9_23:
	add.s32 	%r292, %r36, 9216;
	setp.ge.s32 	%p13, %r292, %r255;
	@%p13 bra 	$L__BB9_25;
	ld.global.u32 	%r293, [%rd13+36864];
	st.shared.u32 	[%r37+36864], %r293;
$L__BB9_25:
	add.s32 	%r294, %r36, 10240;
	setp.ge.s32 	%p14, %r294, %r255;
	@%p14 bra 	$L__BB9_27;
	ld.global.u32 	%r295, [%rd13+40960];
	st.shared.u32 	[%r37+40960], %r295;
$L__BB9_27:
	add.s32 	%r296, %r36, 11264;
	setp.ge.s32 	%p15, %r296, %r255;
	@%p15 bra 	$L__BB9_29;
	ld.global.u32 	%r297, [%rd13+45056];
	st.shared.u32 	[%r37+45056], %r297;
$L__BB9_29:
	add.s32 	%r298, %r36, 12288;
	setp.ge.s32 	%p16, %r298, %r255;
	@%p16 bra 	$L__BB9_31;
	ld.global.u32 	%r299, [%rd13+49152];
	st.shared.u32 	[%r37+49152], %r299;
$L__BB9_31:
	add.s32 	%r300, %r36, 13312;
	setp.ge.s32 	%p17, %r300, %r255;
	@%p17 bra 	$L__BB9_33;
	ld.global.u32 	%r301, [%rd13+53248];
	st.shared.u32 	[%r37+53248], %r301;
$L__BB9_33:
	add.s32 	%r302, %r36, 14336;
	setp.ge.s32 	%p18, %r302, %r255;
	@%p18 bra 	$L__BB9_35;
	ld.global.u32 	%r303, [%rd13+57344];
	st.shared.u32 	[%r37+57344], %r303;
$L__BB9_35:
	add.s32 	%r304, %r36, 15360;
	setp.ge.s32 	%p19, %r304, %r255;
	@%p19 bra 	$L__BB9_37;
	ld.global.u32 	%r305, [%rd13+61440];
	st.shared.u32 	[%r37+61440], %r305;
$L__BB9_37:
	add.s32 	%r748, %r748, 16384;
	add.s32 	%r749, %r749, 16;
	setp.eq.s32 	%p20, %r749, %r12;
	@%p20 bra 	$L__BB9_38;
	bra.uni 	$L__BB9_5;
$L__BB9_38:
	setp.eq.s32 	%p21, %r11, 0;
	@%p21 bra 	$L__BB9_73;
	and.b32  	%r14, %r10, 7;
	setp.lt.u32 	%p22, %r11, 8;
	@%p22 bra 	$L__BB9_57;
	add.s32 	%r15, %r748, %r9;
	setp.ge.s32 	%p23, %r15, %r255;
	shl.b32 	%r306, %r15, 2;
	mov.u32 	%r307, _ZN8nvinfer112sparse_fwffm9smem_poolE;
	add.s32 	%r16, %r307, %r306;
	@%p23 bra 	$L__BB9_42;
	mul.wide.u32 	%rd63, %r15, 4;
	add.s64 	%rd64, %rd10, %rd63;
	ld.global.u32 	%r308, [%rd64];
	st.shared.u32 	[%r16], %r308;
$L__BB9_42:
	add.s32 	%r309, %r15, 1024;
	setp.ge.s32 	%p24, %r309, %r255;
	cvt.u64.u32 	%rd65, %r9;
	cvt.u64.u32 	%rd66, %r748;
	add.s64 	%rd67, %rd66, %rd65;
	shl.b64 	%rd68, %rd67, 2;
	add.s64 	%rd11, %rd10, %rd68;
	@%p24 bra 	$L__BB9_44;
	ld.global.u32 	%r310, [%rd11+4096];
	st.shared.u32 	[%r16+4096], %r310;
$L__BB9_44:
	add.s32 	%r311, %r15, 2048;
	setp.ge.s32 	%p25, %r311, %r255;
	@%p25 bra 	$L__BB9_46;
	ld.global.u32 	%r312, [%rd11+8192];
	st.shared.u32 	[%r16+8192], %r312;
$L__BB9_46:
	add.s32 	%r313, %r15, 3072;
	setp.ge.s32 	%p26, %r313, %r255;
	@%p26 bra 	$L__BB9_48;
	ld.global.u32 	%r314, [%rd11+12288];
	st.shared.u32 	[%r16+12288], %r314;
$L__BB9_48:
	add.s32 	%r315, %r15, 4096;
	setp.ge.s32 	%p27, %r315, %r255;
	@%p27 bra 	$L__BB9_50;
	ld.global.u32 	%r316, [%rd11+16384];
	st.shared.u32 	[%r16+16384], %r316;
$L__BB9_50:
	add.s32 	%r317, %r15, 5120;
	setp.ge.s32 	%p28, %r317, %r255;
	@%p28 bra 	$L__BB9_52;
	ld.global.u32 	%r318, [%rd11+20480];
	st.shared.u32 	[%r16+20480], %r318;
$L__BB9_52:
	add.s32 	%r319, %r15, 6144;
	setp.ge.s32 	%p29, %r319, %r255;
	@%p29 bra 	$L__BB9_54;
	ld.global.u32 	%r320, [%rd11+24576];
	st.shared.u32 	[%r16+24576], %r320;
$L__BB9_54:
	add.s32 	%r321, %r15, 7168;
	setp.ge.s32 	%p30, %r321, %r255;
	@%p30 bra 	$L__BB9_56;
	ld.global.u32 	%r322, [%rd11+28672];
	st.shared.u32 	[%r16+28672], %r322;
$L__BB9_56:
	add.s32 	%r748, %r748, 8192;
$L__BB9_57:
	setp.eq.s32 	%p31, %r14, 0;
	@%p31 bra 	$L__BB9_73;
	and.b32  	%r19, %r10, 3;
	setp.lt.u32 	%p32, %r14, 4;
	@%p32 bra 	$L__BB9_68;
	add.s32 	%r20, %r748, %r9;
	setp.ge.s32 	%p33, %r20, %r255;
	shl.b32 	%r323, %r20, 2;
	mov.u32 	%r324, _ZN8nvinfer112sparse_fwffm9smem_poolE;
	add.s32 	%r21, %r324, %r323;
	@%p33 bra 	$L__BB9_61;
	mul.wide.u32 	%rd69, %r20, 4;
	add.s64 	%rd70, %rd10, %rd69;
	ld.global.u32 	%r325, [%rd70];
	st.shared.u32 	[%r21], %r325;
$L__BB9_61:
	add.s32 	%r326, %r20, 1024;
	setp.ge.s32 	%p34, %r326, %r255;
	cvt.u64.u32 	%rd71, %r9;
	cvt.u64.u32 	%rd72, %r748;
	add.s64 	%rd73, %rd72, %rd71;
	shl.b64 	%rd74, %rd73, 2;
	add.s64 	%rd12, %rd10, %rd74;
	@%p34 bra 	$L__BB9_63;
	ld.global.u32 	%r327, [%rd12+4096];
	st.shared.u32 	[%r21+4096], %r327;
$L__BB9_63:
	add.s32 	%r328, %r20, 2048;
	setp.ge.s32 	%p35, %r328, %r255;
	@%p35 bra 	$L__BB9_65;
	ld.global.u32 	%r329, [%rd12+8192];
	st.shared.u32 	[%r21+8192], %r329;
$L__BB9_65:
	add.s32 	%r330, %r20, 3072;
	setp.ge.s32 	%p36, %r330, %r255;
	@%p36 bra 	$L__BB9_67;
	ld.global.u32 	%r331, [%rd12+12288];
	st.shared.u32 	[%r21+12288], %r331;
$L__BB9_67:
	add.s32 	%r748, %r748, 4096;
$L__BB9_68:
	setp.eq.s32 	%p37, %r19, 0;
	@%p37 bra 	$L__BB9_73;
	mov.b32 	%r747, 0;
$L__BB9_70:
	.pragma "nounroll";
	add.s32 	%r26, %r748, %r9;
	setp.ge.s32 	%p38, %r26, %r255;
	@%p38 bra 	$L__BB9_72;
	mul.wide.u32 	%rd75, %r26, 4;
	add.s64 	%rd76, %rd10, %rd75;
	ld.global.u32 	%r333, [%rd76];
	shl.b32 	%r334, %r26, 2;
	mov.u32 	%r335, _ZN8nvinfer112sparse_fwffm9smem_poolE;
	add.s32 	%r336, %r335, %r334;
	st.shared.u32 	[%r336], %r333;
$L__BB9_72:
	add.s32 	%r748, %r748, 1024;
	add.s32 	%r747, %r747, 1;
	setp.ne.s32 	%p39, %r747, %r19;
	@%p39 bra 	$L__BB9_70;
$L__BB9_73:
	shl.b32 	%r29, %r255, 1;
	setp.ge.s32 	%p40, %r255, %r29;
	@%p40 bra 	$L__BB9_114;
	add.s32 	%r337, %r255, 1024;
	max.s32 	%r338, %r29, %r337;
	not.b32 	%r339, %r255;
	add.s32 	%r30, %r338, %r339;
	shr.u32 	%r340, %r30, 10;
	add.s32 	%r31, %r340, 1;
	and.b32  	%r32, %r31, 7;
	setp.lt.u32 	%p41, %r30, 7168;
	mov.u32 	%r752, %r255;
	@%p41 bra 	$L__BB9_93;
	and.b32  	%r33, %r31, 8388600;
	mov.b32 	%r751, 0;
	mov.u32 	%r752, %r255;
$L__BB9_76:
	.pragma "nounroll";
	add.s32 	%r42, %r752, %r9;
	setp.ge.s32 	%p42, %r42, %r29;
	shl.b32 	%r342, %r42, 2;
	mov.u32 	%r343, _ZN8nvinfer112sparse_fwffm9smem_poolE;
	add.s32 	%r43, %r343, %r342;
	@%p42 bra 	$L__BB9_78;
	mov.b32 	%r344, -1;
	st.shared.u32 	[%r43], %r344;
$L__BB9_78:
	add.s32 	%r345, %r42, 1024;
	setp.ge.s32 	%p43, %r345, %r29;
	@%p43 bra 	$L__BB9_80;
	mov.b32 	%r346, -1;
	st.shared.u32 	[%r43+4096], %r346;
$L__BB9_80:
	add.s32 	%r347, %r42, 2048;
	setp.ge.s32 	%p44, %r347, %r29;
	@%p44 bra 	$L__BB9_82;
	mov.b32 	%r348, -1;
	st.shared.u32 	[%r43+8192], %r348;
$L__BB9_82:
	add.s32 	%r349, %r42, 3072;
	setp.ge.s32 	%p45, %r349, %r29;
	@%p45 bra 	$L__BB9_84;
	mov.b32 	%r350, -1;
	st.shared.u32 	[%r43+12288], %r350;
$L__BB9_84:
	add.s32 	%r351, %r42, 4096;
	setp.ge.s32 	%p46, %r351, %r29;
	@%p46 bra 	$L__BB9_86;
	mov.b32 	%r352, -1;
	st.shared.u32 	[%r43+16384], %r352;
$L__BB9_86:
	add.s32 	%r353, %r42, 5120;
	setp.ge.s32 	%p47, %r353, %r29;
	@%p47 bra 	$L__BB9_88;
	mov.b32 	%r354, -1;
	st.shared.u32 	[%r43+20480], %r354;
$L__BB9_88:
	add.s32 	%r355, %r42, 6144;
	setp.ge.s32 	%p48, %r355, %r29;
	@%p48 bra 	$L__BB9_90;
	mov.b32 	%r356, -1;
	st.shared.u32 	[%r43+24576], %r356;
$L__BB9_90:
	add.s32 	%r357, %r42, 7168;
	setp.ge.s32 	%p49, %r357, %r29;
	@%p49 bra 	$L__BB9_92;
	mov.b32 	%r358, -1;
	st.shared.u32 	[%r43+28672], %r358;
$L__BB9_92:
	add.s32 	%r752, %r752, 8192;
	add.s32 	%r751, %r751, 8;
	setp.ne.s32 	%p50, %r751, %r33;
	@%p50 bra 	$L__BB9_76;
$L__BB9_93:
	setp.eq.s32 	%p51, %r32, 0;
	@%p51 bra 	$L__BB9_114;
	setp.lt.u32 	%p52, %r32, 4;
	@%p52 bra 	$L__BB9_104;
	add.s32 	%r47, %r752, %r9;
	setp.ge.s32 	%p53, %r47, %r29;
	shl.b32 	%r359, %r47, 2;
	mov.u32 	%r360, _ZN8nvinfer112sparse_fwffm9smem_poolE;
	add.s32 	%r48, %r360, %r359;
	@%p53 bra 	$L__BB9_97;
	mov.b32 	%r361, -1;
	st.shared.u32 	[%r48], %r361;
$L__BB9_97:
	add.s32 	%r362, %r47, 1024;
	setp.ge.s32 	%p54, %r362, %r29;
	@%p54 bra 	$L__BB9_99;
	mov.b32 	%r363, -1;
	st.shared.u32 	[%r48+4096], %r363;
$L__BB9_99:
	add.s32 	%r364, %r47, 2048;
	setp.ge.s32 	%p55, %r364, %r29;
	@%p55 bra 	$L__BB9_101;
	mov.b32 	%r365, -1;
	st.shared.u32 	[%r48+8192], %r365;
$L__BB9_101:
	add.s32 	%r366, %r47, 3072;
	setp.ge.s32 	%p56, %r366, %r29;
	@%p56 bra 	$L__BB9_103;
	mov.b32 	%r367, -1;
	st.shared.u32 	[%r48+12288], %r367;
$L__BB9_103:
	add.s32 	%r752, %r752, 4096;
$L__BB9_104:
	and.b32  	%r368, %r31, 3;
	setp.eq.s32 	%p57, %r368, 0;
	@%p57 bra 	$L__BB9_114;
	setp.eq.s32 	%p58, %r368, 1;
	@%p58 bra 	$L__BB9_111;
	add.s32 	%r51, %r752, %r9;
	setp.ge.s32 	%p59, %r51, %r29;
	shl.b32 	%r369, %r51, 2;
	mov.u32 	%r370, _ZN8nvinfer112sparse_fwffm9smem_poolE;
	add.s32 	%r52, %r370, %r369;
	@%p59 bra 	$L__BB9_108;
	mov.b32 	%r371, -1;
	st.shared.u32 	[%r52], %r371;
$L__BB9_108:
	add.s32 	%r372, %r51, 1024;
	setp.ge.s32 	%p60, %r372, %r29;
	@%p60 bra 	$L__BB9_110;
	mov.b32 	%r373, -1;
	st.shared.u32 	[%r52+4096], %r373;
$L__BB9_110:
	add.s32 	%r752, %r752, 2048;
$L__BB9_111:
	and.b32  	%r374, %r30, 1024;
	setp.ne.s32 	%p61, %r374, 0;
	@%p61 bra 	$L__BB9_114;
	add.s32 	%r55, %r752, %r9;
	setp.ge.s32 	%p62, %r55, %r29;
	@%p62 bra 	$L__BB9_114;
	shl.b32 	%r375, %r55, 2;
	mov.u32 	%r376, _ZN8nvinfer112sparse_fwffm9smem_poolE;
	add.s32 	%r377, %r376, %r375;
	mov.b32 	%r378, -1;
	st.shared.u32 	[%r377], %r378;
$L__BB9_114:
	bar.sync 	0;
	setp.eq.s32 	%p63, %r1, 0;
	mov.b32 	%r759, 0;
	@%p63 bra 	$L__BB9_132;
	add.s32 	%r757, %r5, %r798;
	setp.ge.s32 	%p64, %r757, %r6;
	mov.u32 	%r759, %r255;
	@%p64 bra 	$L__BB9_132;
	add.s32 	%r380, %r757, 32;
	max.s32 	%r381, %r6, %r380;
	not.b32 	%r382, %r798;
	add.s32 	%r383, %r381, %r382;
	sub.s32 	%r57, %r383, %r5;
	and.b32  	%r384, %r57, 96;
	setp.eq.s32 	%p65, %r384, 96;
	@%p65 bra 	$L__BB9_121;
	shr.u32 	%r386, %r57, 5;
	add.s32 	%r387, %r386, 1;
	and.b32  	%r58, %r387, 3;
	mov.b32 	%r756, 0;
$L__BB9_118:
	.pragma "nounroll";
	setp.ne.s32 	%p66, %r8, 0;
	shl.b32 	%r388, %r757, 1;
	mul.wide.s32 	%rd77, %r388, 4;
	add.s64 	%rd78, %rd4, %rd77;
	ld.global.u32 	%r61, [%rd78];
	ld.global.u32 	%r62, [%rd78+4];
	setp.gt.s32 	%p67, %r62, 0;
	setp.le.s32 	%p68, %r62, %r255;
	and.pred  	%p69, %p67, %p68;
	setp.gt.s32 	%p70, %r61, 0;
	setp.le.s32 	%p71, %r61, %r254;
	and.pred  	%p72, %p70, %p71;
	and.pred  	%p74, %p69, %p72;
	not.pred 	%p75, %p74;
	or.pred  	%p76, %p66, %p75;
	@%p76 bra 	$L__BB9_120;
	add.s32 	%r389, %r61, -1;
	shl.b32 	%r390, %r62, 2;
	mov.u32 	%r391, _ZN8nvinfer112sparse_fwffm9smem_poolE;
	add.s32 	%r392, %r391, %r390;
	st.shared.u32 	[%r392+-4], %r389;
$L__BB9_120:
	add.s32 	%r757, %r757, 32;
	add.s32 	%r756, %r756, 1;
	setp.ne.s32 	%p77, %r756, %r58;
	@%p77 bra 	$L__BB9_118;
$L__BB9_121:
	setp.lt.u32 	%p78, %r57, 96;
	mov.u32 	%r759, %r255;
	@%p78 bra 	$L__BB9_132;
	mov.u32 	%r396, _ZN8nvinfer112sparse_fwffm9smem_poolE;
$L__BB9_123:
	setp.ne.s32 	%p79, %r8, 0;
	shl.b32 	%r393, %r757, 1;
	mul.wide.s32 	%rd79, %r393, 4;
	add.s64 	%rd14, %rd4, %rd79;
	ld.global.u32 	%r67, [%rd14];
	ld.global.u32 	%r68, [%rd14+4];
	setp.gt.s32 	%p80, %r68, 0;
	setp.le.s32 	%p81, %r68, %r255;
	and.pred  	%p82, %p80, %p81;
	setp.gt.s32 	%p83, %r67, 0;
	setp.le.s32 	%p84, %r67, %r254;
	and.pred  	%p85, %p83, %p84;
	and.pred  	%p87, %p82, %p85;
	not.pred 	%p88, %p87;
	or.pred  	%p89, %p79, %p88;
	@%p89 bra 	$L__BB9_125;
	add.s32 	%r394, %r67, -1;
	shl.b32 	%r395, %r68, 2;
	add.s32 	%r397, %r396, %r395;
	st.shared.u32 	[%r397+-4], %r394;
$L__BB9_125:
	ld.global.u32 	%r69, [%rd14+256];
	ld.global.u32 	%r70, [%rd14+260];
	setp.gt.s32 	%p91, %r70, 0;
	setp.le.s32 	%p92, %r70, %r255;
	and.pred  	%p93, %p91, %p92;
	setp.gt.s32 	%p94, %r69, 0;
	setp.le.s32 	%p95, %r69, %r254;
	and.pred  	%p96, %p94, %p95;
	and.pred  	%p98, %p93, %p96;
	not.pred 	%p99, %p98;
	or.pred  	%p100, %p79, %p99;
	@%p100 bra 	$L__BB9_127;
	add.s32 	%r398, %r69, -1;
	shl.b32 	%r399, %r70, 2;
	add.s32 	%r401, %r396, %r399;
	st.shared.u32 	[%r401+-4], %r398;
$L__BB9_127:
	ld.global.u32 	%r71, [%rd14+512];
	ld.global.u32 	%r72, [%rd14+516];
	setp.gt.s32 	%p102, %r72, 0;
	setp.le.s32 	%p103, %r72, %r255;
	and.pred  	%p104, %p102, %p103;
	setp.gt.s32 	%p105, %r71, 0;
	setp.le.s32 	%p106, %r71, %r254;
	and.pred  	%p107, %p105, %p106;
	and.pred  	%p109, %p104, %p107;
	not.pred 	%p110, %p109;
	or.pred  	%p111, %p79, %p110;
	@%p111 bra 	$L__BB9_129;
	add.s32 	%r402, %r71, -1;
	shl.b32 	%r403, %r72, 2;
	add.s32 	%r405, %r396, %r403;
	st.shared.u32 	[%r405+-4], %r402;
$L__BB9_129:
	ld.global.u32 	%r73, [%rd14+768];
	ld.global.u32 	%r74, [%rd14+772];
	setp.gt.s32 	%p113, %r74, 0;
	setp.le.s32 	%p114, %r74, %r255;
	and.pred  	%p115, %p113, %p114;
	setp.gt.s32 	%p116, %r73, 0;
	setp.le.s32 	%p117, %r73, %r254;
	and.pred  	%p118, %p116, %p117;
	and.pred  	%p120, %p115, %p118;
	not.pred 	%p121, %p120;
	or.pred  	%p122, %p79, %p121;
	@%p122 bra 	$L__BB9_131;
	add.s32 	%r406, %r73, -1;
	shl.b32 	%r407, %r74, 2;
	add.s32 	%r409, %r396, %r407;
	st.shared.u32 	[%r409+-4], %r406;
$L__BB9_131:
	add.s32 	%r757, %r757, 128;
	setp.lt.s32 	%p123, %r757, %r6;
	mov.u32 	%r759, %r255;
	@%p123 bra 	$L__BB9_123;
$L__BB9_132:
	add.s32 	%r760, %r3, %r798;
	setp.ge.s32 	%p124, %r760, %r4;
	@%p124 bra 	$L__BB9_167;
	shl.b64 	%rd80, %rd6, 1;
	add.s64 	%rd15, %rd46, %rd80;
	add.s32 	%r410, %r253, 31;
	shr.s32 	%r411, %r410, 31;
	shr.u32 	%r412, %r411, 27;
	add.s32 	%r413, %r410, %r412;
	and.b32  	%r78, %r413, -32;
	cvt.u64.u32 	%rd16, %r8;
	max.s32 	%r414, %r78, 32;
	add.s32 	%r415, %r414, -1;
	shr.u32 	%r416, %r415, 5;
	add.s32 	%r417, %r416, 1;
	and.b32  	%r79, %r417, 3;
	and.b32  	%r80, %r417, 268435452;
$L__BB9_134:
	shl.b32 	%r418, %r760, 1;
	mul.wide.s32 	%rd81, %r418, 4;
	add.s64 	%rd82, %rd4, %rd81;
	ld.global.u32 	%r419, [%rd82];
	add.s32 	%r82, %r419, -1;
	ld.global.u32 	%r83, [%rd82+4];
	add.s32 	%r84, %r83, -1;
	setp.lt.s32 	%p125, %r83, 1;
	setp.gt.s32 	%p126, %r83, %r255;
	or.pred  	%p127, %p125, %p126;
	setp.lt.s32 	%p128, %r419, 1;
	setp.gt.s32 	%p129, %r419, %r254;
	or.pred  	%p130, %p128, %p129;
	or.pred  	%p132, %p127, %p130;
	@%p132 bra 	$L__BB9_166;
	setp.ne.s32 	%p133, %r8, 0;
	@%p133 bra 	$L__BB9_137;
	add.s32 	%r420, %r83, %r759;
	shl.b32 	%r421, %r420, 2;
	mov.u32 	%r422, _ZN8nvinfer112sparse_fwffm9smem_poolE;
	add.s32 	%r423, %r422, %r421;
	st.shared.u32 	[%r423+-4], %r82;
$L__BB9_137:
	setp.lt.s32 	%p134, %r254, 1;
	@%p134 bra 	$L__BB9_145;
	mul.lo.s32 	%r85, %r760, %r254;
	mov.b32 	%r761, 0;
$L__BB9_139:
	setp.lt.s32 	%p135, %r253, 1;
	@%p135 bra 	$L__BB9_144;
	add.s32 	%r426, %r761, %r85;
	mad.lo.s32 	%r87, %r426, %r253, %r8;
	mad.lo.s32 	%r427, %r761, %r255, %r84;
	mul.lo.s32 	%r428, %r427, %r253;
	cvt.s64.s32 	%rd83, %r428;
	add.s64 	%rd17, %rd83, %rd16;
	mov.b32 	%r762, 0;
$L__BB9_141:
	add.s32 	%r429, %r762, %r8;
	setp.ge.s32 	%p136, %r429, %r253;
	@%p136 bra 	$L__BB9_143;
	add.s32 	%r430, %r87, %r762;
	mul.wide.s32 	%rd85, %r430, 2;
	add.s64 	%rd86, %rd1, %rd85;
	ld.global.u16 	%rs128, [%rd86];
	cvt.u64.u32 	%rd87, %r762;
	add.s64 	%rd88, %rd17, %rd87;
	shl.b64 	%rd89, %rd88, 1;
	add.s64 	%rd84, %rd15, %rd89;
	// begin inline asm
	{ atom.add.noftz.f16 %rs127,[%rd84],%rs128; }

	// end inline asm
$L__BB9_143:
	add.s32 	%r762, %r762, 32;
	setp.lt.s32 	%p137, %r762, %r78;
	@%p137 bra 	$L__BB9_141;
$L__BB9_144:
	add.s32 	%r761, %r761, 1;
	setp.ne.s32 	%p138, %r761, %r254;
	@%p138 bra 	$L__BB9_139;
$L__BB9_145:
	setp.lt.s32 	%p139, %r253, 1;
	@%p139 bra 	$L__BB9_166;
	setp.lt.s32 	%p140, %r253, 97;
	mad.lo.s32 	%r432, %r760, %r254, %r82;
	mad.lo.s32 	%r91, %r432, %r253, %r8;
	mul.lo.s32 	%r433, %r84, %r253;
	cvt.s64.s32 	%rd90, %r433;
	add.s64 	%rd91, %rd7, %rd16;
	add.s64 	%rd18, %rd91, %rd90;
	mov.b32 	%r765, 0;
	@%p140 bra 	$L__BB9_157;
	mov.b32 	%r765, 0;
	mov.u32 	%r764, %r765;
$L__BB9_148:
	.pragma "nounroll";
	add.s32 	%r435, %r91, %r765;
	cvt.u64.u32 	%rd92, %r765;
	add.s64 	%rd93, %rd18, %rd92;
	shl.b64 	%rd94, %rd93, 1;
	add.s64 	%rd19, %rd15, %rd94;
	add.s32 	%r94, %r765, %r8;
	setp.ge.s32 	%p141, %r94, %r253;
	mul.wide.s32 	%rd95, %r435, 2;
	add.s64 	%rd20, %rd1, %rd95;
	@%p141 bra 	$L__BB9_150;
	ld.global.u16 	%rs130, [%rd20];
	// begin inline asm
	{mul.f16 %rs129,%rs130,%rs130;
}
	// end inline asm
	// begin inline asm
	{ atom.add.noftz.f16 %rs132,[%rd19],%rs129; }

	// end inline asm
$L__BB9_150:
	add.s32 	%r436, %r94, 32;
	setp.ge.s32 	%p142, %r436, %r253;
	@%p142 bra 	$L__BB9_152;
	add.s64 	%rd97, %rd19, 64;
	ld.global.u16 	%rs135, [%rd20+64];
	// begin inline asm
	{mul.f16 %rs134,%rs135,%rs135;
}
	// end inline asm
	// begin inline asm
	{ atom.add.noftz.f16 %rs137,[%rd97],%rs134; }

	// end inline asm
$L__BB9_152:
	add.s32 	%r437, %r94, 64;
	setp.ge.s32 	%p143, %r437, %r253;
	@%p143 bra 	$L__BB9_154;
	add.s64 	%rd98, %rd19, 128;
	ld.global.u16 	%rs140, [%rd20+128];
	// begin inline asm
	{mul.f16 %rs139,%rs140,%rs140;
}
	// end inline asm
	// begin inline asm
	{ atom.add.noftz.f16 %rs142,[%rd98],%rs139; }

	// end inline asm
$L__BB9_154:
	add.s32 	%r438, %r94, 96;
	setp.ge.s32 	%p144, %r438, %r253;
	@%p144 bra 	$L__BB9_156;
	add.s64 	%rd99, %rd19, 192;
	ld.global.u16 	%rs145, [%rd20+192];
	// begin inline asm
	{mul.f16 %rs144,%rs145,%rs145;
}
	// end inline asm
	// begin inline asm
	{ atom.add.noftz.f16 %rs147,[%rd99],%rs144; }

	// end inline asm
$L__BB9_156:
	add.s32 	%r765, %r765, 128;
	add.s32 	%r764, %r764, 4;
	setp.ne.s32 	%p145, %r764, %r80;
	@%p145 bra 	$L__BB9_148;
$L__BB9_157:
	setp.eq.s32 	%p146, %r79, 0;
	@%p146 bra 	$L__BB9_166;
	add.s32 	%r439, %r91, %r765;
	cvt.u64.u32 	%rd100, %r765;
	add.s64 	%rd101, %rd18, %rd100;
	shl.b64 	%rd102, %rd101, 1;
	add.s64 	%rd21, %rd15, %rd102;
	add.s32 	%r98, %r765, %r8;
	setp.ge.s32 	%p147, %r98, %r253;
	mul.wide.s32 	%rd103, %r439, 2;
	add.s64 	%rd22, %rd1, %rd103;
	@%p147 bra 	$L__BB9_160;
	ld.global.u16 	%rs150, [%rd22];
	// begin inline asm
	{mul.f16 %rs149,%rs150,%rs150;
}
	// end inline asm
	// begin inline asm
	{ atom.add.noftz.f16 %rs152,[%rd21],%rs149; }

	// end inline asm
$L__BB9_160:
	setp.eq.s32 	%p148, %r79, 1;
	@%p148 bra 	$L__BB9_166;
	add.s32 	%r440, %r98, 32;
	setp.ge.s32 	%p149, %r440, %r253;
	@%p149 bra 	$L__BB9_163;
	add.s64 	%rd105, %rd21, 64;
	ld.global.u16 	%rs155, [%rd22+64];
	// begin inline asm
	{mul.f16 %rs154,%rs155,%rs155;
}
	// end inline asm
	// begin inline asm
	{ atom.add.noftz.f16 %rs157,[%rd105],%rs154; }

	// end inline asm
$L__BB9_163:
	setp.eq.s32 	%p150, %r79, 2;
	@%p150 bra 	$L__BB9_166;
	add.s32 	%r441, %r98, 64;
	setp.ge.s32 	%p151, %r441, %r253;
	@%p151 bra 	$L__BB9_166;
	add.s64 	%rd106, %rd21, 128;
	ld.global.u16 	%rs160, [%rd22+128];
	// begin inline asm
	{mul.f16 %rs159,%rs160,%rs160;
}
	// end inline asm
	// begin inline asm
	{ atom.add.noftz.f16 %rs162,[%rd106],%rs159; }

	// end inline asm
$L__BB9_166:
	add.s32 	%r760, %r760, 32;
	setp.lt.s32 	%p152, %r760, %r4;
	@%p152 bra 	$L__BB9_134;
$L__BB9_167:
	setp.lt.s32 	%p153, %r255, 1;
	bar.sync 	0;
	@%p153 bra 	$L__BB9_208;
	add.s32 	%r100, %r255, -1;
	shr.u32 	%r443, %r100, 10;
	add.s32 	%r101, %r443, 1;
	and.b32  	%r102, %r101, 7;
	setp.lt.u32 	%p154, %r100, 7168;
	mov.b32 	%r768, 0;
	@%p154 bra 	$L__BB9_187;
	and.b32  	%r103, %r101, 8388600;
	mov.b32 	%r768, 0;
	mov.u32 	%r767, %r768;
$L__BB9_170:
	.pragma "nounroll";
	add.s32 	%r106, %r768, %r9;
	setp.ge.s32 	%p155, %r106, %r255;
	shl.b32 	%r445, %r106, 2;
	mov.u32 	%r446, _ZN8nvinfer112sparse_fwffm9smem_poolE;
	add.s32 	%r107, %r446, %r445;
	shl.b32 	%r447, %r759, 2;
	add.s32 	%r108, %r107, %r447;
	@%p155 bra 	$L__BB9_172;
	ld.shared.u32 	%r448, [%r108];
	ld.shared.u32 	%r449, [%r107];
	setp.lt.s32 	%p156, %r448, 0;
	setp.ne.s32 	%p157, %r449, 1;
	selp.b32 	%r451, %r449, %r448, %p157;
	selp.b32 	%r452, %r451, %r448, %p156;
	st.shared.u32 	[%r107], %r452;
$L__BB9_172:
	add.s32 	%r453, %r106, 1024;
	setp.ge.s32 	%p158, %r453, %r255;
	@%p158 bra 	$L__BB9_174;
	ld.shared.u32 	%r454, [%r108+4096];
	ld.shared.u32 	%r455, [%r107+4096];
	setp.lt.s32 	%p159, %r454, 0;
	setp.ne.s32 	%p160, %r455, 1;
	selp.b32 	%r457, %r455, %r454, %p160;
	selp.b32 	%r458, %r457, %r454, %p159;
	st.shared.u32 	[%r107+4096], %r458;
$L__BB9_174:
	add.s32 	%r459, %r106, 2048;
	setp.ge.s32 	%p161, %r459, %r255;
	@%p161 bra 	$L__BB9_176;
	ld.shared.u32 	%r460, [%r108+8192];
	ld.shared.u32 	%r461, [%r107+8192];
	setp.lt.s32 	%p162, %r460, 0;
	setp.ne.s32 	%p163, %r461, 1;
	selp.b32 	%r463, %r461, %r460, %p163;
	selp.b32 	%r464, %r463, %r460, %p162;
	st.shared.u32 	[%r107+8192], %r464;
$L__BB9_176:
	add.s32 	%r465, %r106, 3072;
	setp.ge.s32 	%p164, %r465, %r255;
	@%p164 bra 	$L__BB9_178;
	ld.shared.u32 	%r466, [%r108+12288];
	ld.shared.u32 	%r467, [%r107+12288];
	setp.lt.s32 	%p165, %r466, 0;
	setp.ne.s32 	%p166, %r467, 1;
	selp.b32 	%r469, %r467, %r466, %p166;
	selp.b32 	%r470, %r469, %r466, %p165;
	st.shared.u32 	[%r107+12288], %r470;
$L__BB9_178:
	add.s32 	%r471, %r106, 4096;
	setp.ge.s32 	%p167, %r471, %r255;
	@%p167 bra 	$L__BB9_180;
	ld.shared.u32 	%r472, [%r108+16384];
	ld.shared.u32 	%r473, [%r107+16384];
	setp.lt.s32 	%p168, %r472, 0;
	setp.ne.s32 	%p169, %r473, 1;
	selp.b32 	%r475, %r473, %r472, %p169;
	selp.b32 	%r476, %r475, %r472, %p168;
	st.shared.u32 	[%r107+16384], %r476;
$L__BB9_180:
	add.s32 	%r477, %r106, 5120;
	setp.ge.s32 	%p170, %r477, %r255;
	@%p170 bra 	$L__BB9_182;
	ld.shared.u32 	%r478, [%r108+20480];
	ld.shared.u32 	%r479, [%r107+20480];
	setp.lt.s32 	%p171, %r478, 0;
	setp.ne.s32 	%p172, %r479, 1;
	selp.b32 	%r481, %r479, %r478, %p172;
	selp.b32 	%r482, %r481, %r478, %p171;
	st.shared.u32 	[%r107+20480], %r482;
$L__BB9_182:
	add.s32 	%r483, %r106, 6144;
	setp.ge.s32 	%p173, %r483, %r255;
	@%p173 bra 	$L__BB9_184;
	ld.shared.u32 	%r484, [%r108+24576];
	ld.shared.u32 	%r485, [%r107+24576];
	setp.lt.s32 	%p174, %r484, 0;
	setp.ne.s32 	%p175, %r485, 1;
	selp.b32 	%r487, %r485, %r484, %p175;
	selp.b32 	%r488, %r487, %r484, %p174;
	st.shared.u32 	[%r107+24576], %r488;
$L__BB9_184:
	add.s32 	%r489, %r106, 7168;
	setp.ge.s32 	%p176, %r489, %r255;
	@%p176 bra 	$L__BB9_186;
	ld.shared.u32 	%r490, [%r108+28672];
	ld.shared.u32 	%r491, [%r107+28672];
	setp.lt.s32 	%p177, %r490, 0;
	setp.ne.s32 	%p178, %r491, 1;
	selp.b32 	%r493, %r491, %r490, %p178;
	selp.b32 	%r494, %r493, %r490, %p177;
	st.shared.u32 	[%r107+28672], %r494;
$L__BB9_186:
	add.s32 	%r768, %r768, 8192;
	add.s32 	%r767, %r767, 8;
	setp.ne.s32 	%p179, %r767, %r103;
	@%p179 bra 	$L__BB9_170;
$L__BB9_187:
	setp.eq.s32 	%p180, %r102, 0;
	@%p180 bra 	$L__BB9_208;
	setp.lt.u32 	%p181, %r102, 4;
	@%p181 bra 	$L__BB9_198;
	add.s32 	%r112, %r768, %r9;
	setp.ge.s32 	%p182, %r112, %r255;
	shl.b32 	%r495, %r112, 2;
	mov.u32 	%r496, _ZN8nvinfer112sparse_fwffm9smem_poolE;
	add.s32 	%r113, %r496, %r495;
	shl.b32 	%r497, %r759, 2;
	add.s32 	%r114, %r113, %r497;
	@%p182 bra 	$L__BB9_191;
	ld.shared.u32 	%r498, [%r114];
	ld.shared.u32 	%r499, [%r113];
	setp.lt.s32 	%p183, %r498, 0;
	setp.ne.s32 	%p184, %r499, 1;
	selp.b32 	%r501, %r499, %r498, %p184;
	selp.b32 	%r502, %r501, %r498, %p183;
	st.shared.u32 	[%r113], %r502;
$L__BB9_191:
	add.s32 	%r503, %r112, 1024;
	setp.ge.s32 	%p185, %r503, %r255;
	@%p185 bra 	$L__BB9_193;
	ld.shared.u32 	%r504, [%r114+4096];
	ld.shared.u32 	%r505, [%r113+4096];
	setp.lt.s32 	%p186, %r504, 0;
	setp.ne.s32 	%p187, %r505, 1;
	selp.b32 	%r507, %r505, %r504, %p187;
	selp.b32 	%r508, %r507, %r504, %p186;
	st.shared.u32 	[%r113+4096], %r508;
$L__BB9_193:
	add.s32 	%r509, %r112, 2048;
	setp.ge.s32 	%p188, %r509, %r255;
	@%p188 bra 	$L__BB9_195;
	ld.shared.u32 	%r510, [%r114+8192];
	ld.shared.u32 	%r511, [%r113+8192];
	setp.lt.s32 	%p189, %r510, 0;
	setp.ne.s32 	%p190, %r511, 1;
	selp.b32 	%r513, %r511, %r510, %p190;
	selp.b32 	%r514, %r513, %r510, %p189;
	st.shared.u32 	[%r113+8192], %r514;
$L__BB9_195:
	add.s32 	%r515, %r112, 3072;
	setp.ge.s32 	%p191, %r515, %r255;
	@%p191 bra 	$L__BB9_197;
	ld.shared.u32 	%r516, [%r114+12288];
	ld.shared.u32 	%r517, [%r113+12288];
	setp.lt.s32 	%p192, %r516, 0;
	setp.ne.s32 	%p193, %r517, 1;
	selp.b32 	%r519, %r517, %r516, %p193;
	selp.b32 	%r520, %r519, %r516, %p192;
	st.shared.u32 	[%r113+12288], %r520;
$L__BB9_197:
	add.s32 	%r768, %r768, 4096;
$L__BB9_198:
	and.b32  	%r521, %r101, 3;
	setp.eq.s32 	%p194, %r521, 0;
	@%p194 bra 	$L__BB9_208;
	setp.eq.s32 	%p195, %r521, 1;
	@%p195 bra 	$L__BB9_205;
	add.s32 	%r117, %r768, %r9;
	setp.ge.s32 	%p196, %r117, %r255;
	shl.b32 	%r522, %r117, 2;
	mov.u32 	%r523, _ZN8nvinfer112sparse_fwffm9smem_poolE;
	add.s32 	%r118, %r523, %r522;
	shl.b32 	%r524, %r759, 2;
	add.s32 	%r119, %r118, %r524;
	@%p196 bra 	$L__BB9_202;
	ld.shared.u32 	%r525, [%r119];
	ld.shared.u32 	%r526, [%r118];
	setp.lt.s32 	%p197, %r525, 0;
	setp.ne.s32 	%p198, %r526, 1;
	selp.b32 	%r528, %r526, %r525, %p198;
	selp.b32 	%r529, %r528, %r525, %p197;
	st.shared.u32 	[%r118], %r529;
$L__BB9_202:
	add.s32 	%r530, %r117, 1024;
	setp.ge.s32 	%p199, %r530, %r255;
	@%p199 bra 	$L__BB9_204;
	ld.shared.u32 	%r531, [%r119+4096];
	ld.shared.u32 	%r532, [%r118+4096];
	setp.lt.s32 	%p200, %r531, 0;
	setp.ne.s32 	%p201, %r532, 1;
	selp.b32 	%r534, %r532, %r531, %p201;
	selp.b32 	%r535, %r534, %r531, %p200;
	st.shared.u32 	[%r118+4096], %r535;
$L__BB9_204:
	add.s32 	%r768, %r768, 2048;
$L__BB9_205:
	and.b32  	%r536, %r100, 1024;
	setp.ne.s32 	%p202, %r536, 0;
	@%p202 bra 	$L__BB9_208;
	add.s32 	%r122, %r768, %r9;
	setp.ge.s32 	%p203, %r122, %r255;
	@%p203 bra 	$L__BB9_208;
	add.s32 	%r537, %r122, %r759;
	shl.b32 	%r538, %r537, 2;
	mov.u32 	%r539, _ZN8nvinfer112sparse_fwffm9smem_poolE;
	add.s32 	%r540, %r539, %r538;
	ld.shared.u32 	%r541, [%r540];
	shl.b32 	%r542, %r122, 2;
	add.s32 	%r543, %r539, %r542;
	ld.shared.u32 	%r544, [%r543];
	setp.lt.s32 	%p204, %r541, 0;
	setp.ne.s32 	%p205, %r544, 1;
	selp.b32 	%r546, %r544, %r541, %p205;
	selp.b32 	%r547, %r546, %r541, %p204;
	st.shared.u32 	[%r543], %r547;
$L__BB9_208:
	shl.b32 	%r548, %r255, 3;
	mov.u32 	%r549, _ZN8nvinfer112sparse_fwffm9smem_poolE;
	add.s32 	%r123, %r549, %r548;
	bar.sync 	0;
	or.b32  	%r550, %r798, %r8;
	setp.ne.s32 	%p206, %r550, 0;
	shl.b32 	%r551, %r255, 2;
	add.s32 	%r124, %r123, %r551;
	@%p206 bra 	$L__BB9_251;
	setp.lt.s32 	%p207, %r255, 1;
	mov.b32 	%r773, 0;
	@%p207 bra 	$L__BB9_250;
	add.s32 	%r555, %r255, -1;
	and.b32  	%r125, %r255, 7;
	setp.lt.u32 	%p208, %r555, 7;
	mov.b32 	%r789, 0;
	mov.u32 	%r773, %r789;
	@%p208 bra 	$L__BB9_229;
	and.b32  	%r789, %r255, 2147483640;
	mov.b32 	%r771, 0;
	mov.u32 	%r773, %r771;
$L__BB9_212:
	.pragma "nounroll";
	shl.b32 	%r557, %r771, 2;
	add.s32 	%r129, %r549, %r557;
	ld.shared.u32 	%r559, [%r129];
	setp.lt.s32 	%p209, %r559, 0;
	@%p209 bra 	$L__BB9_214;
	add.s32 	%r130, %r773, 1;
	shl.b32 	%r560, %r773, 2;
	add.s32 	%r561, %r123, %r560;
	st.shared.u32 	[%r561], %r771;
	mov.u32 	%r773, %r130;
$L__BB9_214:
	ld.shared.u32 	%r562, [%r129+4];
	setp.lt.s32 	%p210, %r562, 0;
	@%p210 bra 	$L__BB9_216;
	add.s32 	%r563, %r771, 1;
	add.s32 	%r132, %r773, 1;
	shl.b32 	%r564, %r773, 2;
	add.s32 	%r565, %r123, %r564;
	st.shared.u32 	[%r565], %r563;
	mov.u32 	%r773, %r132;
$L__BB9_216:
	ld.shared.u32 	%r566, [%r129+8];
	setp.lt.s32 	%p211, %r566, 0;
	@%p211 bra 	$L__BB9_218;
	add.s32 	%r567, %r771, 2;
	add.s32 	%r134, %r773, 1;
	shl.b32 	%r568, %r773, 2;
	add.s32 	%r569, %r123, %r568;
	st.shared.u32 	[%r569], %r567;
	mov.u32 	%r773, %r134;
$L__BB9_218:
	ld.shared.u32 	%r570, [%r129+12];
	setp.lt.s32 	%p212, %r570, 0;
	@%p212 bra 	$L__BB9_220;
	add.s32 	%r571, %r771, 3;
	add.s32 	%r136, %r773, 1;
	shl.b32 	%r572, %r773, 2;
	add.s32 	%r573, %r123, %r572;
	st.shared.u32 	[%r573], %r571;
	mov.u32 	%r773, %r136;
$L__BB9_220:
	ld.shared.u32 	%r574, [%r129+16];
	setp.lt.s32 	%p213, %r574, 0;
	@%p213 bra 	$L__BB9_222;
	add.s32 	%r575, %r771, 4;
	add.s32 	%r138, %r773, 1;
	shl.b32 	%r576, %r773, 2;
	add.s32 	%r577, %r123, %r576;
	st.shared.u32 	[%r577], %r575;
	mov.u32 	%r773, %r138;
$L__BB9_222:
	ld.shared.u32 	%r578, [%r129+20];
	setp.lt.s32 	%p214, %r578, 0;
	@%p214 bra 	$L__BB9_224;
	add.s32 	%r579, %r771, 5;
	add.s32 	%r140, %r773, 1;
	shl.b32 	%r580, %r773, 2;
	add.s32 	%r581, %r123, %r580;
	st.shared.u32 	[%r581], %r579;
	mov.u32 	%r773, %r140;
$L__BB9_224:
	ld.shared.u32 	%r582, [%r129+24];
	setp.lt.s32 	%p215, %r582, 0;
	@%p215 bra 	$L__BB9_226;
	add.s32 	%r583, %r771, 6;
	add.s32 	%r142, %r773, 1;
	shl.b32 	%r584, %r773, 2;
	add.s32 	%r585, %r123, %r584;
	st.shared.u32 	[%r585], %r583;
	mov.u32 	%r773, %r142;
$L__BB9_226:
	ld.shared.u32 	%r586, [%r129+28];
	setp.lt.s32 	%p216, %r586, 0;
	@%p216 bra 	$L__BB9_228;
	add.s32 	%r587, %r771, 7;
	add.s32 	%r144, %r773, 1;
	shl.b32 	%r588, %r773, 2;
	add.s32 	%r589, %r123, %r588;
	st.shared.u32 	[%r589], %r587;
	mov.u32 	%r773, %r144;
$L__BB9_228:
	add.s32 	%r771, %r771, 8;
	setp.ne.s32 	%p217, %r771, %r789;
	@%p217 bra 	$L__BB9_212;
$L__BB9_229:
	setp.eq.s32 	%p218, %r125, 0;
	@%p218 bra 	$L__BB9_250;
	and.b32  	%r150, %r255, 3;
	setp.lt.u32 	%p219, %r125, 4;
	@%p219 bra 	$L__BB9_240;
	shl.b32 	%r591, %r789, 2;
	add.s32 	%r151, %r549, %r591;
	ld.shared.u32 	%r593, [%r151];
	setp.lt.s32 	%p220, %r593, 0;
	@%p220 bra 	$L__BB9_233;
	add.s32 	%r152, %r773, 1;
	shl.b32 	%r594, %r773, 2;
	add.s32 	%r595, %r123, %r594;
	st.shared.u32 	[%r595], %r789;
	mov.u32 	%r773, %r152;
$L__BB9_233:
	ld.shared.u32 	%r596, [%r151+4];
	setp.lt.s32 	%p221, %r596, 0;
	@%p221 bra 	$L__BB9_235;
	add.s32 	%r597, %r789, 1;
	add.s32 	%r154, %r773, 1;
	shl.b32 	%r598, %r773, 2;
	add.s32 	%r599, %r123, %r598;
	st.shared.u32 	[%r599], %r597;
	mov.u32 	%r773, %r154;
$L__BB9_235:
	ld.shared.u32 	%r600, [%r151+8];
	setp.lt.s32 	%p222, %r600, 0;
	@%p222 bra 	$L__BB9_237;
	add.s32 	%r601, %r789, 2;
	add.s32 	%r156, %r773, 1;
	shl.b32 	%r602, %r773, 2;
	add.s32 	%r603, %r123, %r602;
	st.shared.u32 	[%r603], %r601;
	mov.u32 	%r773, %r156;
$L__BB9_237:
	ld.shared.u32 	%r604, [%r151+12];
	setp.lt.s32 	%p223, %r604, 0;
	@%p223 bra 	$L__BB9_239;
	add.s32 	%r605, %r789, 3;
	add.s32 	%r158, %r773, 1;
	shl.b32 	%r606, %r773, 2;
	add.s32 	%r607, %r123, %r606;
	st.shared.u32 	[%r607], %r605;
	mov.u32 	%r773, %r158;
$L__BB9_239:
	add.s32 	%r789, %r789, 4;
$L__BB9_240:
	setp.eq.s32 	%p224, %r150, 0;
	@%p224 bra 	$L__BB9_250;
	setp.eq.s32 	%p225, %r150, 1;
	@%p225 bra 	$L__BB9_247;
	shl.b32 	%r609, %r789, 2;
	add.s32 	%r164, %r549, %r609;
	ld.shared.u32 	%r611, [%r164];
	setp.lt.s32 	%p226, %r611, 0;
	@%p226 bra 	$L__BB9_244;
	add.s32 	%r165, %r773, 1;
	shl.b32 	%r612, %r773, 2;
	add.s32 	%r613, %r123, %r612;
	st.shared.u32 	[%r613], %r789;
	mov.u32 	%r773, %r165;
$L__BB9_244:
	ld.shared.u32 	%r614, [%r164+4];
	setp.lt.s32 	%p227, %r614, 0;
	@%p227 bra 	$L__BB9_246;
	add.s32 	%r615, %r789, 1;
	add.s32 	%r167, %r773, 1;
	shl.b32 	%r616, %r773, 2;
	add.s32 	%r617, %r123, %r616;
	st.shared.u32 	[%r617], %r615;
	mov.u32 	%r773, %r167;
$L__BB9_246:
	add.s32 	%r789, %r789, 2;
$L__BB9_247:
	and.b32  	%r618, %r255, 1;
	setp.eq.b32 	%p228, %r618, 1;
	not.pred 	%p229, %p228;
	@%p229 bra 	$L__BB9_250;
	shl.b32 	%r619, %r789, 2;
	add.s32 	%r621, %r549, %r619;
	ld.shared.u32 	%r622, [%r621];
	setp.lt.s32 	%p230, %r622, 0;
	@%p230 bra 	$L__BB9_250;
	add.s32 	%r173, %r773, 1;
	shl.b32 	%r623, %r773, 2;
	add.s32 	%r624, %r123, %r623;
	st.shared.u32 	[%r624], %r789;
	mov.u32 	%r773, %r173;
$L__BB9_250:
	st.shared.u32 	[%r124], %r773;
$L__BB9_251:
	bar.sync 	0;
	mov.b32 	%r625, 0;
	st.local.u32 	[%rd5+4], %r625;
	st.local.u32 	[%rd5+8], %r625;
	add.s32 	%r626, %r253, 31;
	shr.s32 	%r627, %r626, 31;
	shr.u32 	%r628, %r627, 27;
	add.s32 	%r629, %r626, %r628;
	and.b32  	%r175, %r629, -32;
	// begin inline asm
	cvt.rn.f16.s32 %rs164, %r625;
	// end inline asm
	mov.b16 	%rs165, 0;
	mov.b32 	%r630, {%rs164, %rs165};
	st.local.u32 	[%rd5], %r630;
	ld.shared.u32 	%r176, [%r124];
	setp.ge.s32 	%p231, %r798, %r176;
	@%p231 bra 	$L__BB9_298;
	shl.b64 	%rd107, %rd6, 1;
	add.s64 	%rd23, %rd2, %rd107;
	mov.b32 	%r631, 1;
	// begin inline asm
	cvt.rn.f16.s32 %rs166, %r631;
	// end inline asm
	add.s32 	%r177, %r798, -1;
	max.s32 	%r633, %r175, 32;
	add.s32 	%r634, %r633, -1;
	shr.u32 	%r635, %r634, 5;
	add.s32 	%r636, %r635, 1;
	and.b32  	%r178, %r636, 7;
	and.b32  	%r179, %r636, 3;
	and.b32  	%r180, %r636, 268435448;
	and.b32  	%r181, %r634, 32;
	mov.b32 	%r797, 0;
$L__BB9_253:
	shl.b32 	%r637, %r798, 2;
	add.s32 	%r638, %r123, %r637;
	ld.shared.u32 	%r187, [%r638];
	add.s32 	%r639, %r187, 2;
	mad.lo.s32 	%r640, %r639, %r187, %r639;
	shr.u32 	%r641, %r640, 31;
	add.s32 	%r642, %r640, %r641;
	shr.s32 	%r188, %r642, 1;
	shl.b32 	%r643, %r187, 2;
	mov.u32 	%r644, _ZN8nvinfer112sparse_fwffm9smem_poolE;
	add.s32 	%r645, %r644, %r643;
	ld.shared.u32 	%r189, [%r645];
	setp.eq.s32 	%p232, %r798, 0;
	@%p232 bra 	$L__BB9_320;
	setp.lt.s32 	%p233, %r253, 1;
	@%p233 bra 	$L__BB9_317;
	mul.lo.s32 	%r190, %r189, %r255;
	mov.b32 	%r799, 0;
$L__BB9_256:
	setp.lt.s32 	%p236, %r253, 225;
	shl.b32 	%r651, %r799, 2;
	add.s32 	%r652, %r123, %r651;
	ld.shared.u32 	%r653, [%r652];
	shl.b32 	%r654, %r653, 2;
	mov.u32 	%r655, _ZN8nvinfer112sparse_fwffm9smem_poolE;
	add.s32 	%r656, %r655, %r654;
	ld.shared.u32 	%r657, [%r656];
	not.b32 	%r658, %r187;
	add.s32 	%r659, %r188, %r658;
	add.s32 	%r660, %r659, %r653;
	mul.wide.s32 	%rd108, %r660, 2;
	add.s64 	%rd109, %rd231, %rd108;
	ld.global.u16 	%rs168, [%rd109];
	// begin inline asm
	{add.f16 %rs167,%rs168,%rs166;
}
	// end inline asm
	add.s32 	%r661, %r653, %r190;
	mul.lo.s32 	%r192, %r661, %r253;
	mad.lo.s32 	%r662, %r657, %r255, %r187;
	mul.lo.s32 	%r193, %r662, %r253;
	mov.b32 	%r802, 0;
	@%p236 bra 	$L__BB9_275;
	mov.b32 	%r802, 0;
	mov.u32 	%r801, %r802;
$L__BB9_258:
	.pragma "nounroll";
	add.s32 	%r196, %r802, %r8;
	setp.ge.s32 	%p237, %r196, %r253;
	add.s32 	%r664, %r196, %r192;
	mul.wide.s32 	%rd110, %r664, 2;
	add.s64 	%rd25, %rd23, %rd110;
	add.s32 	%r665, %r196, %r193;
	mul.wide.s32 	%rd111, %r665, 2;
	add.s64 	%rd26, %rd23, %rd111;
	mov.u16 	%rs544, %rs164;
	mov.u16 	%rs545, %rs164;
	@%p237 bra 	$L__BB9_260;
	ld.global.u16 	%rs544, [%rd25];
	ld.global.u16 	%rs545, [%rd26];
$L__BB9_260:
	// begin inline asm
	{mul.f16 %rs170,%rs544,%rs545;
}
	// end inline asm
	// begin inline asm
	{mul.f16 %rs173,%rs170,%rs167;
}
	// end inline asm
	shr.u32 	%r666, %r802, 5;
	mul.wide.u32 	%rd112, %r666, 2;
	add.s64 	%rd27, %rd5, %rd112;
	ld.local.u16 	%rs177, [%rd27];
	// begin inline asm
	{add.f16 %rs176,%rs177,%rs173;
}
	// end inline asm
	st.local.u16 	[%rd27], %rs176;
	add.s32 	%r667, %r196, 32;
	setp.ge.s32 	%p238, %r667, %r253;
	mov.u16 	%rs546, %rs164;
	mov.u16 	%rs547, %rs164;
	@%p238 bra 	$L__BB9_262;
	ld.global.u16 	%rs546, [%rd25+64];
	ld.global.u16 	%rs547, [%rd26+64];
$L__BB9_262:
	// begin inline asm
	{mul.f16 %rs179,%rs546,%rs547;
}
	// end inline asm
	// begin inline asm
	{mul.f16 %rs182,%rs179,%rs167;
}
	// end inline asm
	ld.local.u16 	%rs186, [%rd27+2];
	// begin inline asm
	{add.f16 %rs185,%rs186,%rs182;
}
	// end inline asm
	st.local.u16 	[%rd27+2], %rs185;
	add.s32 	%r668, %r196, 64;
	setp.ge.s32 	%p239, %r668, %r253;
	mov.u16 	%rs548, %rs164;
	mov.u16 	%rs549, %rs164;
	@%p239 bra 	$L__BB9_264;
	ld.global.u16 	%rs548, [%rd25+128];
	ld.global.u16 	%rs549, [%rd26+128];
$L__BB9_264:
	// begin inline asm
	{mul.f16 %rs188,%rs548,%rs549;
}
	// end inline asm
	// begin inline asm
	{mul.f16 %rs191,%rs188,%rs167;
}
	// end inline asm
	ld.local.u16 	%rs195, [%rd27+4];
	// begin inline asm
	{add.f16 %rs194,%rs195,%rs191;
}
	// end inline asm
	st.local.u16 	[%rd27+4], %rs194;
	add.s32 	%r669, %r196, 96;
	setp.ge.s32 	%p240, %r669, %r253;
	mov.u16 	%rs550, %rs164;
	mov.u16 	%rs551, %rs164;
	@%p240 bra 	$L__BB9_266;
	ld.global.u16 	%rs550, [%rd25+192];
	ld.global.u16 	%rs551, [%rd26+192];
$L__BB9_266:
	// begin inline asm
	{mul.f16 %rs197,%rs550,%rs551;
}
	// end inline asm
	// begin inline asm
	{mul.f16 %rs200,%rs197,%rs167;
}
	// end inline asm
	ld.local.u16 	%rs204, [%rd27+6];
	// begin inline asm
	{add.f16 %rs203,%rs204,%rs200;
}
	// end inline asm
	st.local.u16 	[%rd27+6], %rs203;
	add.s32 	%r670, %r196, 128;
	setp.ge.s32 	%p241, %r670, %r253;
	mov.u16 	%rs552, %rs164;
	mov.u16 	%rs553, %rs164;
	@%p241 bra 	$L__BB9_268;
	ld.global.u16 	%rs552, [%rd25+256];
	ld.global.u16 	%rs553, [%rd26+256];
$L__BB9_268:
	// begin inline asm
	{mul.f16 %rs206,%rs552,%rs553;
}
	// end inline asm
	// begin inline asm
	{mul.f16 %rs209,%rs206,%rs167;
}
	// end inline asm
	ld.local.u16 	%rs213, [%rd27+8];
	// begin inline asm
	{add.f16 %rs212,%rs213,%rs209;
}
	// end inline asm
	st.local.u16 	[%rd27+8], %rs212;
	add.s32 	%r671, %r196, 160;
	setp.ge.s32 	%p242, %r671, %r253;
	mov.u16 	%rs554, %rs164;
	mov.u16 	%rs555, %rs164;
	@%p242 bra 	$L__BB9_270;
	ld.global.u16 	%rs554, [%rd25+320];
	ld.global.u16 	%rs555, [%rd26+320];
$L__BB9_270:
	// begin inline asm
	{mul.f16 %rs215,%rs554,%rs555;
}
	// end inline asm
	// begin inline asm
	{mul.f16 %rs218,%rs215,%rs167;
}
	// end inline asm
	ld.local.u16 	%rs222, [%rd27+10];
	// begin inline asm
	{add.f16 %rs221,%rs222,%rs218;
}
	// end inline asm
	st.local.u16 	[%rd27+10], %rs221;
	add.s32 	%r672, %r196, 192;
	setp.ge.s32 	%p243, %r672, %r253;
	mov.u16 	%rs556, %rs164;
	mov.u16 	%rs557, %rs164;
	@%p243 bra 	$L__BB9_272;
	ld.global.u16 	%rs556, [%rd25+384];
	ld.global.u16 	%rs557, [%rd26+384];
$L__BB9_272:
	// begin inline asm
	{mul.f16 %rs224,%rs556,%rs557;
}
	// end inline asm
	// begin inline asm
	{mul.f16 %rs227,%rs224,%rs167;
}
	// end inline asm
	ld.local.u16 	%rs231, [%rd27+12];
	// begin inline asm
	{add.f16 %rs230,%rs231,%rs227;
}
	// end inline asm
	st.local.u16 	[%rd27+12], %rs230;
	add.s32 	%r673, %r196, 224;
	setp.ge.s32 	%p244, %r673, %r253;
	mov.u16 	%rs558, %rs164;
	mov.u16 	%rs559, %rs164;
	@%p244 bra 	$L__BB9_274;
	ld.global.u16 	%rs558, [%rd25+448];
	ld.global.u16 	%rs559, [%rd26+448];
$L__BB9_274:
	// begin inline asm
	{mul.f16 %rs233,%rs558,%rs559;
}
	// end inline asm
	// begin inline asm
	{mul.f16 %rs236,%rs233,%rs167;
}
	// end inline asm
	ld.local.u16 	%rs240, [%rd27+14];
	// begin inline asm
	{add.f16 %rs239,%rs240,%rs236;
}
	// end inline asm
	st.local.u16 	[%rd27+14], %rs239;
	add.s32 	%r802, %r802, 256;
	add.s32 	%r801, %r801, 8;
	setp.ne.s32 	%p245, %r801, %r180;
	@%p245 bra 	$L__BB9_258;
$L__BB9_275:
	setp.eq.s32 	%p246, %r178, 0;
	@%p246 bra 	$L__BB9_297;
	add.s32 	%r674, %r178, -1;
	setp.lt.u32 	%p247, %r674, 3;
	@%p247 bra 	$L__BB9_286;
	add.s32 	%r200, %r802, %r8;
	setp.ge.s32 	%p248, %r200, %r253;
	add.s32 	%r675, %r200, %r192;
	mul.wide.s32 	%rd113, %r675, 2;
	add.s64 	%rd28, %rd23, %rd113;
	add.s32 	%r676, %r200, %r193;
	mul.wide.s32 	%rd114, %r676, 2;
	add.s64 	%rd29, %rd23, %rd114;
	mov.u16 	%rs560, %rs164;
	mov.u16 	%rs561, %rs164;
	@%p248 bra 	$L__BB9_279;
	ld.global.u16 	%rs560, [%rd28];
	ld.global.u16 	%rs561, [%rd29];
$L__BB9_279:
	// begin inline asm
	{mul.f16 %rs242,%rs560,%rs561;
}
	// end inline asm
	// begin inline asm
	{mul.f16 %rs245,%rs242,%rs167;
}
	// end inline asm
	shr.u32 	%r677, %r802, 5;
	mul.wide.u32 	%rd115, %r677, 2;
	add.s64 	%rd116, %rd5, %rd115;
	ld.local.u16 	%rs249, [%rd116];
	// begin inline asm
	{add.f16 %rs248,%rs249,%rs245;
}
	// end inline asm
	st.local.u16 	[%rd116], %rs248;
	add.s32 	%r678, %r200, 32;
	setp.ge.s32 	%p249, %r678, %r253;
	mov.u16 	%rs562, %rs164;
	mov.u16 	%rs563, %rs164;
	@%p249 bra 	$L__BB9_281;
	ld.global.u16 	%rs562, [%rd28+64];
	ld.global.u16 	%rs563, [%rd29+64];
$L__BB9_281:
	// begin inline asm
	{mul.f16 %rs251,%rs562,%rs563;
}
	// end inline asm
	// begin inline asm
	{mul.f16 %rs254,%rs251,%rs167;
}
	// end inline asm
	add.s32 	%r679, %r802, 32;
	shr.u32 	%r680, %r679, 5;
	mul.wide.u32 	%rd117, %r680, 2;
	add.s64 	%rd118, %rd5, %rd117;
	ld.local.u16 	%rs258, [%rd118];
	// begin inline asm
	{add.f16 %rs257,%rs258,%rs254;
}
	// end inline asm
	st.local.u16 	[%rd118], %rs257;
	add.s32 	%r681, %r200, 64;
	setp.ge.s32 	%p250, %r681, %r253;
	mov.u16 	%rs564, %rs164;
	mov.u16 	%rs565, %rs164;
	@%p250 bra 	$L__BB9_283;
	ld.global.u16 	%rs564, [%rd28+128];
	ld.global.u16 	%rs565, [%rd29+128];
$L__BB9_283:
	// begin inline asm
	{mul.f16 %rs260,%rs564,%rs565;
}
	// end inline asm
	// begin inline asm
	{mul.f16 %rs263,%rs260,%rs167;
}
	// end inline asm
	add.s32 	%r682, %r802, 64;
	shr.u32 	%r683, %r682, 5;
	mul.wide.u32 	%rd119, %r683, 2;
	add.s64 	%rd120, %rd5, %rd119;
	ld.local.u16 	%rs267, [%rd120];
	// begin inline asm
	{add.f16 %rs266,%rs267,%rs263;
}
	// end inline asm
	st.local.u16 	[%rd120], %rs266;
	add.s32 	%r684, %r200, 96;
	setp.ge.s32 	%p251, %r684, %r253;
	mov.u16 	%rs566, %rs164;
	mov.u16 	%rs567, %rs164;
	@%p251 bra 	$L__BB9_285;
	ld.global.u16 	%rs566, [%rd28+192];
	ld.global.u16 	%rs567, [%rd29+192];
$L__BB9_285:
	// begin inline asm
	{mul.f16 %rs269,%rs566,%rs567;
}
	// end inline asm
	// begin inline asm
	{mul.f16 %rs272,%rs269,%rs167;
}
	// end inline asm
	add.s32 	%r685, %r802, 96;
	shr.u32 	%r686, %r685, 5;
	mul.wide.u32 	%rd121, %r686, 2;
	add.s64 	%rd122, %rd5, %rd121;
	ld.local.u16 	%rs276, [%rd122];
	// begin inline asm
	{add.f16 %rs275,%rs276,%rs272;
}
	// end inline asm
	st.local.u16 	[%rd122], %rs275;
	add.s32 	%r802, %r802, 128;
$L__BB9_286:
	setp.eq.s32 	%p252, %r179, 0;
	@%p252 bra 	$L__BB9_297;
	setp.eq.s32 	%p253, %r179, 1;
	@%p253 bra 	$L__BB9_293;
	add.s32 	%r203, %r802, %r8;
	setp.ge.s32 	%p254, %r203, %r253;
	add.s32 	%r687, %r203, %r192;
	mul.wide.s32 	%rd123, %r687, 2;
	add.s64 	%rd30, %rd23, %rd123;
	add.s32 	%r688, %r203, %r193;
	mul.wide.s32 	%rd124, %r688, 2;
	add.s64 	%rd31, %rd23, %rd124;
	mov.u16 	%rs568, %rs164;
	mov.u16 	%rs569, %rs164;
	@%p254 bra 	$L__BB9_290;
	ld.global.u16 	%rs568, [%rd30];
	ld.global.u16 	%rs569, [%rd31];
$L__BB9_290:
	// begin inline asm
	{mul.f16 %rs278,%rs568,%rs569;
}
	// end inline asm
	// begin inline asm
	{mul.f16 %rs281,%rs278,%rs167;
}
	// end inline asm
	shr.u32 	%r689, %r802, 5;
	mul.wide.u32 	%rd125, %r689, 2;
	add.s64 	%rd126, %rd5, %rd125;
	ld.local.u16 	%rs285, [%rd126];
	// begin inline asm
	{add.f16 %rs284,%rs285,%rs281;
}
	// end inline asm
	st.local.u16 	[%rd126], %rs284;
	add.s32 	%r690, %r203, 32;
	setp.ge.s32 	%p255, %r690, %r253;
	mov.u16 	%rs570, %rs164;
	mov.u16 	%rs571, %rs164;
	@%p255 bra 	$L__BB9_292;
	ld.global.u16 	%rs570, [%rd30+64];
	ld.global.u16 	%rs571, [%rd31+64];
$L__BB9_292:
	// begin inline asm
	{mul.f16 %rs287,%rs570,%rs571;
}
	// end inline asm
	// begin inline asm
	{mul.f16 %rs290,%rs287,%rs167;
}
	// end inline asm
	add.s32 	%r691, %r802, 32;
	shr.u32 	%r692, %r691, 5;
	mul.wide.u32 	%rd127, %r692, 2;
	add.s64 	%rd128, %rd5, %rd127;
	ld.local.u16 	%rs294, [%rd128];
	// begin inline asm
	{add.f16 %rs293,%rs294,%rs290;
}
	// end inline asm
	st.local.u16 	[%rd128], %rs293;
	add.s32 	%r802, %r802, 64;
$L__BB9_293:
	setp.ne.s32 	%p256, %r181, 0;
	@%p256 bra 	$L__BB9_297;
	add.s32 	%r206, %r802, %r8;
	setp.ge.s32 	%p257, %r206, %r253;
	mov.u16 	%rs572, %rs164;
	mov.u16 	%rs573, %rs164;
	@%p257 bra 	$L__BB9_296;
	add.s32 	%r693, %r206, %r192;
	mul.wide.s32 	%rd129, %r693, 2;
	add.s64 	%rd130, %rd23, %rd129;
	ld.global.u16 	%rs572, [%rd130];
	add.s32 	%r694, %r206, %r193;
	mul.wide.s32 	%rd131, %r694, 2;
	add.s64 	%rd132, %rd23, %rd131;
	ld.global.u16 	%rs573, [%rd132];
$L__BB9_296:
	// begin inline asm
	{mul.f16 %rs296,%rs572,%rs573;
}
	// end inline asm
	// begin inline asm
	{mul.f16 %rs299,%rs296,%rs167;
}
	// end inline asm
	shr.u32 	%r695, %r802, 5;
	mul.wide.u32 	%rd133, %r695, 2;
	add.s64 	%rd134, %rd5, %rd133;
	ld.local.u16 	%rs303, [%rd134];
	// begin inline asm
	{add.f16 %rs302,%rs303,%rs299;
}
	// end inline asm
	st.local.u16 	[%rd134], %rs302;
$L__BB9_297:
	add.s32 	%r799, %r799, 1;
	setp.eq.s32 	%p258, %r799, %r798;
	@%p258 bra 	$L__BB9_320;
	bra.uni 	$L__BB9_256;
$L__BB9_298:
	setp.lt.s32 	%p283, %r253, 1;
	@%p283 bra 	$L__BB9_316;
	mad.lo.s32 	%r732, %r253, %r1, %r8;
	cvt.u64.u32 	%rd24, %r732;
	max.s32 	%r733, %r175, 32;
	add.s32 	%r734, %r733, -1;
	shr.u32 	%r735, %r734, 5;
	add.s32 	%r182, %r735, 1;
	and.b32  	%r183, %r182, 3;
	setp.lt.u32 	%p284, %r253, 97;
	mov.b32 	%r814, 0;
	@%p284 bra 	$L__BB9_311;
	and.b32  	%r737, %r182, 268435452;
	neg.s32 	%r811, %r737;
	mov.b32 	%r813, 64;
	mov.u32 	%r812, %r8;
$L__BB9_301:
	add.s32 	%r738, %r813, -64;
	setp.ge.s32 	%p285, %r812, %r253;
	cvt.u64.u32 	%rd217, %r738;
	add.s64 	%rd218, %rd24, %rd217;
	shl.b64 	%rd219, %rd218, 1;
	add.s64 	%rd36, %rd45, %rd219;
	shr.u32 	%r739, %r738, 5;
	mul.wide.u32 	%rd220, %r739, 2;
	add.s64 	%rd37, %rd5, %rd220;
	@%p285 bra 	$L__BB9_303;
	ld.local.u16 	%rs535, [%rd37];
	// begin inline asm
	{ atom.add.noftz.f16 %rs534,[%rd36],%rs535; }

	// end inline asm
$L__BB9_303:
	add.s32 	%r740, %r812, 32;
	setp.ge.s32 	%p286, %r740, %r253;
	@%p286 bra 	$L__BB9_305;
	add.s64 	%rd222, %rd36, 64;
	ld.local.u16 	%rs537, [%rd37+2];
	// begin inline asm
	{ atom.add.noftz.f16 %rs536,[%rd222],%rs537; }

	// end inline asm
$L__BB9_305:
	add.s32 	%r741, %r812, 64;
	setp.ge.s32 	%p287, %r741, %r253;
	@%p287 bra 	$L__BB9_307;
	add.s64 	%rd223, %rd36, 128;
	ld.local.u16 	%rs539, [%rd37+4];
	// begin inline asm
	{ atom.add.noftz.f16 %rs538,[%rd223],%rs539; }

	// end inline asm
$L__BB9_307:
	add.s32 	%r742, %r812, 96;
	setp.ge.s32 	%p288, %r742, %r253;
	@%p288 bra 	$L__BB9_309;
	add.s64 	%rd224, %rd36, 192;
	ld.local.u16 	%rs541, [%rd37+6];
	// begin inline asm
	{ atom.add.noftz.f16 %rs540,[%rd224],%rs541; }

	// end inline asm
$L__BB9_309:
	add.s32 	%r813, %r813, 128;
	add.s32 	%r812, %r812, 128;
	add.s32 	%r811, %r811, 4;
	setp.ne.s32 	%p289, %r811, 0;
	@%p289 bra 	$L__BB9_301;
	add.s32 	%r814, %r813, -64;
$L__BB9_311:
	setp.eq.s32 	%p290, %r183, 0;
	@%p290 bra 	$L__BB9_316;
	cvt.u64.u32 	%rd225, %r814;
	shr.u64 	%rd226, %rd225, 4;
	and.b64  	%rd227, %rd226, 268435454;
	add.s64 	%rd233, %rd5, %rd227;
	add.s64 	%rd228, %rd225, %rd24;
	shl.b64 	%rd229, %rd228, 1;
	add.s64 	%rd232, %rd45, %rd229;
	add.s32 	%r816, %r8, %r814;
	neg.s32 	%r815, %r183;
$L__BB9_313:
	.pragma "nounroll";
	setp.ge.s32 	%p291, %r816, %r253;
	@%p291 bra 	$L__BB9_315;
	ld.local.u16 	%rs543, [%rd233];
	// begin inline asm
	{ atom.add.noftz.f16 %rs542,[%rd232],%rs543; }

	// end inline asm
$L__BB9_315:
	add.s64 	%rd233, %rd233, 2;
	add.s64 	%rd232, %rd232, 64;
	add.s32 	%r816, %r816, 32;
	add.s32 	%r815, %r815, 1;
	setp.ne.s32 	%p292, %r815, 0;
	@%p292 bra 	$L__BB9_313;
$L__BB9_316:
	ret;
$L__BB9_317:
	shl.b32 	%r646, %r797, 5;
	add.s32 	%r647, %r177, %r646;
	setp.lt.u32 	%p234, %r647, 15;
	@%p234 bra 	$L__BB9_320;
	and.b32  	%r648, %r798, -16;
	neg.s32 	%r805, %r648;
$L__BB9_319:
	.pragma "nounroll";
	add.s32 	%r805, %r805, 16;
	setp.ne.s32 	%p235, %r805, 0;
	@%p235 bra 	$L__BB9_319;
$L__BB9_320:
	setp.lt.s32 	%p259, %r253, 1;
	mul.wide.s32 	%rd135, %r188, 2;
	add.s64 	%rd136, %rd231, %rd135;
	ld.global.u16 	%rs306, [%rd136+-2];
	// begin inline asm
	{add.f16 %rs305,%rs306,%rs166;
}
	// end inline asm
	mad.lo.s32 	%r696, %r189, %r255, %r187;
	mul.lo.s32 	%r211, %r696, %r253;
	@%p259 bra 	$L__BB9_362;
	setp.lt.s32 	%p260, %r253, 225;
	mul.lo.s32 	%r212, %r187, %r253;
	mov.f64 	%fd1, 0d3FE0000000000000;
	// begin inline asm
	{  cvt.rn.f16.f64 %rs308, %fd1;}

	// end inline asm
	mov.b32 	%r808, 0;
	@%p260 bra 	$L__BB9_340;
	mov.b32 	%r808, 0;
	mov.u32 	%r807, %r808;
$L__BB9_323:
	.pragma "nounroll";
	add.s32 	%r215, %r808, %r8;
	setp.ge.s32 	%p261, %r215, %r253;
	add.s32 	%r699, %r215, %r211;
	mul.wide.s32 	%rd137, %r699, 2;
	add.s64 	%rd32, %rd23, %rd137;
	mov.u16 	%rs574, %rs164;
	mov.u16 	%rs575, %rs164;
	@%p261 bra 	$L__BB9_325;
	ld.global.u16 	%rs574, [%rd32];
	add.s32 	%r700, %r215, %r212;
	cvt.s64.s32 	%rd138, %r700;
	add.s64 	%rd139, %rd138, %rd7;
	shl.b64 	%rd140, %rd139, 1;
	add.s64 	%rd141, %rd23, %rd140;
	ld.global.u16 	%rs575, [%rd141];
$L__BB9_325:
	// begin inline asm
	{mul.f16 %rs309,%rs574,%rs574;
}
	// end inline asm
	// begin inline asm
	{sub.f16 %rs312,%rs309,%rs575;
}
	// end inline asm
	// begin inline asm
	{mul.f16 %rs315,%rs308,%rs312;
}
	// end inline asm
	// begin inline asm
	{mul.f16 %rs318,%rs315,%rs305;
}
	// end inline asm
	shr.u32 	%r701, %r808, 5;
	mul.wide.u32 	%rd142, %r701, 2;
	add.s64 	%rd33, %rd5, %rd142;
	ld.local.u16 	%rs322, [%rd33];
	// begin inline asm
	{add.f16 %rs321,%rs322,%rs318;
}
	// end inline asm
	st.local.u16 	[%rd33], %rs321;
	add.s32 	%r216, %r215, 32;
	setp.ge.s32 	%p262, %r216, %r253;
	mov.u16 	%rs576, %rs164;
	mov.u16 	%rs577, %rs164;
	@%p262 bra 	$L__BB9_327;
	ld.global.u16 	%rs576, [%rd32+64];
	add.s32 	%r702, %r216, %r212;
	cvt.s64.s32 	%rd143, %r702;
	add.s64 	%rd144, %rd143, %rd7;
	shl.b64 	%rd145, %rd144, 1;
	add.s64 	%rd146, %rd23, %rd145;
	ld.global.u16 	%rs577, [%rd146];
$L__BB9_327:
	// begin inline asm
	{mul.f16 %rs324,%rs576,%rs576;
}
	// end inline asm
	// begin inline asm
	{sub.f16 %rs327,%rs324,%rs577;
}
	// end inline asm
	// begin inline asm
	{mul.f16 %rs330,%rs308,%rs327;
}
	// end inline asm
	// begin inline asm
	{mul.f16 %rs333,%rs330,%rs305;
}
	// end inline asm
	ld.local.u16 	%rs337, [%rd33+2];
	// begin inline asm
	{add.f16 %rs336,%rs337,%rs333;
}
	// end inline asm
	st.local.u16 	[%rd33+2], %rs336;
	add.s32 	%r217, %r215, 64;
	setp.ge.s32 	%p263, %r217, %r253;
	mov.u16 	%rs578, %rs164;
	mov.u16 	%rs579, %rs164;
	@%p263 bra 	$L__BB9_329;
	ld.global.u16 	%rs578, [%rd32+128];
	add.s32 	%r703, %r217, %r212;
	cvt.s64.s32 	%rd147, %r703;
	add.s64 	%rd148, %rd147, %rd7;
	shl.b64 	%rd149, %rd148, 1;
	add.s64 	%rd150, %rd23, %rd149;
	ld.global.u16 	%rs579, [%rd150];
$L__BB9_329:
	// begin inline asm
	{mul.f16 %rs339,%rs578,%rs578;
}
	// end inline asm
	// begin inline asm
	{sub.f16 %rs342,%rs339,%rs579;
}
	// end inline asm
	// begin inline asm
	{mul.f16 %rs345,%rs308,%rs342;
}
	// end inline asm
	// begin inline asm
	{mul.f16 %rs348,%rs345,%rs305;
}
	// end inline asm
	ld.local.u16 	%rs352, [%rd33+4];
	// begin inline asm
	{add.f16 %rs351,%rs352,%rs348;
}
	// end inline asm
	st.local.u16 	[%rd33+4], %rs351;
	add.s32 	%r218, %r215, 96;
	setp.ge.s32 	%p264, %r218, %r253;
	mov.u16 	%rs580, %rs164;
	mov.u16 	%rs581, %rs164;
	@%p264 bra 	$L__BB9_331;
	ld.global.u16 	%rs580, [%rd32+192];
	add.s32 	%r704, %r218, %r212;
	cvt.s64.s32 	%rd151, %r704;
	add.s64 	%rd152, %rd151, %rd7;
	shl.b64 	%rd153, %rd152, 1;
	add.s64 	%rd154, %rd23, %rd153;
	ld.global.u16 	%rs581, [%rd154];
$L__BB9_331:
	// begin inline asm
	{mul.f16 %rs354,%rs580,%rs580;
}
	// end inline asm
	// begin inline asm
	{sub.f16 %rs357,%rs354,%rs581;
}
	// end inline asm
	// begin inline asm
	{mul.f16 %rs360,%rs308,%rs357;
}
	// end inline asm
	// begin inline asm
	{mul.f16 %rs363,%rs360,%rs305;
}
	// end inline asm
	ld.local.u16 	%rs367, [%rd33+6];
	// begin inline asm
	{add.f16 %rs366,%rs367,%rs363;
}
	// end inline asm
	st.local.u16 	[%rd33+6], %rs366;
	add.s32 	%r219, %r215, 128;
	setp.ge.s32 	%p265, %r219, %r253;
	mov.u16 	%rs582, %rs164;
	mov.u16 	%rs583, %rs164;
	@%p265 bra 	$L__BB9_333;
	ld.global.u16 	%rs582, [%rd32+256];
	add.s32 	%r705, %r219, %r212;
	cvt.s64.s32 	%rd155, %r705;
	add.s64 	%rd156, %rd155, %rd7;
	shl.b64 	%rd157, %rd156, 1;
	add.s64 	%rd158, %rd23, %rd157;
	ld.global.u16 	%rs583, [%rd158];
$L__BB9_333:
	// begin inline asm
	{mul.f16 %rs369,%rs582,%rs582;
}
	// end inline asm
	// begin inline asm
	{sub.f16 %rs372,%rs369,%rs583;
}
	// end inline asm
	// begin inline asm
	{mul.f16 %rs375,%rs308,%rs372;
}
	// end inline asm
	// begin inline asm
	{mul.f16 %rs378,%rs375,%rs305;
}
	// end inline asm
	ld.local.u16 	%rs382, [%rd33+8];
	// begin inline asm
	{add.f16 %rs381,%rs382,%rs378;
}
	// end inline asm
	st.local.u16 	[%rd33+8], %rs381;
	add.s32 	%r220, %r215, 160;
	setp.ge.s32 	%p266, %r220, %r253;
	mov.u16 	%rs584, %rs164;
	mov.u16 	%rs585, %rs164;
	@%p266 bra 	$L__BB9_335;
	ld.global.u16 	%rs584, [%rd32+320];
	add.s32 	%r706, %r220, %r212;
	cvt.s64.s32 	%rd159, %r706;
	add.s64 	%rd160, %rd159, %rd7;
	shl.b64 	%rd161, %rd160, 1;
	add.s64 	%rd162, %rd23, %rd161;
	ld.global.u16 	%rs585, [%rd162];
$L__BB9_335:
	// begin inline asm
	{mul.f16 %rs384,%rs584,%rs584;
}
	// end inline asm
	// begin inline asm
	{sub.f16 %rs387,%rs384,%rs585;
}
	// end inline asm
	// begin inline asm
	{mul.f16 %rs390,%rs308,%rs387;
}
	// end inline asm
	// begin inline asm
	{mul.f16 %rs393,%rs390,%rs305;
}
	// end inline asm
	ld.local.u16 	%rs397, [%rd33+10];
	// begin inline asm
	{add.f16 %rs396,%rs397,%rs393;
}
	// end inline asm
	st.local.u16 	[%rd33+10], %rs396;
	add.s32 	%r221, %r215, 192;
	setp.ge.s32 	%p267, %r221, %r253;
	mov.u16 	%rs586, %rs164;
	mov.u16 	%rs587, %rs164;
	@%p267 bra 	$L__BB9_337;
	ld.global.u16 	%rs586, [%rd32+384];
	add.s32 	%r707, %r221, %r212;
	cvt.s64.s32 	%rd163, %r707;
	add.s64 	%rd164, %rd163, %rd7;
	shl.b64 	%rd165, %rd164, 1;
	add.s64 	%rd166, %rd23, %rd165;
	ld.global.u16 	%rs587, [%rd166];
$L__BB9_337:
	// begin inline asm
	{mul.f16 %rs399,%rs586,%rs586;
}
	// end inline asm
	// begin inline asm
	{sub.f16 %rs402,%rs399,%rs587;
}
	// end inline asm
	// begin inline asm
	{mul.f16 %rs405,%rs308,%rs402;
}
	// end inline asm
	// begin inline asm
	{mul.f16 %rs408,%rs405,%rs305;
}
	// end inline asm
	ld.local.u16 	%rs412, [%rd33+12];
	// begin inline asm
	{add.f16 %rs411,%rs412,%rs408;
}
	// end inline asm
	st.local.u16 	[%rd33+12], %rs411;
	add.s32 	%r222, %r215, 224;
	setp.ge.s32 	%p268, %r222, %r253;
	mov.u16 	%rs588, %rs164;
	mov.u16 	%rs589, %rs164;
	@%p268 bra 	$L__BB9_339;
	ld.global.u16 	%rs588, [%rd32+448];
	add.s32 	%r708, %r222, %r212;
	cvt.s64.s32 	%rd167, %r708;
	add.s64 	%rd168, %rd167, %rd7;
	shl.b64 	%rd169, %rd168, 1;
	add.s64 	%rd170, %rd23, %rd169;
	ld.global.u16 	%rs589, [%rd170];
$L__BB9_339:
	// begin inline asm
	{mul.f16 %rs414,%rs588,%rs588;
}
	// end inline asm
	// begin inline asm
	{sub.f16 %rs417,%rs414,%rs589;
}
	// end inline asm
	// begin inline asm
	{mul.f16 %rs420,%rs308,%rs417;
}
	// end inline asm
	// begin inline asm
	{mul.f16 %rs423,%rs420,%rs305;
}
	// end inline asm
	ld.local.u16 	%rs427, [%rd33+14];
	// begin inline asm
	{add.f16 %rs426,%rs427,%rs423;
}
	// end inline asm
	st.local.u16 	[%rd33+14], %rs426;
	add.s32 	%r808, %r808, 256;
	add.s32 	%r807, %r807, 8;
	setp.ne.s32 	%p269, %r807, %r180;
	@%p269 bra 	$L__BB9_323;
$L__BB9_340:
	setp.eq.s32 	%p270, %r178, 0;
	@%p270 bra 	$L__BB9_362;
	add.s32 	%r709, %r178, -1;
	setp.lt.u32 	%p271, %r709, 3;
	@%p271 bra 	$L__BB9_351;
	add.s32 	%r226, %r808, %r8;
	setp.ge.s32 	%p272, %r226, %r253;
	add.s32 	%r710, %r226, %r211;
	mul.wide.s32 	%rd171, %r710, 2;
	add.s64 	%rd34, %rd23, %rd171;
	mov.u16 	%rs590, %rs164;
	mov.u16 	%rs591, %rs164;
	@%p272 bra 	$L__BB9_344;
	ld.global.u16 	%rs590, [%rd34];
	add.s32 	%r711, %r226, %r212;
	cvt.s64.s32 	%rd172, %r711;
	add.s64 	%rd173, %rd172, %rd7;
	shl.b64 	%rd174, %rd173, 1;
	add.s64 	%rd175, %rd23, %rd174;
	ld.global.u16 	%rs591, [%rd175];
$L__BB9_344:
	// begin inline asm
	{mul.f16 %rs429,%rs590,%rs590;
}
	// end inline asm
	// begin inline asm
	{sub.f16 %rs432,%rs429,%rs591;
}
	// end inline asm
	// begin inline asm
	{mul.f16 %rs435,%rs308,%rs432;
}
	// end inline asm
	// begin inline asm
	{mul.f16 %rs438,%rs435,%rs305;
}
	// end inline asm
	shr.u32 	%r712, %r808, 5;
	mul.wide.u32 	%rd176, %r712, 2;
	add.s64 	%rd177, %rd5, %rd176;
	ld.local.u16 	%rs442, [%rd177];
	// begin inline asm
	{add.f16 %rs441,%rs442,%rs438;
}
	// end inline asm
	st.local.u16 	[%rd177], %rs441;
	add.s32 	%r227, %r226, 32;
	setp.ge.s32 	%p273, %r227, %r253;
	mov.u16 	%rs592, %rs164;
	mov.u16 	%rs593, %rs164;
	@%p273 bra 	$L__BB9_346;
	ld.global.u16 	%rs592, [%rd34+64];
	add.s32 	%r713, %r227, %r212;
	cvt.s64.s32 	%rd178, %r713;
	add.s64 	%rd179, %rd178, %rd7;
	shl.b64 	%rd180, %rd179, 1;
	add.s64 	%rd181, %rd23, %rd180;
	ld.global.u16 	%rs593, [%rd181];
$L__BB9_346:
	// begin inline asm
	{mul.f16 %rs444,%rs592,%rs592;
}
	// end inline asm
	// begin inline asm
	{sub.f16 %rs447,%rs444,%rs593;
}
	// end inline asm
	// begin inline asm
	{mul.f16 %rs450,%rs308,%rs447;
}
	// end inline asm
	// begin inline asm
	{mul.f16 %rs453,%rs450,%rs305;
}
	// end inline asm
	add.s32 	%r714, %r808, 32;
	shr.u32 	%r715, %r714, 5;
	mul.wide.u32 	%rd182, %r715, 2;
	add.s64 	%rd183, %rd5, %rd182;
	ld.local.u16 	%rs457, [%rd183];
	// begin inline asm
	{add.f16 %rs456,%rs457,%rs453;
}
	// end inline asm
	st.local.u16 	[%rd183], %rs456;
	add.s32 	%r228, %r226, 64;
	setp.ge.s32 	%p274, %r228, %r253;
	mov.u16 	%rs594, %rs164;
	mov.u16 	%rs595, %rs164;
	@%p274 bra 	$L__BB9_348;
	ld.global.u16 	%rs594, [%rd34+128];
	add.s32 	%r716, %r228, %r212;
	cvt.s64.s32 	%rd184, %r716;
	add.s64 	%rd185, %rd184, %rd7;
	shl.b64 	%rd186, %rd185, 1;
	add.s64 	%rd187, %rd23, %rd186;
	ld.global.u16 	%rs595, [%rd187];
$L__BB9_348:
	// begin inline asm
	{mul.f16 %rs459,%rs594,%rs594;
}
	// end inline asm
	// begin inline asm
	{sub.f16 %rs462,%rs459,%rs595;
}
	// end inline asm
	// begin inline asm
	{mul.f16 %rs465,%rs308,%rs462;
}
	// end inline asm
	// begin inline asm
	{mul.f16 %rs468,%rs465,%rs305;
}
	// end inline asm
	add.s32 	%r717, %r808, 64;
	shr.u32 	%r718, %r717, 5;
	mul.wide.u32 	%rd188, %r718, 2;
	add.s64 	%rd189, %rd5, %rd188;
	ld.local.u16 	%rs472, [%rd189];
	// begin inline asm
	{add.f16 %rs471,%rs472,%rs468;
}
	// end inline asm
	st.local.u16 	[%rd189], %rs471;
	add.s32 	%r229, %r226, 96;
	setp.ge.s32 	%p275, %r229, %r253;
	mov.u16 	%rs596, %rs164;
	mov.u16 	%rs597, %rs164;
	@%p275 bra 	$L__BB9_350;
	ld.global.u16 	%rs596, [%rd34+192];
	add.s32 	%r719, %r229, %r212;
	cvt.s64.s32 	%rd190, %r719;
	add.s64 	%rd191, %rd190, %rd7;
	shl.b64 	%rd192, %rd191, 1;
	add.s64 	%rd193, %rd23, %rd192;
	ld.global.u16 	%rs597, [%rd193];
$L__BB9_350:
	// begin inline asm
	{mul.f16 %rs474,%rs596,%rs596;
}
	// end inline asm
	// begin inline asm
	{sub.f16 %rs477,%rs474,%rs597;
}
	// end inline asm
	// begin inline asm
	{mul.f16 %rs480,%rs308,%rs477;
}
	// end inline asm
	// begin inline asm
	{mul.f16 %rs483,%rs480,%rs305;
}
	// end inline asm
	add.s32 	%r720, %r808, 96;
	shr.u32 	%r721, %r720, 5;
	mul.wide.u32 	%rd194, %r721, 2;
	add.s64 	%rd195, %rd5, %rd194;
	ld.local.u16 	%rs487, [%rd195];
	// begin inline asm
	{add.f16 %rs486,%rs487,%rs483;
}
	// end inline asm
	st.local.u16 	[%rd195], %rs486;
	add.s32 	%r808, %r808, 128;
$L__BB9_351:
	setp.eq.s32 	%p276, %r179, 0;
	@%p276 bra 	$L__BB9_362;
	setp.eq.s32 	%p277, %r179, 1;
	@%p277 bra 	$L__BB9_358;
	add.s32 	%r232, %r808, %r8;
	setp.ge.s32 	%p278, %r232, %r253;
	add.s32 	%r722, %r232, %r211;
	mul.wide.s32 	%rd196, %r722, 2;
	add.s64 	%rd35, %rd23, %rd196;
	mov.u16 	%rs598, %rs164;
	mov.u16 	%rs599, %rs164;
	@%p278 bra 	$L__BB9_355;
	ld.global.u16 	%rs598, [%rd35];
	add.s32 	%r723, %r232, %r212;
	cvt.s64.s32 	%rd197, %r723;
	add.s64 	%rd198, %rd197, %rd7;
	shl.b64 	%rd199, %rd198, 1;
	add.s64 	%rd200, %rd23, %rd199;
	ld.global.u16 	%rs599, [%rd200];
$L__BB9_355:
	// begin inline asm
	{mul.f16 %rs489,%rs598,%rs598;
}
	// end inline asm
	// begin inline asm
	{sub.f16 %rs492,%rs489,%rs599;
}
	// end inline asm
	// begin inline asm
	{mul.f16 %rs495,%rs308,%rs492;
}
	// end inline asm
	// begin inline asm
	{mul.f16 %rs498,%rs495,%rs305;
}
	// end inline asm
	shr.u32 	%r724, %r808, 5;
	mul.wide.u32 	%rd201, %r724, 2;
	add.s64 	%rd202, %rd5, %rd201;
	ld.local.u16 	%rs502, [%rd202];
	// begin inline asm
	{add.f16 %rs501,%rs502,%rs498;
}
	// end inline asm
	st.local.u16 	[%rd202], %rs501;
	add.s32 	%r233, %r232, 32;
	setp.ge.s32 	%p279, %r233, %r253;
	mov.u16 	%rs600, %rs164;
	mov.u16 	%rs601, %rs164;
	@%p279 bra 	$L__BB9_357;
	ld.global.u16 	%rs600, [%rd35+64];
	add.s32 	%r725, %r233, %r212;
	cvt.s64.s32 	%rd203, %r725;
	add.s64 	%rd204, %rd203, %rd7;
	shl.b64 	%rd205, %rd204, 1;
	add.s64 	%rd206, %rd23, %rd205;
	ld.global.u16 	%rs601, [%rd206];
$L__BB9_357:
	// begin inline asm
	{mul.f16 %rs504,%rs600,%rs600;
}
	// end inline asm
	// begin inline asm
	{sub.f16 %rs507,%rs504,%rs601;
}
	// end inline asm
	// begin inline asm
	{mul.f16 %rs510,%rs308,%rs507;
}
	// end inline asm
	// begin inline asm
	{mul.f16 %rs513,%rs510,%rs305;
}
	// end inline asm
	add.s32 	%r726, %r808, 32;
	shr.u32 	%r727, %r726, 5;
	mul.wide.u32 	%rd207, %r727, 2;
	add.s64 	%rd208, %rd5, %rd207;
	ld.local.u16 	%rs517, [%rd208];
	// begin inline asm
	{add.f16 %rs516,%rs517,%rs513;
}
	// end inline asm
	st.local.u16 	[%rd208], %rs516;
	add.s32 	%r808, %r808, 64;
$L__BB9_358:
	setp.ne.s32 	%p280, %r181, 0;
	@%p280 bra 	$L__BB9_362;
	add.s32 	%r236, %r808, %r8;
	setp.ge.s32 	%p281, %r236, %r253;
	mov.u16 	%rs602, %rs164;
	mov.u16 	%rs603, %rs164;
	@%p281 bra 	$L__BB9_361;
	add.s32 	%r728, %r236, %r211;
	mul.wide.s32 	%rd209, %r728, 2;
	add.s64 	%rd210, %rd23, %rd209;
	ld.global.u16 	%rs602, [%rd210];
	add.s32 	%r729, %r236, %r212;
	cvt.s64.s32 	%rd211, %r729;
	add.s64 	%rd212, %rd211, %rd7;
	shl.b64 	%rd213, %rd212, 1;
	add.s64 	%rd214, %rd23, %rd213;
	ld.global.u16 	%rs603, [%rd214];
$L__BB9_361:
	// begin inline asm
	{mul.f16 %rs519,%rs602,%rs602;
}
	// end inline asm
	// begin inline asm
	{sub.f16 %rs522,%rs519,%rs603;
}
	// end inline asm
	// begin inline asm
	{mul.f16 %rs525,%rs308,%rs522;
}
	// end inline asm
	// begin inline asm
	{mul.f16 %rs528,%rs525,%rs305;
}
	// end inline asm
	shr.u32 	%r730, %r808, 5;
	mul.wide.u32 	%rd215, %r730, 2;
	add.s64 	%rd216, %rd5, %rd215;
	ld.local.u16 	%rs532, [%rd216];
	// begin inline asm
	{add.f16 %rs531,%rs532,%rs528;
}
	// end inline asm
	st.local.u16 	[%rd216], %rs531;
$L__BB9_362:
	add.s32 	%r798, %r798, 32;
	setp.lt.s32 	%p282, %r798, %r176;
	add.s32 	%r797, %r797, 1;
	@%p282 bra 	$L__BB9_253;
	bra.uni 	$L__BB9_298;

}


// ===== COMPILED SASS (sm_100) =====

	.target	sm_100

	.elftype	@"ET_EXEC"


//--------------------- .note.nv.tkinfo           --------------------------
	.section	.note.nv.tkinfo,"",@"SHT_NOTE"
	.sectionflags	@"SHF_NOTE_NV_TKINFO"
	.tkinfo
        /*0018*/ 	.word	0x00000002
        /*0030*/ 	.string	""
        /*0030*/ 	.string	"ptxas"
        /*0030*/ 	.string	"Cuda compilation tools, release 13.0, V13.0.88"
        /*0030*/ 	.string	"Build cuda_13.0.r13.0/compiler.36424714_0"
        /*0030*/ 	.string	"-arch sm_100 -m 64 "



//--------------------- .note.nv.cuinfo           --------------------------
	.section	.note.nv.cuinfo,"",@"SHT_NOTE"
	.sectionflags	@"SHF_NOTE_NV_CUINFO"
        /*0018*/ 	.short	0x0002
        /*001a*/ 	.short	0x0064
        /*001c*/ 	.short	0x0082
	.zero		2


//--------------------- .nv.info                  --------------------------
	.section	.nv.info,"",@"SHT_CUDA_INFO"
	.align	4


	//----- nvinfo : EIATTR_REGCOUNT
	.align		4
        /*0000*/ 	.byte	0x04, 0x2f
        /*0002*/ 	.short	(.L_46 - .L_45)
	.align		4
.L_45:
        /*0004*/ 	.word	index@(_ZN3cub18CUB_300001_SM_10006detail11EmptyKernelIvEEvv)
        /*0008*/ 	.word	0x00000004


	//----- nvinfo : EIATTR_FRAME_SIZE
	.align		4
.L_46:
        /*000c*/ 	.byte	0x04, 0x11
        /*000e*/ 	.short	(.L_48 - .L_47)
	.align		4
.L_47:
        /*0010*/ 	.word	index@(_ZN3cub18CUB_300001_SM_10006detail11EmptyKernelIvEEvv)
        /*0014*/ 	.word	0x00000000


	//----- nvinfo : EIATTR_REGCOUNT
	.align		4
.L_48:
        /*0018*/ 	.byte	0x04, 0x2f
        /*001a*/ 	.short	(.L_50 - .L_49)
	.align		4
.L_49:
        /*001c*/ 	.word	index@(_ZN8nvinfer112sparse_fwffm20ComputeBatchBoundaryEPKiiiPiS3_)
        /*0020*/ 	.word	0x0000000e


	//----- nvinfo : EIATTR_FRAME_SIZE
	.align		4
.L_50:
        /*0024*/ 	.byte	0x04, 0x11
        /*0026*/ 	.short	(.L_52 - .L_51)
	.align		4
.L_51:
        /*0028*/ 	.word	index@(_ZN8nvinfer112sparse_fwffm20ComputeBatchBoundaryEPKiiiPiS3_)
        /*002c*/ 	.word	0x00000000


	//----- nvinfo : EIATTR_REGCOUNT
	.align		4
.L_52:
        /*0030*/ 	.byte	0x04, 0x2f
        /*0032*/ 	.short	(.L_54 - .L_53)
	.align		4
.L_53:
        /*0034*/ 	.word	index@(_ZN8nvinfer112sparse_fwffm17ProcessCommonPartIfLi32EEEviiiPiPKT_PKiPS3_S8_S2_)
        /*0038*/ 	.word	0x0000001f


	//----- nvinfo : EIATTR_FRAME_SIZE
	.align		4
.L_54:
        /*003c*/ 	.byte	0x04, 0x11
        /*003e*/ 	.short	(.L_56 - .L_55)
	.align		4
.L_55:
        /*0040*/ 	.word	index@(_ZN8nvinfer112sparse_fwffm17ProcessCommonPartIfLi32EEEviiiPiPKT_PKiPS3_S8_S2_)
        /*0044*/ 	.word	0x00000000


	//----- nvinfo : EIATTR_REGCOUNT
	.align		4
.L_56:
        /*0048*/ 	.byte	0x04, 0x2f
        /*004a*/ 	.short	(.L_58 - .L_57)
	.align		4
.L_57:
        /*004c*/ 	.word	index@(_ZN8nvinfer112sparse_fwffm24ProcessFwffmOutput_shareIfLi32EEEviiibPiS2_PKT_PKiS5_PS3_S8_)
        /*0050*/ 	.word	0x00000020


	//----- nvinfo : EIATTR_FRAME_SIZE
	.align		4
.L_58:
        /*0054*/ 	.byte	0x04, 0x11
        /*0056*/ 	.short	(.L_60 - .L_59)
	.align		4
.L_59:
        /*0058*/ 	.word	index@(_ZN8nvinfer112sparse_fwffm24ProcessFwffmOutput_shareIfLi32EEEviiibPiS2_PKT_PKiS5_PS3_S8_)
        /*005c*/ 	.word	0x00000000


	//----- nvinfo : EIATTR_REGCOUNT
	.align		4
.L_60:
        /*0060*/ 	.byte	0x04, 0x2f
        /*0062*/ 	.short	(.L_62 - .L_61)
	.align		4
.L_61:
        /*0064*/ 	.word	index@(_ZN8nvinfer112sparse_fwffm19BroadcastCommonPartIfEEviiiiPT_S3_S3_)
        /*0068*/ 	.word	0x00000014


	//----- nvinfo : EIATTR_FRAME_SIZE
	.align		4
.L_62:
        /*006c*/ 	.byte	0x04, 0x11
        /*006e*/ 	.short	(.L_64 - .L_63)
	.align		4
.L_63:
        /*0070*/ 	.word	index@(_ZN8nvinfer112sparse_fwffm19BroadcastCommonPartIfEEviiiiPT_S3_S3_)
        /*0074*/ 	.word	0x00000000


	//----- nvinfo : EIATTR_REGCOUNT
	.align		4
.L_64:
        /*0078*/ 	.byte	0x04, 0x2f
        /*007a*/ 	.short	(.L_66 - .L_65)
	.align		4
.L_65:
        /*007c*/ 	.word	index@(_ZN8nvinfer112sparse_fwffm18ProcessFwffmOutputIfLi32EEEviiibPiS2_PKT_PKiS5_PS3_S8_)
        /*0080*/ 	.word	0x00000027


	//----- nvinfo : EIATTR_FRAME_SIZE
	.align		4
.L_66:
        /*0084*/ 	.byte	0x04, 0x11
        /*0086*/ 	.short	(.L_68 - .L_67)
	.align		4
.L_67:
        /*0088*/ 	.word	index@(_ZN8nvinfer112sparse_fwffm18ProcessFwffmOutputIfLi32EEEviiibPiS2_PKT_PKiS5_PS3_S8_)
        /*008c*/ 	.word	0x00000000


	//----- nvinfo : EIATTR_REGCOUNT
	.align		4
.L_68:
        /*0090*/ 	.byte	0x04, 0x2f
        /*0092*/ 	.short	(.L_70 - .L_69)
	.align		4
.L_69:
        /*0094*/ 	.word	index@(_ZN8nvinfer112sparse_fwffm17ProcessCommonPartI6__halfLi32EEEviiiPiPKT_PKiPS4_S9_S3_)
        /*0098*/ 	.word	0x0000001e


	//----- nvinfo : EIATTR_FRAME_SIZE
	.align		4
.L_70:
        /*009c*/ 	.byte	0x04, 0x11
        /*009e*/ 	.short	(.L_72 - .L_71)
	.align		4
.L_71:
        /*00a0*/ 	.word	index@(_ZN8nvinfer112sparse_fwffm17ProcessCommonPartI6__halfLi32EEEviiiPiPKT_PKiPS4_S9_S3_)
        /*00a4*/ 	.word	0x00000000


	//----- nvinfo : EIATTR_REGCOUNT
	.align		4
.L_72:
        /*00a8*/ 	.byte	0x04, 0x2f
        /*00aa*/ 	.short	(.L_74 - .L_73)
	.align		4
.L_73:
        /*00ac*/ 	.word	index@(_ZN8nvinfer112sparse_fwffm24ProcessFwffmOutput_shareI6__halfLi32EEEviiibPiS3_PKT_PKiS6_PS4_S9_)
        /*00b0*/ 	.word	0x00000020


	//----- nvinfo : EIATTR_FRAME_SIZE
	.align		4
.L_74:
        /*00b4*/ 	.byte	0x04, 0x11
        /*00b6*/ 	.short	(.L_76 - .L_75)
	.align		4
.L_75:
        /*00b8*/ 	.word	index@(_ZN8nvinfer112sparse_fwffm24ProcessFwffmOutput_shareI6__halfLi32EEEviiibPiS3_PKT_PKiS6_PS4_S9_)
        /*00bc*/ 	.word	0x00000008


	//----- nvinfo : EIATTR_REGCOUNT
	.align		4
.L_76:
        /*00c0*/ 	.byte	0x04, 0x2f
        /*00c2*/ 	.short	(.L_78 - .L_77)
	.align		4
.L_77:
        /*00c4*/ 	.word	index@(_ZN8nvinfer112sparse_fwffm19BroadcastCommonPartI6__halfEEviiiiPT_S4_S4_)
        /*00c8*/ 	.word	0x00000014


	//----- nvinfo : EIATTR_FRAME_SIZE
	.align		4
.L_78:
        /*00cc*/ 	.byte	0x04, 0x11
        /*00ce*/ 	.short	(.L_80 - .L_79)
	.align		4
.L_79:
        /*00d0*/ 	.word	index@(_ZN8nvinfer112sparse_fwffm19BroadcastCommonPartI6__halfEEviiiiPT_S4_S4_)
        /*00d4*/ 	.word	0x00000000


	//----- nvinfo : EIATTR_REGCOUNT
	.align		4
.L_80:
        /*00d8*/ 	.byte	0x04, 0x2f
        /*00da*/ 	.short	(.L_82 - .L_81)
	.align		4
.L_81:
        /*00dc*/ 	.word	index@(_ZN8nvinfer112sparse_fwffm18ProcessFwffmOutputI6__halfLi32EEEviiibPiS3_PKT_PKiS6_PS4_S9_)
        /*00e0*/ 	.word	0x00000020


	//----- nvinfo : EIATTR_FRAME_SIZE
	.align		4
.L_82:
        /*00e4*/ 	.byte	0x04, 0x11
        /*00e6*/ 	.short	(.L_84 - .L_83)
	.align		4
.L_83:
        /*00e8*/ 	.word	index@(_ZN8nvinfer112sparse_fwffm18ProcessFwffmOutputI6__halfLi32EEEviiibPiS3_PKT_PKiS6_PS4_S9_)
        /*00ec*/ 	.word	0x00000010


	//----- nvinfo : EIATTR_MIN_STACK_SIZE
	.align		4
.L_84:
        /*00f0*/ 	.byte	0x04, 0x12
        /*00f2*/ 	.short	(.L_86 - .L_85)
	.align		4
.L_85:
        /*00f4*/ 	.word	index@(_ZN8nvinfer112sparse_fwffm18ProcessFwffmOutputI6__halfLi32EEEviiibPiS3_PKT_PKiS6_PS4_S9_)
        /*00f8*/ 	.word	0x00000010


	//----- nvinfo : EIATTR_MIN_STACK_SIZE
	.align		4
.L_86:
        /*00fc*/ 	.byte	0x04, 0x12
        /*00fe*/ 	.short	(.L_88 - .L_87)
	.align		4
.L_87:
        /*0100*/ 	.word	index@(_ZN8nvinfer112sparse_fwffm19BroadcastCommonPartI6__halfEEviiiiPT_S4_S4_)
        /*0104*/ 	.word	0x00000000


	//----- nvinfo : EIATTR_MIN_STACK_SIZE
	.align		4
.L_88:
        /*0108*/ 	.byte	0x04, 0x12
        /*010a*/ 	.short	(.L_90 - .L_89)
	.align		4
.L_89:
        /*010c*/ 	.word	index@(_ZN8nvinfer112sparse_fwffm24ProcessFwffmOutput_shareI6__halfLi32EEEviiibPiS3_PKT_PKiS6_PS4_S9_)
        /*0110*/ 	.word	0x00000008


	//----- nvinfo : EIATTR_MIN_STACK_SIZE
	.align		4
.L_90:
        /*0114*/ 	.byte	0x04, 0x12
        /*0116*/ 	.short	(.L_92 - .L_91)
	.align		4
.L_91:
        /*0118*/ 	.word	index@(_ZN8nvinfer112sparse_fwffm17ProcessCommonPartI6__halfLi32EEEviiiPiPKT_PKiPS4_S9_S3_)
        /*011c*/ 	.word	0x00000000


	//----- nvinfo : EIATTR_MIN_STACK_SIZE
	.align		4
.L_92:
        /*0120*/ 	.byte	0x04, 0x12
        /*0122*/ 	.short	(.L_94 - .L_93)
	.align		4
.L_93:
        /*0124*/ 	.word	index@(_ZN8nvinfer112sparse_fwffm18ProcessFwffmOutputIfLi32EEEviiibPiS2_PKT_PKiS5_PS3_S8_)
        /*0128*/ 	.word	0x00000000


	//----- nvinfo : EIATTR_MIN_STACK_SIZE
	.align		4
.L_94:
        /*012c*/ 	.byte	0x04, 0x12
        /*012e*/ 	.short	(.L_96 - .L_95)
	.align		4
.L_95:
        /*0130*/ 	.word	index@(_ZN8nvinfer112sparse_fwffm19BroadcastCommonPartIfEEviiiiPT_S3_S3_)
        /*0134*/ 	.word	0x00000000


	//----- nvinfo : EIATTR_MIN_STACK_SIZE
	.align		4
.L_96:
        /*0138*/ 	.byte	0x04, 0x12
        /*013a*/ 	.short	(.L_98 - .L_97)
	.align		4
.L_97:
        /*013c*/ 	.word	index@(_ZN8nvinfer112sparse_fwffm24ProcessFwffmOutput_shareIfLi32EEEviiibPiS2_PKT_PKiS5_PS3_S8_)
        /*0140*/ 	.word	0x00000000


	//----- nvinfo : EIATTR_MIN_STACK_SIZE
	.align		4
.L_98:
        /*0144*/ 	.byte	0x04, 0x12
        /*0146*/ 	.short	(.L_100 - .L_99)
	.align		4
.L_99:
        /*0148*/ 	.word	index@(_ZN8nvinfer112sparse_fwffm17ProcessCommonPartIfLi32EEEviiiPiPKT_PKiPS3_S8_S2_)
        /*014c*/ 	.word	0x00000000


	//----- nvinfo : EIATTR_MIN_STACK_SIZE
	.align		4
.L_100:
        /*0150*/ 	.byte	0x04, 0x12
        /*0152*/ 	.short	(.L_102 - .L_101)
	.align		4
.L_101:
        /*0154*/ 	.word	index@(_ZN8nvinfer112sparse_fwffm20ComputeBatchBoundaryEPKiiiPiS3_)
        /*0158*/ 	.word	0x00000000


	//----- nvinfo : EIATTR_MIN_STACK_SIZE
	.align		4
.L_102:
        /*015c*/ 	.byte	0x04, 0x12
        /*015e*/ 	.short	(.L_104 - .L_103)
	.align		4
.L_103:
        /*0160*/ 	.word	index@(_ZN3cub18CUB_300001_SM_10006detail11EmptyKernelIvEEvv)
        /*0164*/ 	.word	0x00000000
.L_104:


//--------------------- .nv.compat                --------------------------
	.section	.nv.compat,"",@"SHT_CUDA_COMPAT_INFO"
	.align	4
        /*0000*/ 	.byte	0x02, 0x09, 0x00, 0x00, 0x02, 0x02, 0x01, 0x00, 0x02, 0x05, 0x05, 0x00, 0x03, 0x07, 0x01, 0x01
        /*0010*/ 	.byte	0x02, 0x03, 0x00, 0x00, 0x02, 0x06, 0x01, 0x00, 0x04, 0x0b, 0x08, 0x00, 0x09, 0x00, 0x00, 0x00
        /*0020*/ 	.byte	0x00, 0x00, 0x00, 0x00


//--------------------- .nv.info._ZN8nvinfer112sparse_fwffm18ProcessFwffmOutputI6__halfLi32EEEviiibPiS3_PKT_PKiS6_PS4_S9_ --------------------------
	.section	.nv.info._ZN8nvinfer112sparse_fwffm18ProcessFwffmOutputI6__halfLi32EEEviiibPiS3_PKT_PKiS6_PS4_S9_,"",@"SHT_CUDA_INFO"
	.sectionflags	@""
	.align	4


	//----- nvinfo : EIATTR_CUDA_API_VERSION
	.align		4
        /*0000*/ 	.byte	0x04, 0x37
        /*0002*/ 	.short	(.L_106 - .L_105)
.L_105:
        /*0004*/ 	.word	0x00000082


	//----- nvinfo : EIATTR_KPARAM_INFO
	.align		4
.L_106:
        /*0008*/ 	.byte	0x04, 0x17
        /*000a*/ 	.short	(.L_108 - .L_107)
.L_107:
        /*000c*/ 	.word	0x00000000
        /*0010*/ 	.short	0x000a
        /*0012*/ 	.short	0x0040
        /*0014*/ 	.byte	0x00, 0xf5, 0x21, 0x00


	//----- nvinfo : EIATTR_KPARAM_INFO
	.align		4
.L_108:
        /*0018*/ 	.byte	0x04, 0x17
        /*001a*/ 	.short	(.L_110 - .L_109)
.L_109:
        /*001c*/ 	.word	0x00000000
        /*0020*/ 	.short	0x0009
        /*0022*/ 	.short	0x0038
        /*0024*/ 	.byte	0x00, 0xf5, 0x21, 0x00


	//----- nvinfo : EIATTR_KPARAM_INFO
	.align		4
.L_110:
        /*0028*/ 	.byte	0x04, 0x17
        /*002a*/ 	.short	(.L_112 - .L_111)
.L_111:
        /*002c*/ 	.word	0x00000000
        /*0030*/ 	.short	0x0008
        /*0032*/ 	.short	0x0030
        /*0034*/ 	.byte	0x00, 0xf5, 0x21, 0x00


	//----- nvinfo : EIATTR_KPARAM_INFO
	.align		4
.L_112:
        /*0038*/ 	.byte	0x04, 0x17
        /*003a*/ 	.short	(.L_114 - .L_113)
.L_113:
        /*003c*/ 	.word	0x00000000
        /*0040*/ 	.short	0x0007
        /*0042*/ 	.short	0x0028
        /*0044*/ 	.byte	0x00, 0xf5, 0x21, 0x00


	//----- nvinfo : EIATTR_KPARAM_INFO
	.align		4
.L_114:
        /*0048*/ 	.byte	0x04, 0x17
        /*004a*/ 	.short	(.L_116 - .L_115)
.L_115:
        /*004c*/ 	.word	0x00000000
        /*0050*/ 	.short	0x0006
        /*0052*/ 	.short	0x0020
        /*0054*/ 	.byte	0x00, 0xf5, 0x21, 0x00


	//----- nvinfo : EIATTR_KPARAM_INFO
	.align		4
.L_116:
        /*0058*/ 	.byte	0x04, 0x17
        /*005a*/ 	.short	(.L_118 - .L_117)
.L_117:
        /*005c*/ 	.word	0x00000000
        /*0060*/ 	.short	0x0005
        /*0062*/ 	.short	0x0018
        /*0064*/ 	.byte	0x00, 0xf5, 0x21, 0x00


	//----- nvinfo : EIATTR_KPARAM_INFO
	.align		4
.L_118:
        /*0068*/ 	.byte	0x04, 0x17
        /*006a*/ 	.short	(.L_120 - .L_119)
.L_119:
        /*006c*/ 	.word	0x00000000
        /*0070*/ 	.short	0x0004
        /*0072*/ 	.short	0x0010
        /*0074*/ 	.byte	0x00, 0xf5, 0x21, 0x00


	//----- nvinfo : EIATTR_KPARAM_INFO
	.align		4
.L_120:
        /*0078*/ 	.byte	0x04, 0x17
        /*007a*/ 	.short	(.L_122 - .L_121)
.L_121:
        /*007c*/ 	.word	0x00000000
        /*0080*/ 	.short	0x0003
        /*0082*/ 	.short	0x000c
        /*0084*/ 	.byte	0x00, 0xf0, 0x05, 0x00


	//----- nvinfo : EIATTR_KPARAM_INFO
	.align		4
.L_122:
        /*0088*/ 	.byte	0x04, 0x17
        /*008a*/ 	.short	(.L_124 - .L_123)
.L_123:
        /*008c*/ 	.word	0x00000000
        /*0090*/ 	.short	0x0002
        /*0092*/ 	.short	0x0008
        /*0094*/ 	.byte	0x00, 0xf0, 0x11, 0x00


	//----- nvinfo : EIATTR_KPARAM_INFO
	.align		4
.L_124:
        /*0098*/ 	.byte	0x04, 0x17
        /*009a*/ 	.short	(.L_126 - .L_125)
.L_125:
        /*009c*/ 	.word	0x00000000
        /*00a0*/ 	.short	0x0001
        /*00a2*/ 	.short	0x0004
        /*00a4*/ 	.byte	0x00, 0xf0, 0x11, 0x00


	//----- nvinfo : EIATTR_KPARAM_INFO
	.align		4
.L_126:
        /*00a8*/ 	.byte	0x04, 0x17
        /*00aa*/ 	.short	(.L_128 - .L_127)
.L_127:
        /*00ac*/ 	.word	0x00000000
        /*00b0*/ 	.short	0x0000
        /*00b2*/ 	.short	0x0000
        /*00b4*/ 	.byte	0x00, 0xf0, 0x11, 0x00


	//----- nvinfo : EIATTR_SPARSE_MMA_MASK
	.align		4
.L_128:
        /*00b8*/ 	.byte	0x03, 0x50
        /*00ba*/ 	.short	0x0000


	//----- nvinfo : EIATTR_MAXREG_COUNT
	.align		4
        /*00bc*/ 	.byte	0x03, 0x1b
        /*00be*/ 	.short	0x00ff


	//----- nvinfo : EIATTR_NUM_BARRIERS
	.align		4
        /*00c0*/ 	.byte	0x02, 0x4c
        /*00c2*/ 	.byte	0x01
	.zero		1


	//----- nvinfo : EIATTR_MERCURY_ISA_VERSION
	.align		4
        /*00c4*/ 	.byte	0x03, 0x5f
        /*00c6*/ 	.short	0x0101


	//----- nvinfo : EIATTR_VRC_CTA_INIT_COUNT
	.align		4
        /*00c8*/ 	.byte	0x02, 0x4a
	.zero		1
	.zero		1


	//----- nvinfo : EIATTR_ATOM16_EMUL_INSTR_REG_MAP
	.align		4
        /*00cc*/ 	.byte	0x04, 0x2e
        /*00ce*/ 	.short	(.L_130 - .L_129)


	//   ....[0]....
.L_129:
        /*00d0*/ 	.word	0x00002040
        /*00d4*/ 	.short	0x0015
        /*00d6*/ 	.short	0x0000


	//   ....[1]....
        /*00d8*/ 	.word	0x000020a0
        /*00dc*/ 	.short	0x0015
        /*00de*/ 	.short	0x0000


	//   ....[2]....
        /*00e0*/ 	.word	0x00002420
        /*00e4*/ 	.short	0x0017
        /*00e6*/ 	.short	0x0000


	//   ....[3]....
        /*00e8*/ 	.word	0x00002480
        /*00ec*/ 	.short	0x0017
        /*00ee*/ 	.short	0x0000


	//   ....[4]....
        /*00f0*/ 	.word	0x00002530
        /*00f4*/ 	.short	0x0019
        /*00f6*/ 	.short	0x0000


	//   ....[5]....
        /*00f8*/ 	.word	0x000025b0
        /*00fc*/ 	.short	0x0019
        /*00fe*/ 	.short	0x0000


	//   ....[6]....
        /*0100*/ 	.word	0x00002660
        /*0104*/ 	.short	0x0019
        /*0106*/ 	.short	0x0000


	//   ....[7]....
        /*0108*/ 	.word	0x000026e0
        /*010c*/ 	.short	0x0019
        /*010e*/ 	.short	0x0000


	//   ....[8]....
        /*0110*/ 	.word	0x00002790
        /*0114*/ 	.short	0x0017
        /*0116*/ 	.short	0x0000


	//   ....[9]....
        /*0118*/ 	.word	0x00002810
        /*011c*/ 	.short	0x0017
        /*011e*/ 	.short	0x0000


	//   ....[10]....
        /*0120*/ 	.word	0x000029e0
        /*0124*/ 	.short	0x0011
        /*0126*/ 	.short	0x0000


	//   ....[11]....
        /*0128*/ 	.word	0x00002a40
        /*012c*/ 	.short	0x0011
        /*012e*/ 	.short	0x0000


	//   ....[12]....
        /*0130*/ 	.word	0x00002b50
        /*0134*/ 	.short	0x0015
        /*0136*/ 	.short	0x0000


	//   ....[13]....
        /*0138*/ 	.word	0x00002bd0
        /*013c*/ 	.short	0x0015
        /*013e*/ 	.short	0x0000


	//   ....[14]....
        /*0140*/ 	.word	0x00002c70
        /*0144*/ 	.short	0x0011
        /*0146*/ 	.short	0x0000


	//   ....[15]....
        /*0148*/ 	.word	0x00002cf0
        /*014c*/ 	.short	0x0011
        /*014e*/ 	.short	0x0000


	//   ....[16]....
        /*0150*/ 	.word	0x00006df0
        /*0154*/ 	.short	0x0005
        /*0156*/ 	.short	0x0000


	//   ....[17]....
        /*0158*/ 	.word	0x00006e40
        /*015c*/ 	.short	0x0005
        /*015e*/ 	.short	0x0000


	//   ....[18]....
        /*0160*/ 	.word	0x00006ef0
        /*0164*/ 	.short	0x000f
        /*0166*/ 	.short	0x0000


	//   ....[19]....
        /*0168*/ 	.word	0x00006f60
        /*016c*/ 	.short	0x000f
        /*016e*/ 	.short	0x0000


	//   ....[20]....
        /*0170*/ 	.word	0x00007010
        /*0174*/ 	.short	0x000f
        /*0176*/ 	.short	0x0000


	//   ....[21]....
        /*0178*/ 	.word	0x00007080
        /*017c*/ 	.short	0x000f
        /*017e*/ 	.short	0x0000


	//   ....[22]....
        /*0180*/ 	.word	0x00007130
        /*0184*/ 	.short	0x0009
        /*0186*/ 	.short	0x0000


	//   ....[23]....
        /*0188*/ 	.word	0x000071a0
        /*018c*/ 	.short	0x0009
        /*018e*/ 	.short	0x0000


	//   ....[24]....
        /*0190*/ 	.word	0x000073a0
        /*0194*/ 	.short	0x0007
        /*0196*/ 	.short	0x0000


	//   ....[25]....
        /*0198*/ 	.word	0x000073f0
        /*019c*/ 	.short	0x0007
        /*019e*/ 	.short	0x0000


	//----- nvinfo : EIATTR_EXIT_INSTR_OFFSETS
	.align		4
.L_130:
        /*01a0*/ 	.byte	0x04, 0x1c
        /*01a2*/ 	.short	(.L_132 - .L_131)


	//   ....[0]....
.L_131:
        /*01a4*/ 	.word	0x00006b70


	//   ....[1]....
        /*01a8*/ 	.word	0x00007250


	//   ....[2]....
        /*01ac*/ 	.word	0x00007490


	//----- nvinfo : EIATTR_CRS_STACK_SIZE
	.align		4
.L_132:
        /*01b0*/ 	.byte	0x04, 0x1e
        /*01b2*/ 	.short	(.L_134 - .L_133)
.L_133:
        /*01b4*/ 	.word	0x00000000


	//----- nvinfo : EIATTR_CBANK_PARAM_SIZE
	.align		4
.L_134:
        /*01b8*/ 	.byte	0x03, 0x19
        /*01ba*/ 	.short	0x0048


	//----- nvinfo : EIATTR_PARAM_CBANK
	.align		4
        /*01bc*/ 	.byte	0x04, 0x0a
        /*01be*/ 	.short	(.L_136 - .L_135)
	.align		4
.L_135:
        /*01c0*/ 	.word	index@(.nv.constant0._ZN8nvinfer112sparse_fwffm18ProcessFwffmOutputI6__halfLi32EEEviiibPiS3_PKT_PKiS6_PS4_S9_)
        /*01c4*/ 	.short	0x0380
        /*01c6*/ 	.short	0x0048


	//----- nvinfo : EIATTR_SW_WAR
	.align		4
.L_136:
        /*01c8*/ 	.byte	0x04, 0x36
        /*01ca*/ 	.short	(.L_138 - .L_137)
.L_137:
        /*01cc*/ 	.word	0x00000008
.L_138:


//--------------------- .nv.info._ZN8nvinfer112sparse_fwffm19BroadcastCommonPartI6__halfEEviiiiPT_S4_S4_ --------------------------
	.section	.nv.info._ZN8nvinfer112sparse_fwffm19BroadcastCommonPartI6__halfEEviiiiPT_S4_S4_,"",@"SHT_CUDA_INFO"
	.sectionflags	@""
	.align	4


	//----- nvinfo : EIATTR_CUDA_API_VERSION
	.align		4
        /*0000*/ 	.byte	0x04, 0x37
        /*0002*/ 	.short	(.L_140 - .L_139)
.L_139:
        /*0004*/ 	.word	0x00000082


	//----- nvinfo : EIATTR_KPARAM_INFO
	.align		4
.L_140:
        /*0008*/ 	.byte	0x04, 0x17
        /*000a*/ 	.short	(.L_142 - .L_141)
.L_141:
        /*000c*/ 	.word	0x00000000
        /*0010*/ 	.short	0x0006
        /*0012*/ 	.short	0x0020
        /*0014*/ 	.byte	0x00, 0xf5, 0x21, 0x00


	//----- nvinfo : EIATTR_KPARAM_INFO
	.align		4
.L_142:
        /*0018*/ 	.byte	0x04, 0x17
        /*001a*/ 	.short	(.L_144 - .L_143)
.L_143:
        /*001c*/ 	.word	0x00000000
        /*0020*/ 	.short	0x0005
        /*0022*/ 	.short	0x0018
        /*0024*/ 	.byte	0x00, 0xf5, 0x21, 0x00


	//----- nvinfo : EIATTR_KPARAM_INFO
	.align		4
.L_144:
        /*0028*/ 	.byte	0x04, 0x17
        /*002a*/ 	.short	(.L_146 - .L_145)
.L_145:
        /*002c*/ 	.word	0x00000000
        /*0030*/ 	.short	0x0004
        /*0032*/ 	.short	0x0010
        /*0034*/ 	.byte	0x00, 0xf5, 0x21, 0x00


	//----- nvinfo : EIATTR_KPARAM_INFO
	.align		4
.L_146:
        /*0038*/ 	.byte	0x04, 0x17
        /*003a*/ 	.short	(.L_148 - .L_147)
.L_147:
        /*003c*/ 	.word	0x00000000
        /*0040*/ 	.short	0x0003
        /*0042*/ 	.short	0x000c
        /*0044*/ 	.byte	0x00, 0xf0, 0x11, 0x00


	//----- nvinfo : EIATTR_KPARAM_INFO
	.align		4
.L_148:
        /*0048*/ 	.byte	0x04, 0x17
        /*004a*/ 	.short	(.L_150 - .L_149)
.L_149:
        /*004c*/ 	.word	0x00000000
        /*0050*/ 	.short	0x0002
        /*0052*/ 	.short	0x0008
        /*0054*/ 	.byte	0x00, 0xf0, 0x11, 0x00


	//----- nvinfo : EIATTR_KPARAM_INFO
	.align		4
.L_150:
        /*0058*/ 	.byte	0x04, 0x17
        /*005a*/ 	.short	(.L_152 - .L_151)
.L_151:
        /*005c*/ 	.word	0x00000000
        /*0060*/ 	.short	0x0001
        /*0062*/ 	.short	0x0004
        /*0064*/ 	.byte	0x00, 0xf0, 0x11, 0x00


	//----- nvinfo : EIATTR_KPARAM_INFO
	.align		4
.L_152:
        /*0068*/ 	.byte	0x04, 0x17
        /*006a*/ 	.short	(.L_154 - .L_153)
.L_153:
        /*006c*/ 	.word	0x00000000
        /*0070*/ 	.short	0x0000
        /*0072*/ 	.short	0x0000
        /*0074*/ 	.byte	0x00, 0xf0, 0x11, 0x00


	//----- nvinfo : EIATTR_SPARSE_MMA_MASK
	.align		4
.L_154:
        /*0078*/ 	.byte	0x03, 0x50
        /*007a*/ 	.short	0x0000


	//----- nvinfo : EIATTR_MAXREG_COUNT
	.align		4
        /*007c*/ 	.byte	0x03, 0x1b
        /*007e*/ 	.short	0x00ff


	//----- nvinfo : EIATTR_MERCURY_ISA_VERSION
	.align		4
        /*0080*/ 	.byte	0x03, 0x5f
        /*0082*/ 	.short	0x0101


	//----- nvinfo : EIATTR_VRC_CTA_INIT_COUNT
	.align		4
        /*0084*/ 	.byte	0x02, 0x4a
	.zero		1
	.zero		1


	//----- nvinfo : EIATTR_EXIT_INSTR_OFFSETS
	.align		4
        /*0088*/ 	.byte	0x04, 0x1c
        /*008a*/ 	.short	(.L_156 - .L_155)


	//   ....[0]....
.L_155:
        /*008c*/ 	.word	0x00000300


	//----- nvinfo : EIATTR_CBANK_PARAM_SIZE
	.align		4
.L_156:
        /*0090*/ 	.byte	0x03, 0x19
        /*0092*/ 	.short	0x0028


	//----- nvinfo : EIATTR_PARAM_CBANK
	.align		4
        /*0094*/ 	.byte	0x04, 0x0a
        /*0096*/ 	.short	(.L_158 - .L_157)
	.align		4
.L_157:
        /*0098*/ 	.word	index@(.nv.constant0._ZN8nvinfer112sparse_fwffm19BroadcastCommonPartI6__halfEEviiiiPT_S4_S4_)
        /*009c*/ 	.short	0x0380
        /*009e*/ 	.short	0x0028


	//----- nvinfo : EIATTR_SW_WAR
	.align		4
.L_158:
        /*00a0*/ 	.byte	0x04, 0x36
        /*00a2*/ 	.short	(.L_160 - .L_159)
.L_159:
        /*00a4*/ 	.word	0x00000008
.L_160:


//--------------------- .nv.info._ZN8nvinfer112sparse_fwffm24ProcessFwffmOutput_shareI6__halfLi32EEEviiibPiS3_PKT_PKiS6_PS4_S9_ --------------------------
	.section	.nv.info._ZN8nvinfer112sparse_fwffm24ProcessFwffmOutput_shareI6__halfLi32EEEviiibPiS3_PKT_PKiS6_PS4_S9_,"",@"SHT_CUDA_INFO"
	.sectionflags	@""
	.align	4


	//----- nvinfo : EIATTR_CUDA_API_VERSION
	.align		4
        /*0000*/ 	.byte	0x04, 0x37
        /*0002*/ 	.short	(.L_162 - .L_161)
.L_161:
        /*0004*/ 	.word	0x00000082


	//----- nvinfo : EIATTR_KPARAM_INFO
	.align		4
.L_162:
        /*0008*/ 	.byte	0x04, 0x17
        /*000a*/ 	.short	(.L_164 - .L_163)
.L_163:
        /*000c*/ 	.word	0x00000000
        /*0010*/ 	.short	0x000a
        /*0012*/ 	.short	0x0040
        /*0014*/ 	.byte	0x00, 0xf5, 0x21, 0x00


	//----- nvinfo : EIATTR_KPARAM_INFO
	.align		4
.L_164:
        /*0018*/ 	.byte	0x04, 0x17
        /*001a*/ 	.short	(.L_166 - .L_165)
.L_165:
        /*001c*/ 	.word	0x00000000
        /*0020*/ 	.short	0x0009
        /*0022*/ 	.short	0x0038
        /*0024*/ 	.byte	0x00, 0xf5, 0x21, 0x00


	//----- nvinfo : EIATTR_KPARAM_INFO
	.align		4
.L_166:
        /*0028*/ 	.byte	0x04, 0x17
        /*002a*/ 	.short	(.L_168 - .L_167)
.L_167:
        /*002c*/ 	.word	0x00000000
        /*0030*/ 	.short	0x0008
        /*0032*/ 	.short	0x0030
        /*0034*/ 	.byte	0x00, 0xf5, 0x21, 0x00


	//----- nvinfo : EIATTR_KPARAM_INFO
	.align		4
.L_168:
        /*0038*/ 	.byte	0x04, 0x17
        /*003a*/ 	.short	(.L_170 - .L_169)
.L_169:
        /*003c*/ 	.word	0x00000000
        /*0040*/ 	.short	0x0007
        /*0042*/ 	.short	0x0028
        /*0044*/ 	.byte	0x00, 0xf5, 0x21, 0x00


	//----- nvinfo : EIATTR_KPARAM_INFO
	.align		4
.L_170:
        /*0048*/ 	.byte	0x04, 0x17
        /*004a*/ 	.short	(.L_172 - .L_171)
.L_171:
        /*004c*/ 	.word	0x00000000
        /*0050*/ 	.short	0x0006
        /*0052*/ 	.short	0x0020
        /*0054*/ 	.byte	0x00, 0xf5, 0x21, 0x00


	//----- nvinfo : EIATTR_KPARAM_INFO
	.align		4
.L_172:
        /*0058*/ 	.byte	0x04, 0x17
        /*005a*/ 	.short	(.L_174 - .L_173)
.L_173:
        /*005c*/ 	.word	0x00000000
        /*0060*/ 	.short	0x0005
        /*0062*/ 	.short	0x0018
        /*0064*/ 	.byte	0x00, 0xf5, 0x21, 0x00


	//----- nvinfo : EIATTR_KPARAM_INFO
	.align		4
.L_174:
        /*0068*/ 	.byte	0x04, 0x17
        /*006a*/ 	.short	(.L_176 - .L_175)
.L_175:
        /*006c*/ 	.word	0x00000000
        /*0070*/ 	.short	0x0004
        /*0072*/ 	.short	0x0010
        /*0074*/ 	.byte	0x00, 0xf5, 0x21, 0x00


	//----- nvinfo : EIATTR_KPARAM_INFO
	.align		4
.L_176:
        /*0078*/ 	.byte	0x04, 0x17
        /*007a*/ 	.short	(.L_178 - .L_177)
.L_177:
        /*007c*/ 	.word	0x00000000
        /*0080*/ 	.short	0x0003
        /*0082*/ 	.short	0x000c
        /*0084*/ 	.byte	0x00, 0xf0, 0x05, 0x00


	//----- nvinfo : EIATTR_KPARAM_INFO
	.align		4
.L_178:
        /*0088*/ 	.byte	0x04, 0x17
        /*008a*/ 	.short	(.L_180 - .L_179)
.L_179:
        /*008c*/ 	.word	0x00000000
        /*0090*/ 	.short	0x0002
        /*0092*/ 	.short	0x0008
        /*0094*/ 	.byte	0x00, 0xf0, 0x11, 0x00


	//----- nvinfo : EIATTR_KPARAM_INFO
	.align		4
.L_180:
        /*0098*/ 	.byte	0x04, 0x17
        /*009a*/ 	.short	(.L_182 - .L_181)
.L_181:
        /*009c*/ 	.word	0x00000000
        /*00a0*/ 	.short	0x0001
        /*00a2*/ 	.short	0x0004
        /*00a4*/ 	.byte	0x00, 0xf0, 0x11, 0x00


	//----- nvinfo : EIATTR_KPARAM_INFO
	.align		4
.L_182:
        /*00a8*/ 	.byte	0x04, 0x17
        /*00aa*/ 	.short	(.L_184 - .L_183)
.L_183:
        /*00ac*/ 	.word	0x00000000
        /*00b0*/ 	.short	0x0000
        /*00b2*/ 	.short	0x0000
        /*00b4*/ 	.byte	0x00, 0xf0, 0x11, 0x00


	//----- nvinfo : EIATTR_SPARSE_MMA_MASK
	.align		4
.L_184:
        /*00b8*/ 	.byte	0x03, 0x50
        /*00ba*/ 	.short	0x0000


	//----- nvinfo : EIATTR_MAXREG_COUNT
	.align		4
        /*00bc*/ 	.byte	0x03, 0x1b
        /*00be*/ 	.short	0x00ff


	//----- nvinfo : EIATTR_NUM_BARRIERS
	.align		4
        /*00c0*/ 	.byte	0x02, 0x4c
        /*00c2*/ 	.byte	0x01
	.zero		1


	//----- nvinfo : EIATTR_MERCURY_ISA_VERSION
	.align		4
        /*00c4*/ 	.byte	0x03, 0x5f
        /*00c6*/ 	.short	0x0101


	//----- nvinfo : EIATTR_VRC_CTA_INIT_COUNT
	.align		4
        /*00c8*/ 	.byte	0x02, 0x4a
	.zero		1
	.zero		1


	//----- nvinfo : EIATTR_ATOM16_EMUL_INSTR_REG_MAP
	.align		4
        /*00cc*/ 	.byte	0x04, 0x2e
        /*00ce*/ 	.short	(.L_186 - .L_185)


	//   ....[0]....
.L_185:
        /*00d0*/ 	.word	0x00002410
        /*00d4*/ 	.short	0x001b
        /*00d6*/ 	.short	0x0000


	//   ....[1]....
        /*00d8*/ 	.word	0x00002470
        /*00dc*/ 	.short	0x001b
        /*00de*/ 	.short	0x0000


	//   ....[2]....
        /*00e0*/ 	.word	0x00002830
        /*00e4*/ 	.short	0x0019
        /*00e6*/ 	.short	0x0000


	//   ....[3]....
        /*00e8*/ 	.word	0x00002890
        /*00ec*/ 	.short	0x0019
        /*00ee*/ 	.short	0x0000


	//   ....[4]....
        /*00f0*/ 	.word	0x00002980
        /*00f4*/ 	.short	0x0019
        /*00f6*/ 	.short	0x0000


	//   ....[5]....
        /*00f8*/ 	.word	0x000029e0
        /*00fc*/ 	.short	0x0019
        /*00fe*/ 	.short	0x0000


	//   ....[6]....
        /*0100*/ 	.word	0x00002ad0
        /*0104*/ 	.short	0x0019
        /*0106*/ 	.short	0x0000


	//   ....[7]....
        /*0108*/ 	.word	0x00002b30
        /*010c*/ 	.short	0x0019
        /*010e*/ 	.short	0x0000


	//   ....[8]....
        /*0110*/ 	.word	0x00002c00
        /*0114*/ 	.short	0x0019
        /*0116*/ 	.short	0x0000


	//   ....[9]....
        /*0118*/ 	.word	0x00002c80
        /*011c*/ 	.short	0x0019
        /*011e*/ 	.short	0x0000


	//   ....[10]....
        /*0120*/ 	.word	0x00002e50
        /*0124*/ 	.short	0x0017
        /*0126*/ 	.short	0x0000


	//   ....[11]....
        /*0128*/ 	.word	0x00002ed0
        /*012c*/ 	.short	0x0017
        /*012e*/ 	.short	0x0000


	//   ....[12]....
        /*0130*/ 	.word	0x00002fe0
        /*0134*/ 	.short	0x0017
        /*0136*/ 	.short	0x0000


	//   ....[13]....
        /*0138*/ 	.word	0x00003060
        /*013c*/ 	.short	0x0017
        /*013e*/ 	.short	0x0000


	//   ....[14]....
        /*0140*/ 	.word	0x00003100
        /*0144*/ 	.short	0x0017
        /*0146*/ 	.short	0x0000


	//   ....[15]....
        /*0148*/ 	.word	0x00003180
        /*014c*/ 	.short	0x0017
        /*014e*/ 	.short	0x0000


	//   ....[16]....
        /*0150*/ 	.word	0x00006c50
        /*0154*/ 	.short	0x0009
        /*0156*/ 	.short	0x0000


	//   ....[17]....
        /*0158*/ 	.word	0x00006ca0
        /*015c*/ 	.short	0x0009
        /*015e*/ 	.short	0x0000


	//   ....[18]....
        /*0160*/ 	.word	0x00006d50
        /*0164*/ 	.short	0x0011
        /*0166*/ 	.short	0x0000


	//   ....[19]....
        /*0168*/ 	.word	0x00006dc0
        /*016c*/ 	.short	0x0011
        /*016e*/ 	.short	0x0000


	//   ....[20]....
        /*0170*/ 	.word	0x00006e70
        /*0174*/ 	.short	0x0011
        /*0176*/ 	.short	0x0000


	//   ....[21]....
        /*0178*/ 	.word	0x00006ee0
        /*017c*/ 	.short	0x0011
        /*017e*/ 	.short	0x0000


	//   ....[22]....
        /*0180*/ 	.word	0x00006f90
        /*0184*/ 	.short	0x000d
        /*0186*/ 	.short	0x0000


	//   ....[23]....
        /*0188*/ 	.word	0x00007000
        /*018c*/ 	.short	0x000d
        /*018e*/ 	.short	0x0000


	//   ....[24]....
        /*0190*/ 	.word	0x00007200
        /*0194*/ 	.short	0x0009
        /*0196*/ 	.short	0x0000


	//   ....[25]....
        /*0198*/ 	.word	0x00007250
        /*019c*/ 	.short	0x0009
        /*019e*/ 	.short	0x0000


	//----- nvinfo : EIATTR_EXIT_INSTR_OFFSETS
	.align		4
.L_186:
        /*01a0*/ 	.byte	0x04, 0x1c
        /*01a2*/ 	.short	(.L_188 - .L_187)


	//   ....[0]....
.L_187:
        /*01a4*/ 	.word	0x000069e0


	//   ....[1]....
        /*01a8*/ 	.word	0x000070b0


	//   ....[2]....
        /*01ac*/ 	.word	0x000072f0


	//----- nvinfo : EIATTR_CRS_STACK_SIZE
	.align		4
.L_188:
        /*01b0*/ 	.byte	0x04, 0x1e
        /*01b2*/ 	.short	(.L_190 - .L_189)
.L_189:
        /*01b4*/ 	.word	0x00000000


	//----- nvinfo : EIATTR_CBANK_PARAM_SIZE
	.align		4
.L_190:
        /*01b8*/ 	.byte	0x03, 0x19
        /*01ba*/ 	.short	0x0048


	//----- nvinfo : EIATTR_PARAM_CBANK
	.align		4
        /*01bc*/ 	.byte	0x04, 0x0a
        /*01be*/ 	.short	(.L_192 - .L_191)
	.align		4
.L_191:
        /*01c0*/ 	.word	index@(.nv.constant0._ZN8nvinfer112sparse_fwffm24ProcessFwffmOutput_shareI6__halfLi32EEEviiibPiS3_PKT_PKiS6_PS4_S9_)
        /*01c4*/ 	.short	0x0380
        /*01c6*/ 	.short	0x0048


	//----- nvinfo : EIATTR_SW_WAR
	.align		4
.L_192:
        /*01c8*/ 	.byte	0x04, 0x36
        /*01ca*/ 	.short	(.L_194 - .L_193)
.L_193:
        /*01cc*/ 	.word	0x00000008
.L_194:


//--------------------- .nv.info._ZN8nvinfer112sparse_fwffm17ProcessCommonPartI6__halfLi32EEEviiiPiPKT_PKiPS4_S9_S3_ --------------------------
	.section	.nv.info._ZN8nvinfer112sparse_fwffm17ProcessCommonPartI6__halfLi32EEEviiiPiPKT_PKiPS4_S9_S3_,"",@"SHT_CUDA_INFO"
	.sectionflags	@""
	.align	4


	//----- nvinfo : EIATTR_CUDA_API_VERSION
	.align		4
        /*0000*/ 	.byte	0x04, 0x37
        /*0002*/ 	.short	(.L_196 - .L_195)
.L_195:
        /*0004*/ 	.word	0x00000082


	//----- nvinfo : EIATTR_KPARAM_INFO
	.align		4
.L_196:
        /*0008*/ 	.byte	0x04, 0x17
        /*000a*/ 	.short	(.L_198 - .L_197)
.L_197:
        /*000c*/ 	.word	0x00000000
        /*0010*/ 	.short	0x0008
        /*0012*/ 	.short	0x0038
        /*0014*/ 	.byte	0x00, 0xf5, 0x21, 0x00


	//----- nvinfo : EIATTR_KPARAM_INFO
	.align		4
.L_198:
        /*0018*/ 	.byte	0x04, 0x17
        /*001a*/ 	.short	(.L_200 - .L_199)
.L_199:
        /*001c*/ 	.word	0x00000000
        /*0020*/ 	.short	0x0007
        /*0022*/ 	.short	0x0030
        /*0024*/ 	.byte	0x00, 0xf5, 0x21, 0x00


	//----- nvinfo : EIATTR_KPARAM_INFO
	.align		4
.L_200:
        /*0028*/ 	.byte	0x04, 0x17
        /*002a*/ 	.short	(.L_202 - .L_201)
.L_201:
        /*002c*/ 	.word	0x00000000
        /*0030*/ 	.short	0x0006
        /*0032*/ 	.short	0x0028
        /*0034*/ 	.byte	0x00, 0xf5, 0x21, 0x00


	//----- nvinfo : EIATTR_KPARAM_INFO
	.align		4
.L_202:
        /*0038*/ 	.byte	0x04, 0x17
        /*003a*/ 	.short	(.L_204 - .L_203)
.L_203:
        /*003c*/ 	.word	0x00000000
        /*0040*/ 	.short	0x0005
        /*0042*/ 	.short	0x0020
        /*0044*/ 	.byte	0x00, 0xf5, 0x21, 0x00


	//----- nvinfo : EIATTR_KPARAM_INFO
	.align		4
.L_204:
        /*0048*/ 	.byte	0x04, 0x17
        /*004a*/ 	.short	(.L_206 - .L_205)
.L_205:
        /*004c*/ 	.word	0x00000000
        /*0050*/ 	.short	0x0004
        /*0052*/ 	.short	0x0018
        /*0054*/ 	.byte	0x00, 0xf5, 0x21, 0x00


	//----- nvinfo : EIATTR_KPARAM_INFO
	.align		4
.L_206:
        /*0058*/ 	.byte	0x04, 0x17
        /*005a*/ 	.short	(.L_208 - .L_207)
.L_207:
        /*005c*/ 	.word	0x00000000
        /*0060*/ 	.short	0x0003
        /*0062*/ 	.short	0x0010
        /*0064*/ 	.byte	0x00, 0xf5, 0x21, 0x00


	//----- nvinfo : EIATTR_KPARAM_INFO
	.align		4
.L_208:
        /*0068*/ 	.byte	0x04, 0x17
        /*006a*/ 	.short	(.L_210 - .L_209)
.L_209:
        /*006c*/ 	.word	0x00000000
        /*0070*/ 	.short	0x0002
        /*0072*/ 	.short	0x0008
        /*0074*/ 	.byte	0x00, 0xf0, 0x11, 0x00


	//----- nvinfo : EIATTR_KPARAM_INFO
	.align		4
.L_210:
        /*0078*/ 	.byte	0x04, 0x17
        /*007a*/ 	.short	(.L_212 - .L_211)
.L_211:
        /*007c*/ 	.word	0x00000000
        /*0080*/ 	.short	0x0001
        /*0082*/ 	.short	0x0004
        /*0084*/ 	.byte	0x00, 0xf0, 0x11, 0x00


	//----- nvinfo : EIATTR_KPARAM_INFO
	.align		4
.L_212:
        /*0088*/ 	.byte	0x04, 0x17
        /*008a*/ 	.short	(.L_214 - .L_213)
.L_213:
        /*008c*/ 	.word	0x00000000
        /*0090*/ 	.short	0x0000
        /*0092*/ 	.short	0x0000
        /*0094*/ 	.byte	0x00, 0xf0, 0x11, 0x00


	//----- nvinfo : EIATTR_SPARSE_MMA_MASK
	.align		4
.L_214:
        /*0098*/ 	.byte	0x03, 0x50
        /*009a*/ 	.short	0x0000


	//----- nvinfo : EIATTR_MAXREG_COUNT
	.align		4
        /*009c*/ 	.byte	0x03, 0x1b
        /*009e*/ 	.short	0x00ff


	//----- nvinfo : EIATTR_MERCURY_ISA_VERSION
	.align		4
        /*00a0*/ 	.byte	0x03, 0x5f
        /*00a2*/ 	.short	0x0101


	//----- nvinfo : EIATTR_VRC_CTA_INIT_COUNT
	.align		4
        /*00a4*/ 	.byte	0x02, 0x4a
	.zero		1
	.zero		1


	//----- nvinfo : EIATTR_ATOM16_EMUL_INSTR_REG_MAP
	.align		4
        /*00a8*/ 	.byte	0x04, 0x2e
        /*00aa*/ 	.short	(.L_216 - .L_215)


	//   ....[0]....
.L_215:
        /*00ac*/ 	.word	0x000004a0
        /*00b0*/ 	.short	0x0013
        /*00b2*/ 	.short	0x0000


	//   ....[1]....
        /*00b4*/ 	.word	0x000004e0
        /*00b8*/ 	.short	0x0013
        /*00ba*/ 	.short	0x0000


	//   ....[2]....
        /*00bc*/ 	.word	0x00000840
        /*00c0*/ 	.short	0x0017
        /*00c2*/ 	.short	0x0000


	//   ....[3]....
        /*00c4*/ 	.word	0x000008c0
        /*00c8*/ 	.short	0x0017
        /*00ca*/ 	.short	0x0000


	//   ....[4]....
        /*00cc*/ 	.word	0x00000990
        /*00d0*/ 	.short	0x001b
        /*00d2*/ 	.short	0x0000


	//   ....[5]....
        /*00d4*/ 	.word	0x00000a10
        /*00d8*/ 	.short	0x001b
        /*00da*/ 	.short	0x0000


	//   ....[6]....
        /*00dc*/ 	.word	0x00000ae0
        /*00e0*/ 	.short	0x001b
        /*00e2*/ 	.short	0x0000


	//   ....[7]....
        /*00e4*/ 	.word	0x00000b60
        /*00e8*/ 	.short	0x001b
        /*00ea*/ 	.short	0x0000


	//   ....[8]....
        /*00ec*/ 	.word	0x00000c30
        /*00f0*/ 	.short	0x0017
        /*00f2*/ 	.short	0x0000


	//   ....[9]....
        /*00f4*/ 	.word	0x00000cb0
        /*00f8*/ 	.short	0x0017
        /*00fa*/ 	.short	0x0000


	//   ....[10]....
        /*00fc*/ 	.word	0x00000e50
        /*0100*/ 	.short	0x000d
        /*0102*/ 	.short	0x0000


	//   ....[11]....
        /*0104*/ 	.word	0x00000ed0
        /*0108*/ 	.short	0x000d
        /*010a*/ 	.short	0x0000


	//   ....[12]....
        /*010c*/ 	.word	0x00001000
        /*0110*/ 	.short	0x0015
        /*0112*/ 	.short	0x0000


	//   ....[13]....
        /*0114*/ 	.word	0x00001080
        /*0118*/ 	.short	0x0015
        /*011a*/ 	.short	0x0000


	//   ....[14]....
        /*011c*/ 	.word	0x00001140
        /*0120*/ 	.short	0x000f
        /*0122*/ 	.short	0x0000


	//   ....[15]....
        /*0124*/ 	.word	0x000011c0
        /*0128*/ 	.short	0x000f
        /*012a*/ 	.short	0x0000


	//----- nvinfo : EIATTR_EXIT_INSTR_OFFSETS
	.align		4
.L_216:
        /*012c*/ 	.byte	0x04, 0x1c
        /*012e*/ 	.short	(.L_218 - .L_217)


	//   ....[0]....
.L_217:
        /*0130*/ 	.word	0x00000080


	//   ....[1]....
        /*0134*/ 	.word	0x00001240


	//----- nvinfo : EIATTR_CRS_STACK_SIZE
	.align		4
.L_218:
        /*0138*/ 	.byte	0x04, 0x1e
        /*013a*/ 	.short	(.L_220 - .L_219)
.L_219:
        /*013c*/ 	.word	0x00000000


	//----- nvinfo : EIATTR_CBANK_PARAM_SIZE
	.align		4
.L_220:
        /*0140*/ 	.byte	0x03, 0x19
        /*0142*/ 	.short	0x0040


	//----- nvinfo : EIATTR_PARAM_CBANK
	.align		4
        /*0144*/ 	.byte	0x04, 0x0a
        /*0146*/ 	.short	(.L_222 - .L_221)
	.align		4
.L_221:
        /*0148*/ 	.word	index@(.nv.constant0._ZN8nvinfer112sparse_fwffm17ProcessCommonPartI6__halfLi32EEEviiiPiPKT_PKiPS4_S9_S3_)
        /*014c*/ 	.short	0x0380
        /*014e*/ 	.short	0x0040


	//----- nvinfo : EIATTR_SW_WAR
	.align		4
.L_222:
        /*0150*/ 	.byte	0x04, 0x36
        /*0152*/ 	.short	(.L_224 - .L_223)
.L_223:
        /*0154*/ 	.word	0x00000008
.L_224:


//--------------------- .nv.info._ZN8nvinfer112sparse_fwffm18ProcessFwffmOutputIfLi32EEEviiibPiS2_PKT_PKiS5_PS3_S8_ --------------------------
	.section	.nv.info._ZN8nvinfer112sparse_fwffm18ProcessFwffmOutputIfLi32EEEviiibPiS2_PKT_PKiS5_PS3_S8_,"",@"SHT_CUDA_INFO"
	.sectionflags	@""
	.align	4


	//----- nvinfo : EIATTR_CUDA_API_VERSION
	.align		4
        /*0000*/ 	.byte	0x04, 0x37
        /*0002*/ 	.short	(.L_226 - .L_225)
.L_225:
        /*0004*/ 	.word	0x00000082


	//----- nvinfo : EIATTR_KPARAM_INFO
	.align		4
.L_226:
        /*0008*/ 	.byte	0x04, 0x17
        /*000a*/ 	.short	(.L_228 - .L_227)
.L_227:
        /*000c*/ 	.word	0x00000000
        /*0010*/ 	.short	0x000a
        /*0012*/ 	.short	0x0040
        /*0014*/ 	.byte	0x00, 0xf5, 0x21, 0x00


	//----- nvinfo : EIATTR_KPARAM_INFO
	.align		4
.L_228:
        /*0018*/ 	.byte	0x04, 0x17
        /*001a*/ 	.short	(.L_230 - .L_229)
.L_229:
        /*001c*/ 	.word	0x00000000
        /*0020*/ 	.short	0x0009
        /*0022*/ 	.short	0x0038
        /*0024*/ 	.byte	0x00, 0xf5, 0x21, 0x00


	//----- nvinfo : EIATTR_KPARAM_INFO
	.align		4
.L_230:
        /*0028*/ 	.byte	0x04, 0x17
        /*002a*/ 	.short	(.L_232 - .L_231)
.L_231:
        /*002c*/ 	.word	0x00000000
        /*0030*/ 	.short	0x0008
        /*0032*/ 	.short	0x0030
        /*0034*/ 	.byte	0x00, 0xf5, 0x21, 0x00


	//----- nvinfo : EIATTR_KPARAM_INFO
	.align		4
.L_232:
        /*0038*/ 	.byte	0x04, 0x17
        /*003a*/ 	.short	(.L_234 - .L_233)
.L_233:
        /*003c*/ 	.word	0x00000000
        /*0040*/ 	.short	0x0007
        /*0042*/ 	.short	0x0028
        /*0044*/ 	.byte	0x00, 0xf5, 0x21, 0x00


	//----- nvinfo : EIATTR_KPARAM_INFO
	.align		4
.L_234:
        /*0048*/ 	.byte	0x04, 0x17
        /*004a*/ 	.short	(.L_236 - .L_235)
.L_235:
        /*004c*/ 	.word	0x00000000
        /*0050*/ 	.short	0x0006
        /*0052*/ 	.short	0x0020
        /*0054*/ 	.byte	0x00, 0xf5, 0x21, 0x00


	//----- nvinfo : EIATTR_KPARAM_INFO
	.align		4
.L_236:
        /*0058*/ 	.byte	0x04, 0x17
        /*005a*/ 	.short	(.L_238 - .L_237)
.L_237:
        /*005c*/ 	.word	0x00000000
        /*0060*/ 	.short	0x0005
        /*0062*/ 	.short	0x0018
        /*0064*/ 	.byte	0x00, 0xf5, 0x21, 0x00


	//----- nvinfo : EIATTR_KPARAM_INFO
	.align		4
.L_238:
        /*0068*/ 	.byte	0x04, 0x17
        /*006a*/ 	.short	(.L_240 - .L_239)
.L_239:
        /*006c*/ 	.word	0x00000000
        /*0070*/ 	.short	0x0004
        /*0072*/ 	.short	0x0010
        /*0074*/ 	.byte	0x00, 0xf5, 0x21, 0x00


	//----- nvinfo : EIATTR_KPARAM_INFO
	.align		4
.L_240:
        /*0078*/ 	.byte	0x04, 0x17
        /*007a*/ 	.short	(.L_242 - .L_241)
.L_241:
        /*007c*/ 	.word	0x00000000
        /*0080*/ 	.short	0x0003
        /*0082*/ 	.short	0x000c
        /*0084*/ 	.byte	0x00, 0xf0, 0x05, 0x00


	//----- nvinfo : EIATTR_KPARAM_INFO
	.align		4
.L_242:
        /*0088*/ 	.byte	0x04, 0x17
        /*008a*/ 	.short	(.L_244 - .L_243)
.L_243:
        /*008c*/ 	.word	0x00000000
        /*0090*/ 	.short	0x0002
        /*0092*/ 	.short	0x0008
        /*0094*/ 	.byte	0x00, 0xf0, 0x11, 0x00


	//----- nvinfo : EIATTR_KPARAM_INFO
	.align		4
.L_244:
        /*0098*/ 	.byte	0x04, 0x17
        /*009a*/ 	.short	(.L_246 - .L_245)
.L_245:
        /*009c*/ 	.word	0x00000000
        /*00a0*/ 	.short	0x0001
        /*00a2*/ 	.short	0x0004
        /*00a4*/ 	.byte	0x00, 0xf0, 0x11, 0x00


	//----- nvinfo : EIATTR_KPARAM_INFO
	.align		4
.L_246:
        /*00a8*/ 	.byte	0x04, 0x17
        /*00aa*/ 	.short	(.L_248 - .L_247)
.L_247:
        /*00ac*/ 	.word	0x00000000
        /*00b0*/ 	.short	0x0000
        /*00b2*/ 	.short	0x0000
        /*00b4*/ 	.byte	0x00, 0xf0, 0x11, 0x00


	//----- nvinfo : EIATTR_SPARSE_MMA_MASK
	.align		4
.L_248:
        /*00b8*/ 	.byte	0x03, 0x50
        /*00ba*/ 	.short	0x0000


	//----- nvinfo : EIATTR_MAXREG_COUNT
	.align		4
        /*00bc*/ 	.byte	0x03, 0x1b
        /*00be*/ 	.short	0x00ff


	//----- nvinfo : EIATTR_NUM_BARRIERS
	.align		4
        /*00c0*/ 	.byte	0x02, 0x4c
        /*00c2*/ 	.byte	0x01
	.zero		1


	//----- nvinfo : EIATTR_MERCURY_ISA_VERSION
	.align		4
        /*00c4*/ 	.byte	0x03, 0x5f
        /*00c6*/ 	.short	0x0101


	//----- nvinfo : EIATTR_VRC_CTA_INIT_COUNT
	.align		4
        /*00c8*/ 	.byte	0x02, 0x4a
	.zero		1
	.zero		1


	//----- nvinfo : EIATTR_EXIT_INSTR_OFFSETS
	.align		4
        /*00cc*/ 	.byte	0x04, 0x1c
        /*00ce*/ 	.short	(.L_250 - .L_249)


	//   ....[0]....
.L_249:
        /*00d0*/ 	.word	0x00008b00


	//   ....[1]....
        /*00d4*/ 	.word	0x00009330


	//   ....[2]....
        /*00d8*/ 	.word	0x00009910


	//   ....[3]....
        /*00dc*/ 	.word	0x00009c80


	//   ....[4]....
        /*00e0*/ 	.word	0x00009dc0


	//----- nvinfo : EIATTR_CRS_STACK_SIZE
	.align		4
.L_250:
        /*00e4*/ 	.byte	0x04, 0x1e
        /*00e6*/ 	.short	(.L_252 - .L_251)
.L_251:
        /*00e8*/ 	.word	0x00000000


	//----- nvinfo : EIATTR_CBANK_PARAM_SIZE
	.align		4
.L_252:
        /*00ec*/ 	.byte	0x03, 0x19
        /*00ee*/ 	.short	0x0048


	//----- nvinfo : EIATTR_PARAM_CBANK
	.align		4
        /*00f0*/ 	.byte	0x04, 0x0a
        /*00f2*/ 	.short	(.L_254 - .L_253)
	.align		4
.L_253:
        /*00f4*/ 	.word	index@(.nv.constant0._ZN8nvinfer112sparse_fwffm18ProcessFwffmOutputIfLi32EEEviiibPiS2_PKT_PKiS5_PS3_S8_)
        /*00f8*/ 	.short	0x0380
        /*00fa*/ 	.short	0x0048


	//----- nvinfo : EIATTR_SW_WAR
	.align		4
.L_254:
        /*00fc*/ 	.byte	0x04, 0x36
        /*00fe*/ 	.short	(.L_256 - .L_255)
.L_255:
        /*0100*/ 	.word	0x00000008
.L_256:


//--------------------- .nv.info._ZN8nvinfer112sparse_fwffm19BroadcastCommonPartIfEEviiiiPT_S3_S3_ --------------------------
	.section	.nv.info._ZN8nvinfer112sparse_fwffm19BroadcastCommonPartIfEEviiiiPT_S3_S3_,"",@"SHT_CUDA_INFO"
	.sectionflags	@""
	.align	4


	//----- nvinfo : EIATTR_CUDA_API_VERSION
	.align		4
        /*0000*/ 	.byte	0x04, 0x37
        /*0002*/ 	.short	(.L_258 - .L_257)
.L_257:
        /*0004*/ 	.word	0x00000082


	//----- nvinfo : EIATTR_KPARAM_INFO
	.align		4
.L_258:
        /*0008*/ 	.byte	0x04, 0x17
        /*000a*/ 	.short	(.L_260 - .L_259)
.L_259:
        /*000c*/ 	.word	0x00000000
        /*0010*/ 	.short	0x0006
        /*0012*/ 	.short	0x0020
        /*0014*/ 	.byte	0x00, 0xf5, 0x21, 0x00


	//----- nvinfo : EIATTR_KPARAM_INFO
	.align		4
.L_260:
        /*0018*/ 	.byte	0x04, 0x17
        /*001a*/ 	.short	(.L_262 - .L_261)
.L_261:
        /*001c*/ 	.word	0x00000000
        /*0020*/ 	.short	0x0005
        /*0022*/ 	.short	0x0018
        /*0024*/ 	.byte	0x00, 0xf5, 0x21, 0x00


	//----- nvinfo : EIATTR_KPARAM_INFO
	.align		4
.L_262:
        /*0028*/ 	.byte	0x04, 0x17
        /*002a*/ 	.short	(.L_264 - .L_263)
.L_263:
        /*002c*/ 	.word	0x00000000
        /*0030*/ 	.short	0x0004
        /*0032*/ 	.short	0x0010
        /*0034*/ 	.byte	0x00, 0xf5, 0x21, 0x00


	//----- nvinfo : EIATTR_KPARAM_INFO
	.align		4
.L_264:
        /*0038*/ 	.byte	0x04, 0x17
        /*003a*/ 	.short	(.L_266 - .L_265)
.L_265:
        /*003c*/ 	.word	0x00000000
        /*0040*/ 	.short	0x0003
        /*0042*/ 	.short	0x000c
        /*0044*/ 	.byte	0x00, 0xf0, 0x11, 0x00


	//----- nvinfo : EIATTR_KPARAM_INFO
	.align		4
.L_266:
        /*0048*/ 	.byte	0x04, 0x17
        /*004a*/ 	.short	(.L_268 - .L_267)
.L_267:
        /*004c*/ 	.word	0x00000000
        /*0050*/ 	.short	0x0002
        /*0052*/ 	.short	0x0008
        /*0054*/ 	.byte	0x00, 0xf0, 0x11, 0x00


	//----- nvinfo : EIATTR_KPARAM_INFO
	.align		4
.L_268:
        /*0058*/ 	.byte	0x04, 0x17
        /*005a*/ 	.short	(.L_270 - .L_269)
.L_269:
        /*005c*/ 	.word	0x00000000
        /*0060*/ 	.short	0x0001
        /*0062*/ 	.short	0x0004
        /*0064*/ 	.byte	0x00, 0xf0, 0x11, 0x00


	//----- nvinfo : EIATTR_KPARAM_INFO
	.align		4
.L_270:
        /*0068*/ 	.byte	0x04, 0x17
        /*006a*/ 	.short	(.L_272 - .L_271)
.L_271:
        /*006c*/ 	.word	0x00000000
        /*0070*/ 	.short	0x0000
        /*0072*/ 	.short	0x0000
        /*0074*/ 	.byte	0x00, 0xf0, 0x11, 0x00


	//----- nvinfo : EIATTR_SPARSE_MMA_MASK
	.align		4
.L_272:
        /*0078*/ 	.byte	0x03, 0x50
        /*007a*/ 	.short	0x0000


	//----- nvinfo : EIATTR_MAXREG_COUNT
	.align		4
        /*007c*/ 	.byte	0x03, 0x1b
        /*007e*/ 	.short	0x00ff


	//----- nvinfo : EIATTR_MERCURY_ISA_VERSION
	.align		4
        /*0080*/ 	.byte	0x03, 0x5f
        /*0082*/ 	.short	0x0101


	//----- nvinfo : EIATTR_VRC_CTA_INIT_COUNT
	.align		4
        /*0084*/ 	.byte	0x02, 0x4a
	.zero		1
	.zero		1


	//----- nvinfo : EIATTR_EXIT_INSTR_OFFSETS
	.align		4
        /*0088*/ 	.byte	0x04, 0x1c
        /*008a*/ 	.short	(.L_274 - .L_273)


	//   ....[0]....
.L_273:
        /*008c*/ 	.word	0x00000300


	//----- nvinfo : EIATTR_CBANK_PARAM_SIZE
	.align		4
.L_274:
        /*0090*/ 	.byte	0x03, 0x19
        /*0092*/ 	.short	0x0028


	//----- nvinfo : EIATTR_PARAM_CBANK
	.align		4
        /*0094*/ 	.byte	0x04, 0x0a
        /*0096*/ 	.short	(.L_276 - .L_275)
	.align		4
.L_275:
        /*0098*/ 	.word	index@(.nv.constant0._ZN8nvinfer112sparse_fwffm19BroadcastCommonPartIfEEviiiiPT_S3_S3_)
        /*009c*/ 	.short	0x0380
        /*009e*/ 	.short	0x0028


	//----- nvinfo : EIATTR_SW_WAR
	.align		4
.L_276:
        /*00a0*/ 	.byte	0x04, 0x36
        /*00a2*/ 	.short	(.L_278 - .L_277)
.L_277:
        /*00a4*/ 	.word	0x00000008
.L_278:


//--------------------- .nv.info._ZN8nvinfer112sparse_fwffm24ProcessFwffmOutput_shareIfLi32EEEviiibPiS2_PKT_PKiS5_PS3_S8_ --------------------------
	.section	.nv.info._ZN8nvinfer112sparse_fwffm24ProcessFwffmOutput_shareIfLi32EEEviiibPiS2_PKT_PKiS5_PS3_S8_,"",@"SHT_CUDA_INFO"
	.sectionflags	@""
	.align	4


	//----- nvinfo : EIATTR_CUDA_API_VERSION
	.align		4
        /*0000*/ 	.byte	0x04, 0x37
        /*0002*/ 	.short	(.L_280 - .L_279)
.L_279:
        /*0004*/ 	.word	0x00000082


	//----- nvinfo : EIATTR_KPARAM_INFO
	.align		4
.L_280:
        /*0008*/ 	.byte	0x04, 0x17
        /*000a*/ 	.short	(.L_282 - .L_281)
.L_281:
        /*000c*/ 	.word	0x00000000
        /*0010*/ 	.short	0x000a
        /*0012*/ 	.short	0x0040
        /*0014*/ 	.byte	0x00, 0xf5, 0x21, 0x00


	//----- nvinfo : EIATTR_KPARAM_INFO
	.align		4
.L_282:
        /*0018*/ 	.byte	0x04, 0x17
        /*001a*/ 	.short	(.L_284 - .L_283)
.L_283:
        /*001c*/ 	.word	0x00000000
        /*0020*/ 	.short	0x0009
        /*0022*/ 	.short	0x0038
        /*0024*/ 	.byte	0x00, 0xf5, 0x21, 0x00


	//----- nvinfo : EIATTR_KPARAM_INFO
	.align		4
.L_284:
        /*0028*/ 	.byte	0x04, 0x17
        /*002a*/ 	.short	(.L_286 - .L_285)
.L_285:
        /*002c*/ 	.word	0x00000000
        /*0030*/ 	.short	0x0008
        /*0032*/ 	.short	0x0030
        /*0034*/ 	.byte	0x00, 0xf5, 0x21, 0x00


	//----- nvinfo : EIATTR_KPARAM_INFO
	.align		4
.L_286:
        /*0038*/ 	.byte	0x04, 0x17
        /*003a*/ 	.short	(.L_288 - .L_287)
.L_287:
        /*003c*/ 	.word	0x00000000
        /*0040*/ 	.short	0x0007
        /*0042*/ 	.short	0x0028
        /*0044*/ 	.byte	0x00, 0xf5, 0x21, 0x00


	//----- nvinfo : EIATTR_KPARAM_INFO
	.align		4
.L_288:
        /*0048*/ 	.byte	0x04, 0x17
        /*004a*/ 	.short	(.L_290 - .L_289)
.L_289:
        /*004c*/ 	.word	0x00000000
        /*0050*/ 	.short	0x0006
        /*0052*/ 	.short	0x0020
        /*0054*/ 	.byte	0x00, 0xf5, 0x21, 0x00


	//----- nvinfo : EIATTR_KPARAM_INFO
	.align		4
.L_290:
        /*0058*/ 	.byte	0x04, 0x17
        /*005a*/ 	.short	(.L_292 - .L_291)
.L_291:
        /*005c*/ 	.word	0x00000000
        /*0060*/ 	.short	0x0005
        /*0062*/ 	.short	0x0018
        /*0064*/ 	.byte	0x00, 0xf5, 0x21, 0x00


	//----- nvinfo : EIATTR_KPARAM_INFO
	.align		4
.L_292:
        /*0068*/ 	.byte	0x04, 0x17
        /*006a*/ 	.short	(.L_294 - .L_293)
.L_293:
        /*006c*/ 	.word	0x00000000
        /*0070*/ 	.short	0x0004
        /*0072*/ 	.short	0x0010
        /*0074*/ 	.byte	0x00, 0xf5, 0x21, 0x00


	//----- nvinfo : EIATTR_KPARAM_INFO
	.align		4
.L_294:
        /*0078*/ 	.byte	0x04, 0x17
        /*007a*/ 	.short	(.L_296 - .L_295)
.L_295:
        /*007c*/ 	.word	0x00000000
        /*0080*/ 	.short	0x0003
        /*0082*/ 	.short	0x000c
        /*0084*/ 	.byte	0x00, 0xf0, 0x05, 0x00


	//----- nvinfo : EIATTR_KPARAM_INFO
	.align		4
.L_296:
        /*0088*/ 	.byte	0x04, 0x17
        /*008a*/ 	.short	(.L_298 - .L_297)
.L_297:
        /*008c*/ 	.word	0x00000000
        /*0090*/ 	.short	0x0002
        /*0092*/ 	.short	0x0008
        /*0094*/ 	.byte	0x00, 0xf0, 0x11, 0x00


	//----- nvinfo : EIATTR_KPARAM_INFO
	.align		4
.L_298:
        /*0098*/ 	.byte	0x04, 0x17
        /*009a*/ 	.short	(.L_300 - .L_299)
.L_299:
        /*009c*/ 	.word	0x00000000
        /*00a0*/ 	.short	0x0001
        /*00a2*/ 	.short	0x0004
        /*00a4*/ 	.byte	0x00, 0xf0, 0x11, 0x00


	//----- nvinfo : EIATTR_KPARAM_INFO
	.align		4
.L_300:
        /*00a8*/ 	.byte	0x04, 0x17
        /*00aa*/ 	.short	(.L_302 - .L_301)
.L_301:
        /*00ac*/ 	.word	0x00000000
        /*00b0*/ 	.short	0x0000
        /*00b2*/ 	.short	0x0000
        /*00b4*/ 	.byte	0x00, 0xf0, 0x11, 0x00


	//----- nvinfo : EIATTR_SPARSE_MMA_MASK
	.align		4
.L_302:
        /*00b8*/ 	.byte	0x03, 0x50
        /*00ba*/ 	.short	0x0000


	//----- nvinfo : EIATTR_MAXREG_COUNT
	.align		4
        /*00bc*/ 	.byte	0x03, 0x1b
        /*00be*/ 	.short	0x00ff


	//----- nvinfo : EIATTR_NUM_BARRIERS
	.align		4
        /*00c0*/ 	.byte	0x02, 0x4c
        /*00c2*/ 	.byte	0x01
	.zero		1


	//----- nvinfo : EIATTR_MERCURY_ISA_VERSION
	.align		4
        /*00c4*/ 	.byte	0x03, 0x5f
        /*00c6*/ 	.short	0x0101


	//----- nvinfo : EIATTR_VRC_CTA_INIT_COUNT
	.align		4
        /*00c8*/ 	.byte	0x02, 0x4a
	.zero		1
	.zero		1


	//----- nvinfo : EIATTR_EXIT_INSTR_OFFSETS
	.align		4
        /*00cc*/ 	.byte	0x04, 0x1c
        /*00ce*/ 	.short	(.L_304 - .L_303)


	//   ....[0]....
.L_303:
        /*00d0*/ 	.word	0x00008640


	//   ....[1]....
        /*00d4*/ 	.word	0x00008b60


	//   ....[2]....
        /*00d8*/ 	.word	0x00009040


	//   ....[3]....
        /*00dc*/ 	.word	0x00009330


	//   ....[4]....
        /*00e0*/ 	.word	0x00009440


	//----- nvinfo : EIATTR_CRS_STACK_SIZE
	.align		4
.L_304:
        /*00e4*/ 	.byte	0x04, 0x1e
        /*00e6*/ 	.short	(.L_306 - .L_305)
.L_305:
        /*00e8*/ 	.word	0x00000000


	//----- nvinfo : EIATTR_CBANK_PARAM_SIZE
	.align		4
.L_306:
        /*00ec*/ 	.byte	0x03, 0x19
        /*00ee*/ 	.short	0x0048


	//----- nvinfo : EIATTR_PARAM_CBANK
	.align		4
        /*00f0*/ 	.byte	0x04, 0x0a
        /*00f2*/ 	.short	(.L_308 - .L_307)
	.align		4
.L_307:
        /*00f4*/ 	.word	index@(.nv.constant0._ZN8nvinfer112sparse_fwffm24ProcessFwffmOutput_shareIfLi32EEEviiibPiS2_PKT_PKiS5_PS3_S8_)
        /*00f8*/ 	.short	0x0380
        /*00fa*/ 	.short	0x0048


	//----- nvinfo : EIATTR_SW_WAR
	.align		4
.L_308:
        /*00fc*/ 	.byte	0x04, 0x36
        /*00fe*/ 	.short	(.L_310 - .L_309)
.L_309:
        /*0100*/ 	.word	0x00000008
.L_310:


//--------------------- .nv.info._ZN8nvinfer112sparse_fwffm17ProcessCommonPartIfLi32EEEviiiPiPKT_PKiPS3_S8_S2_ --------------------------
	.section	.nv.info._ZN8nvinfer112sparse_fwffm17ProcessCommonPartIfLi32EEEviiiPiPKT_PKiPS3_S8_S2_,"",@"SHT_CUDA_INFO"
	.sectionflags	@""
	.align	4


	//----- nvinfo : EIATTR_CUDA_API_VERSION
	.align		4
        /*0000*/ 	.byte	0x04, 0x37
        /*0002*/ 	.short	(.L_312 - .L_311)
.L_311:
        /*0004*/ 	.word	0x00000082


	//----- nvinfo : EIATTR_KPARAM_INFO
	.align		4
.L_312:
        /*0008*/ 	.byte	0x04, 0x17
        /*000a*/ 	.short	(.L_314 - .L_313)
.L_313:
        /*000c*/ 	.word	0x00000000
        /*0010*/ 	.short	0x0008
        /*0012*/ 	.short	0x0038
        /*0014*/ 	.byte	0x00, 0xf5, 0x21, 0x00


	//----- nvinfo : EIATTR_KPARAM_INFO
	.align		4
.L_314:
        /*0018*/ 	.byte	0x04, 0x17
        /*001a*/ 	.short	(.L_316 - .L_315)
.L_315:
        /*001c*/ 	.word	0x00000000
        /*0020*/ 	.short	0x0007
        /*0022*/ 	.short	0x0030
        /*0024*/ 	.byte	0x00, 0xf5, 0x21, 0x00


	//----- nvinfo : EIATTR_KPARAM_INFO
	.align		4
.L_316:
        /*0028*/ 	.byte	0x04, 0x17
        /*002a*/ 	.short	(.L_318 - .L_317)
.L_317:
        /*002c*/ 	.word	0x00000000
        /*0030*/ 	.short	0x0006
        /*0032*/ 	.short	0x0028
        /*0034*/ 	.byte	0x00, 0xf5, 0x21, 0x00


	//----- nvinfo : EIATTR_KPARAM_INFO
	.align		4
.L_318:
        /*0038*/ 	.byte	0x04, 0x17
        /*003a*/ 	.short	(.L_320 - .L_319)
.L_319:
        /*003c*/ 	.word	0x00000000
        /*0040*/ 	.short	0x0005
        /*0042*/ 	.short	0x0020
        /*0044*/ 	.byte	0x00, 0xf5, 0x21, 0x00


	//----- nvinfo : EIATTR_KPARAM_INFO
	.align		4
.L_320:
        /*0048*/ 	.byte	0x04, 0x17
        /*004a*/ 	.short	(.L_322 - .L_321)
.L_321:
        /*004c*/ 	.word	0x00000000
        /*0050*/ 	.short	0x0004
        /*0052*/ 	.short	0x0018
        /*0054*/ 	.byte	0x00, 0xf5, 0x21, 0x00


	//----- nvinfo : EIATTR_KPARAM_INFO
	.align		4
.L_322:
        /*0058*/ 	.byte	0x04, 0x17
        /*005a*/ 	.short	(.L_324 - .L_323)
.L_323:
        /*005c*/ 	.word	0x00000000
        /*0060*/ 	.short	0x0003
        /*0062*/ 	.short	0x0010
        /*0064*/ 	.byte	0x00, 0xf5, 0x21, 0x00


	//----- nvinfo : EIATTR_KPARAM_INFO
	.align		4
.L_324:
        /*0068*/ 	.byte	0x04, 0x17
        /*006a*/ 	.short	(.L_326 - .L_325)
.L_325:
        /*006c*/ 	.word	0x00000000
        /*0070*/ 	.short	0x0002
        /*0072*/ 	.short	0x0008
        /*0074*/ 	.byte	0x00, 0xf0, 0x11, 0x00


	//----- nvinfo : EIATTR_KPARAM_INFO
	.align		4
.L_326:
        /*0078*/ 	.byte	0x04, 0x17
        /*007a*/ 	.short	(.L_328 - .L_327)
.L_327:
        /*007c*/ 	.word	0x00000000
        /*0080*/ 	.short	0x0001
        /*0082*/ 	.short	0x0004
        /*0084*/ 	.byte	0x00, 0xf0, 0x11, 0x00


	//----- nvinfo : EIATTR_KPARAM_INFO
	.align		4
.L_328:
        /*0088*/ 	.byte	0x04, 0x17
        /*008a*/ 	.short	(.L_330 - .L_329)
.L_329:
        /*008c*/ 	.word	0x00000000
        /*0090*/ 	.short	0x0000
        /*0092*/ 	.short	0x0000
        /*0094*/ 	.byte	0x00, 0xf0, 0x11, 0x00


	//----- nvinfo : EIATTR_SPARSE_MMA_MASK
	.align		4
.L_330:
        /*0098*/ 	.byte	0x03, 0x50
        /*009a*/ 	.short	0x0000


	//----- nvinfo : EIATTR_MAXREG_COUNT
	.align		4
        /*009c*/ 	.byte	0x03, 0x1b
        /*009e*/ 	.short	0x00ff


	//----- nvinfo : EIATTR_MERCURY_ISA_VERSION
	.align		4
        /*00a0*/ 	.byte	0x03, 0x5f
        /*00a2*/ 	.short	0x0101


	//----- nvinfo : EIATTR_VRC_CTA_INIT_COUNT
	.align		4
        /*00a4*/ 	.byte	0x02, 0x4a
	.zero		1
	.zero		1


	//----- nvinfo : EIATTR_EXIT_INSTR_OFFSETS
	.align		4
        /*00a8*/ 	.byte	0x04, 0x1c
        /*00aa*/ 	.short	(.L_332 - .L_331)


	//   ....[0]....
.L_331:
        /*00ac*/ 	.word	0x00000080


	//   ....[1]....
        /*00b0*/ 	.word	0x00000290


	//   ....[2]....
        /*00b4*/ 	.word	0x00001c40


	//   ....[3]....
        /*00b8*/ 	.word	0x00001dc0


	//   ....[4]....
        /*00bc*/ 	.word	0x00002af0


	//----- nvinfo : EIATTR_CRS_STACK_SIZE
	.align		4
.L_332:
        /*00c0*/ 	.byte	0x04, 0x1e
        /*00c2*/ 	.short	(.L_334 - .L_333)
.L_333:
        /*00c4*/ 	.word	0x00000000


	//----- nvinfo : EIATTR_CBANK_PARAM_SIZE
	.align		4
.L_334:
        /*00c8*/ 	.byte	0x03, 0x19
        /*00ca*/ 	.short	0x0040


	//----- nvinfo : EIATTR_PARAM_CBANK
	.align		4
        /*00cc*/ 	.byte	0x04, 0x0a
        /*00ce*/ 	.short	(.L_336 - .L_335)
	.align		4
.L_335:
        /*00d0*/ 	.word	index@(.nv.constant0._ZN8nvinfer112sparse_fwffm17ProcessCommonPartIfLi32EEEviiiPiPKT_PKiPS3_S8_S2_)
        /*00d4*/ 	.short	0x0380
        /*00d6*/ 	.short	0x0040


	//----- nvinfo : EIATTR_SW_WAR
	.align		4
.L_336:
        /*00d8*/ 	.byte	0x04, 0x36
        /*00da*/ 	.short	(.L_338 - .L_337)
.L_337:
        /*00dc*/ 	.word	0x00000008
.L_338:


//--------------------- .nv.info._ZN8nvinfer112sparse_fwffm20ComputeBatchBoundaryEPKiiiPiS3_ --------------------------
	.section	.nv.info._ZN8nvinfer112sparse_fwffm20ComputeBatchBoundaryEPKiiiPiS3_,"",@"SHT_CUDA_INFO"
	.sectionflags	@""
	.align	4


	//----- nvinfo : EIATTR_CUDA_API_VERSION
	.align		4
        /*0000*/ 	.byte	0x04, 0x37
        /*0002*/ 	.short	(.L_340 - .L_339)
.L_339:
        /*0004*/ 	.word	0x00000082


	//----- nvinfo : EIATTR_KPARAM_INFO
	.align		4
.L_340:
        /*0008*/ 	.byte	0x04, 0x17
        /*000a*/ 	.short	(.L_342 - .L_341)
.L_341:
        /*000c*/ 	.word	0x00000000
        /*0010*/ 	.short	0x0004
        /*0012*/ 	.short	0x0018
        /*0014*/ 	.byte	0x00, 0xf5, 0x21, 0x00


	//----- nvinfo : EIATTR_KPARAM_INFO
	.align		4
.L_342:
        /*0018*/ 	.byte	0x04, 0x17
        /*001a*/ 	.short	(.L_344 - .L_343)
.L_343:
        /*001c*/ 	.word	0x00000000
        /*0020*/ 	.short	0x0003
        /*0022*/ 	.short	0x0010
        /*0024*/ 	.byte	0x00, 0xf5, 0x21, 0x00


	//----- nvinfo : EIATTR_KPARAM_INFO
	.align		4
.L_344:
        /*0028*/ 	.byte	0x04, 0x17
        /*002a*/ 	.short	(.L_346 - .L_345)
.L_345:
        /*002c*/ 	.word	0x00000000
        /*0030*/ 	.short	0x0002
        /*0032*/ 	.short	0x000c
        /*0034*/ 	.byte	0x00, 0xf0, 0x11, 0x00


	//----- nvinfo : EIATTR_KPARAM_INFO
	.align		4
.L_346:
        /*0038*/ 	.byte	0x04, 0x17
        /*003a*/ 	.short	(.L_348 - .L_347)
.L_347:
        /*003c*/ 	.word	0x00000000
        /*0040*/ 	.short	0x0001
        /*0042*/ 	.short	0x0008
        /*0044*/ 	.byte	0x00, 0xf0, 0x11, 0x00


	//----- nvinfo : EIATTR_KPARAM_INFO
	.align		4
.L_348:
        /*0048*/ 	.byte	0x04, 0x17
        /*004a*/ 	.short	(.L_350 - .L_349)
.L_349:
        /*004c*/ 	.word	0x00000000
        /*0050*/ 	.short	0x0000
        /*0052*/ 	.short	0x0000
        /*0054*/ 	.byte	0x00, 0xf5, 0x21, 0x00


	//----- nvinfo : EIATTR_SPARSE_MMA_MASK
	.align		4
.L_350:
        /*0058*/ 	.byte	0x03, 0x50
        /*005a*/ 	.short	0x0000


	//----- nvinfo : EIATTR_MAXREG_COUNT
	.align		4
        /*005c*/ 	.byte	0x03, 0x1b
        /*005e*/ 	.short	0x00ff


	//----- nvinfo : EIATTR_MERCURY_ISA_VERSION
	.align		4
        /*0060*/ 	.byte	0x03, 0x5f
        /*0062*/ 	.short	0x0101


	//----- nvinfo : EIATTR_VRC_CTA_INIT_COUNT
	.align		4
        /*0064*/ 	.byte	0x02, 0x4a
	.zero		1
	.zero		1


	//----- nvinfo : EIATTR_EXIT_INSTR_OFFSETS
	.align		4
        /*0068*/ 	.byte	0x04, 0x1c
        /*006a*/ 	.short	(.L_352 - .L_351)


	//   ....[0]....
.L_351:
        /*006c*/ 	.word	0x00000070


	//   ....[1]....
        /*0070*/ 	.word	0x00000120


	//   ....[2]....
        /*0074*/ 	.word	0x00000360


	//   ....[3]....
        /*0078*/ 	.word	0x00000480


	//   ....[4]....
        /*007c*/ 	.word	0x00000520


	//   ....[5]....
        /*0080*/ 	.word	0x000005c0


	//   ....[6]....
        /*0084*/ 	.word	0x00000ff0


	//----- nvinfo : EIATTR_CRS_STACK_SIZE
	.align		4
.L_352:
        /*0088*/ 	.byte	0x04, 0x1e
        /*008a*/ 	.short	(.L_354 - .L_353)
.L_353:
        /*008c*/ 	.word	0x00000000


	//----- nvinfo : EIATTR_CBANK_PARAM_SIZE
	.align		4
.L_354:
        /*0090*/ 	.byte	0x03, 0x19
        /*0092*/ 	.short	0x0020


	//----- nvinfo : EIATTR_PARAM_CBANK
	.align		4
        /*0094*/ 	.byte	0x04, 0x0a
        /*0096*/ 	.short	(.L_356 - .L_355)
	.align		4
.L_355:
        /*0098*/ 	.word	index@(.nv.constant0._ZN8nvinfer112sparse_fwffm20ComputeBatchBoundaryEPKiiiPiS3_)
        /*009c*/ 	.short	0x0380
        /*009e*/ 	.short	0x0020


	//----- nvinfo : EIATTR_SW_WAR
	.align		4
.L_356:
        /*00a0*/ 	.byte	0x04, 0x36
        /*00a2*/ 	.short	(.L_358 - .L_357)
.L_357:
        /*00a4*/ 	.word	0x00000008
.L_358:


//--------------------- .nv.info._ZN3cub18CUB_300001_SM_10006detail11EmptyKernelIvEEvv --------------------------
	.section	.nv.info._ZN3cub18CUB_300001_SM_10006detail11EmptyKernelIvEEvv,"",@"SHT_CUDA_INFO"
	.sectionflags	@""
	.align	4


	//----- nvinfo : EIATTR_CUDA_API_VERSION
	.align		4
        /*0000*/ 	.byte	0x04, 0x37
        /*0002*/ 	.short	(.L_360 - .L_359)
.L_359:
        /*0004*/ 	.word	0x00000082


	//----- nvinfo : EIATTR_SPARSE_MMA_MASK
	.align		4
.L_360:
        /*0008*/ 	.byte	0x03, 0x50
        /*000a*/ 	.short	0x0000


	//----- nvinfo : EIATTR_MAXREG_COUNT
	.align		4
        /*000c*/ 	.byte	0x03, 0x1b
        /*000e*/ 	.short	0x00ff


	//----- nvinfo : EIATTR_MERCURY_ISA_VERSION
	.align		4
        /*0010*/ 	.byte	0x03, 0x5f
        /*0012*/ 	.short	0x0101


	//----- nvinfo : EIATTR_VRC_CTA_INIT_COUNT
	.align		4
        /*0014*/ 	.byte	0x02, 0x4a
	.zero		1
	.zero		1


	//----- nvinfo : EIATTR_EXIT_INSTR_OFFSETS
	.align		4
        /*0018*/ 	.byte	0x04, 0x1c
        /*001a*/ 	.short	(.L_362 - .L_361)


	//   ....[0]....
.L_361:
        /*001c*/ 	.word	0x00000010


	//----- nvinfo : EIATTR_SW_WAR
	.align		4
.L_362:
        /*0020*/ 	.byte	0x04, 0x36
        /*0022*/ 	.short	(.L_364 - .L_363)
.L_363:
        /*0024*/ 	.word	0x00000008
.L_364:


//--------------------- .nv.callgraph             --------------------------
	.section	.nv.callgraph,"",@"SHT_CUDA_CALLGRAPH"
	.align	4
	.sectionentsize	8
	.align		4
        /*0000*/ 	.word	0x00000000
	.align		4
        /*0004*/ 	.word	0xffffffff
	.align		4
        /*0008*/ 	.word	0x00000000
	.align		4
        /*000c*/ 	.word	0xfffffffe
	.align		4
        /*0010*/ 	.word	0x00000000
	.align		4
        /*0014*/ 	.word	0xfffffffd
	.align		4
        /*0018*/ 	.word	0x00000000
	.align		4
        /*001c*/ 	.word	0xfffffffc


//--------------------- .nv.constant4             --------------------------
	.section	.nv.constant4,"a",@progbits
	.align	8
	.align		8
.nv.constant4:
        /*0000*/ 	.dword	_ZN34_INTERNAL_0c3aff00_4_k_cu_3782b9844cuda3std3__45__cpo5beginE
	.align		8
        /*0008*/ 	.dword	_ZN34_INTERNAL_0c3aff00_4_k_cu_3782b9844cuda3std3__45__cpo3endE
	.align		8
        /*0010*/ 	.dword	_ZN34_INTERNAL_0c3aff00_4_k_cu_3782b9844cuda3std3__45__cpo6cbeginE
	.align		8
        /*0018*/ 	.dword	_ZN34_INTERNAL_0c3aff00_4_k_cu_3782b9844cuda3std3__45__cpo4cendE
	.align		8
        /*0020*/ 	.dword	_ZN34_INTERNAL_0c3aff00_4_k_cu_3782b9844cuda3std3__45__cpo6rbeginE
	.align		8
        /*0028*/ 	.dword	_ZN34_INTERNAL_0c3aff00_4_k_cu_3782b9844cuda3std3__45__cpo4rendE
	.align		8
        /*0030*/ 	.dword	_ZN34_INTERNAL_0c3aff00_4_k_cu_3782b9844cuda3std3__45__cpo7crbeginE
	.align		8
        /*0038*/ 	.dword	_ZN34_INTERNAL_0c3aff00_4_k_cu_3782b9844cuda3std3__45__cpo5crendE
	.align		8
        /*0040*/ 	.dword	_ZN34_INTERNAL_0c3aff00_4_k_cu_3782b9844cuda3std3__436_GLOBAL__N__0c3aff00_4_k_cu_3782b9846ignoreE
	.align		8
        /*0048*/ 	.dword	_ZN34_INTERNAL_0c3aff00_4_k_cu_3782b9844cuda3std3__419piecewise_constructE
	.align		8
        /*0050*/ 	.dword	_ZN34_INTERNAL_0c3aff00_4_k_cu_3782b9844cuda3std3__48in_placeE
	.align		8
        /*0058*/ 	.dword	_ZN34_INTERNAL_0c3aff00_4_k_cu_3782b9844cuda3std3__420unreachable_sentinelE
	.align		8
        /*0060*/ 	.dword	_ZN34_INTERNAL_0c3aff00_4_k_cu_3782b9844cuda3std3__47nulloptE
	.align		8
        /*0068*/ 	.dword	_ZN34_INTERNAL_0c3aff00_4_k_cu_3782b9844cuda3std3__48unexpectE
	.align		8
        /*0070*/ 	.dword	_ZN34_INTERNAL_0c3aff00_4_k_cu_3782b9844cuda3std6ranges3__45__cpo4swapE
	.align		8
        /*0078*/ 	.dword	_ZN34_INTERNAL_0c3aff00_4_k_cu_3782b9844cuda3std6ranges3__45__cpo9iter_moveE
	.align		8
        /*0080*/ 	.dword	_ZN34_INTERNAL_0c3aff00_4_k_cu_3782b9844cuda3std6ranges3__45__cpo5beginE
	.align		8
        /*0088*/ 	.dword	_ZN34_INTERNAL_0c3aff00_4_k_cu_3782b9844cuda3std6ranges3__45__cpo3endE
	.align		8
        /*0090*/ 	.dword	_ZN34_INTERNAL_0c3aff00_4_k_cu_3782b9844cuda3std6ranges3__45__cpo6cbeginE
	.align		8
        /*0098*/ 	.dword	_ZN34_INTERNAL_0c3aff00_4_k_cu_3782b9844cuda3std6ranges3__45__cpo4cendE
	.align		8
        /*00a0*/ 	.dword	_ZN34_INTERNAL_0c3aff00_4_k_cu_3782b9844cuda3std6ranges3__45__cpo7advanceE
	.align		8
        /*00a8*/ 	.dword	_ZN34_INTERNAL_0c3aff00_4_k_cu_3782b9844cuda3std6ranges3__45__cpo9iter_swapE
	.align		8
        /*00b0*/ 	.dword	_ZN34_INTERNAL_0c3aff00_4_k_cu_3782b9844cuda3std6ranges3__45__cpo4nextE
	.align		8
        /*00b8*/ 	.dword	_ZN34_INTERNAL_0c3aff00_4_k_cu_3782b9844cuda3std6ranges3__45__cpo4prevE
	.align		8
        /*00c0*/ 	.dword	_ZN34_INTERNAL_0c3aff00_4_k_cu_3782b9844cuda3std6ranges3__45__cpo4dataE
	.align		8
        /*00c8*/ 	.dword	_ZN34_INTERNAL_0c3aff00_4_k_cu_3782b9844cuda3std6ranges3__45__cpo5cdataE
	.align		8
        /*00d0*/ 	.dword	_ZN34_INTERNAL_0c3aff00_4_k_cu_3782b9844cuda3std6ranges3__45__cpo4sizeE
	.align		8
        /*00d8*/ 	.dword	_ZN34_INTERNAL_0c3aff00_4_k_cu_3782b9844cuda3std6ranges3__45__cpo5ssizeE
	.align		8
        /*00e0*/ 	.dword	_ZN34_INTERNAL_0c3aff00_4_k_cu_3782b9844cuda3std6ranges3__45__cpo8distanceE
	.align		8
        /*00e8*/ 	.dword	_ZN34_INTERNAL_0c3aff00_4_k_cu_3782b9846thrust24THRUST_300001_SM_1000_NS8cuda_cub3parE
	.align		8
        /*00f0*/ 	.dword	_ZN34_INTERNAL_0c3aff00_4_k_cu_3782b9846thrust24THRUST_300001_SM_1000_NS8cuda_cub10par_nosyncE
	.align		8
        /*00f8*/ 	.dword	_ZN34_INTERNAL_0c3aff00_4_k_cu_3782b9846thrust24THRUST_300001_SM_1000_NS6system6detail10sequential3seqE
	.align		8
        /*0100*/ 	.dword	_ZN34_INTERNAL_0c3aff00_4_k_cu_3782b9846thrust24THRUST_300001_SM_1000_NS6system3cpp3parE
	.align		8
        /*0108*/ 	.dword	_ZN34_INTERNAL_0c3aff00_4_k_cu_3782b9846thrust24THRUST_300001_SM_1000_NS12placeholders2_1E
	.align		8
        /*0110*/ 	.dword	_ZN34_INTERNAL_0c3aff00_4_k_cu_3782b9846thrust24THRUST_300001_SM_1000_NS12placeholders2_2E
	.align		8
        /*0118*/ 	.dword	_ZN34_INTERNAL_0c3aff00_4_k_cu_3782b9846thrust24THRUST_300001_SM_1000_NS12placeholders2_3E
	.align		8
        /*0120*/ 	.dword	_ZN34_INTERNAL_0c3aff00_4_k_cu_3782b9846thrust24THRUST_300001_SM_1000_NS12placeholders2_4E
	.align		8
        /*0128*/ 	.dword	_ZN34_INTERNAL_0c3aff00_4_k_cu_3782b9846thrust24THRUST_300001_SM_1000_NS12placeholders2_5E
	.align		8
        /*0130*/ 	.dword	_ZN34_INTERNAL_0c3aff00_4_k_cu_3782b9846thrust24THRUST_300001_SM_1000_NS12placeholders2_6E
	.align		8
        /*0138*/ 	.dword	_ZN34_INTERNAL_0c3aff00_4_k_cu_3782b9846thrust24THRUST_300001_SM_1000_NS12placeholders2_7E
	.align		8
        /*0140*/ 	.dword	_ZN34_INTERNAL_0c3aff00_4_k_cu_3782b9846thrust24THRUST_300001_SM_1000_NS12placeholders2_8E
	.align		8
        /*0148*/ 	.dword	_ZN34_INTERNAL_0c3aff00_4_k_cu_3782b9846thrust24THRUST_300001_SM_1000_NS12placeholders2_9E
	.align		8
        /*0150*/ 	.dword	_ZN34_INTERNAL_0c3aff00_4_k_cu_3782b9846thrust24THRUST_300001_SM_1000_NS12placeholders3_10E
	.align		8
        /*0158*/ 	.dword	_ZN34_INTERNAL_0c3aff00_4_k_cu_3782b9846thrust24THRUST_300001_SM_1000_NS3seqE
	.align		8
        /*0160*/ 	.dword	_ZN34_INTERNAL_0c3aff00_4_k_cu_3782b9846thrust24THRUST_300001_SM_1000_NS6deviceE


//--------------------- .text._ZN8nvinfer112sparse_fwffm18ProcessFwffmOutputI6__halfLi32EEEviiibPiS3_PKT_PKiS6_PS4_S9_ --------------------------
	.section	.text._ZN8nvinfer112sparse_fwffm18ProcessFwffmOutputI6__halfLi32EEEviiibPiS3_PKT_PKiS6_PS4_S9_,"ax",@progbits
	.align	128
        .global         _ZN8nvinfer112sparse_fwffm18ProcessFwffmOutputI6__halfLi32EEEviiibPiS3_PKT_PKiS6_PS4_S9_
        .type           _ZN8nvinfer112sparse_fwffm18ProcessFwffmOutputI6__halfLi32EEEviiibPiS3_PKT_PKiS6_PS4_S9_,@function
        .size           _ZN8nvinfer112sparse_fwffm18ProcessFwffmOutputI6__halfLi32EEEviiibPiS3_PKT_PKiS6_PS4_S9_,(.L_x_725 - _ZN8nvinfer112sparse_fwffm18ProcessFwffmOutputI6__halfLi32EEEviiibPiS3_PKT_PKiS6_PS4_S9_)
        .other          _ZN8nvinfer112sparse_fwffm18ProcessFwffmOutputI6__halfLi32EEEviiibPiS3_PKT_PKiS6_PS4_S9_,@"STO_CUDA_ENTRY STV_DEFAULT"
_ZN8nvinfer112sparse_fwffm18ProcessFwffmOutputI6__halfLi32EEEviiibPiS3_PKT_PKiS6_PS4_S9_:
.text._ZN8nvinfer112sparse_fwffm18ProcessFwffmOutputI6__halfLi32EEEviiibPiS3_PKT_PKiS6_PS4_S9_:
[----:B------:R-:W0:Y:S08]  /*0000*/  LDC R1, c[0x0][0x37c] ;  /* 0x0000df00ff017b82 */ /* 0x000e300000000800 */
[----:B------:R-:W1:Y:S01]  /*0010*/  S2UR UR17, SR_CTAID.X ;  /* 0x00000000001179c3 */ /* 0x000e620000002500 */
[----:B------:R-:W1:Y:S01]  /*0020*/  LDCU.64 UR4, c[0x0][0x390] ;  /* 0x00007200ff0477ac */ /* 0x000e620008000a00 */
[----:B0-----:R-:W-:Y:S01]  /*0030*/  VIADD R1, R1, 0xfffffff0 ;  /* 0xfffffff001017836 */ /* 0x001fe20000000000 */
[----:B------:R-:W0:Y:S05]  /*0040*/  LDCU.64 UR12, c[0x0][0x358] ;  /* 0x00006b00ff0c77ac */ /* 0x000e2a0008000a00 */
[----:B------:R-:W0:Y:S01]  /*0050*/  LDC.64 R4, c[0x0][0x390] ;  /* 0x0000e400ff047b82 */ /* 0x000e220000000a00 */
[----:B------:R-:W2:Y:S01]  /*0060*/  LDCU UR16, c[0x0][0x388] ;  /* 0x00007100ff1077ac */ /* 0x000ea20008000800 */
[----:B------:R-:W3:Y:S01]  /*0070*/  LDCU.64 UR10, c[0x0][0x380] ;  /* 0x00007000ff0a77ac */ /* 0x000ee20008000a00 */
[----:B-1----:R-:W-:-:S06]  /*0080*/  UIMAD.WIDE.U32 UR4, UR17, 0x4, UR4 ;  /* 0x00000004110478a5 */ /* 0x002fcc000f8e0004 */
[----:B------:R-:W-:Y:S02]  /*0090*/  IMAD.U32 R8, RZ, RZ, UR4 ;  /* 0x00000004ff087e24 */ /* 0x000fe4000f8e00ff */
[----:B------:R-:W-:Y:S01]  /*00a0*/  IMAD.U32 R9, RZ, RZ, UR5 ;  /* 0x00000005ff097e24 */ /* 0x000fe2000f8e00ff */
[----:B0-----:R0:W5:Y:S02]  /*00b0*/  LDG.E R7, desc[UR12][R4.64] ;  /* 0x0000000c04077981 */ /* 0x001164000c1e1900 */
[----:B------:R-:W1:Y:S02]  /*00c0*/  LDCU.U8 UR4, c[0x0][0x38c] ;  /* 0x00007180ff0477ac */ /* 0x000e640008000000 */
[----:B------:R0:W5:Y:S04]  /*00d0*/  LDG.E R3, desc[UR12][R8.64] ;  /* 0x0000000c08037981 */ /* 0x000168000c1e1900 */
[----:B------:R0:W5:Y:S04]  /*00e0*/  LDG.E R15, desc[UR12][R8.64+0x4] ;  /* 0x0000040c080f7981 */ /* 0x000168000c1e1900 */
[----:B------:R0:W5:Y:S01]  /*00f0*/  LDG.E R2, desc[UR12][R4.64+0x4] ;  /* 0x0000040c04027981 */ /* 0x000162000c1e1900 */
[----:B------:R-:W4:Y:S01]  /*0100*/  LDCU.64 UR14, c[0x0][0x3b0] ;  /* 0x00007600ff0e77ac */ /* 0x000f220008000a00 */
[----:B------:R-:W0:Y:S01]  /*0110*/  S2R R0, SR_TID.Y ;  /* 0x0000000000007919 */ /* 0x000e220000002200 */
[----:B---3--:R-:W-:Y:S01]  /*0120*/  UIMAD UR6, UR11, UR10, URZ ;  /* 0x0000000a0b0672a4 */ /* 0x008fe2000f8e02ff */
[----:B------:R-:W-:Y:S01]  /*0130*/  R2UR UR11, R1 ;  /* 0x00000000010b72ca */ /* 0x000fe200000e0000 */
[----:B-1----:R-:W-:Y:S01]  /*0140*/  UPRMT UR4, UR4, 0x8880, URZ ;  /* 0x0000888004047896 */ /* 0x002fe200080000ff */
[----:B------:R-:W0:Y:S03]  /*0150*/  S2R R11, SR_TID.X ;  /* 0x00000000000b7919 */ /* 0x000e260000002100 */
[----:B------:R-:W-:-:S11]  /*0160*/  UISETP.NE.AND UP0, UPT, UR4, URZ, UPT ;  /* 0x000000ff0400728c */ /* 0x000fd6000bf05270 */
[----:B------:R-:W4:Y:S01]  /*0170*/  @UP0 LDCU.64 UR18, c[0x0][0x3b0] ;  /* 0x00007600ff1207ac */ /* 0x000f220008000a00 */
[----:B--2---:R-:W-:-:S04]  /*0180*/  @UP0 UIMAD UR4, UR16, UR16, UR16 ;  /* 0x00000010100402a4 */ /* 0x004fc8000f8e0210 */
[----:B------:R-:W-:Y:S02]  /*0190*/  @UP0 ULEA.HI UR5, UR4, UR4, URZ, 0x1 ;  /* 0x0000000404050291 */ /* 0x000fe4000f8f08ff */
[----:B------:R-:W-:Y:S02]  /*01a0*/  UIADD3 UR4, UPT, UPT, UR6, UR10, URZ ;  /* 0x0000000a06047290 */ /* 0x000fe4000fffe0ff */
[----:B------:R-:W-:Y:S02]  /*01b0*/  @UP0 USHF.R.S32.HI UR5, URZ, 0x1, UR5 ;  /* 0x00000001ff050899 */ /* 0x000fe40008011405 */
[----:B------:R-:W-:Y:S02]  /*01c0*/  UIMAD UR6, UR6, UR16, URZ ;  /* 0x00000010060672a4 */ /* 0x000fe4000f8e02ff */
[----:B------:R-:W-:Y:S02]  /*01d0*/  @UP0 UIMAD UR5, UR5, UR17, URZ ;  /* 0x00000011050502a4 */ /* 0x000fe4000f8e02ff */
[----:B------:R-:W-:Y:S01]  /*01e0*/  UIMAD UR4, UR4, UR16, URZ ;  /* 0x00000010040472a4 */ /* 0x000fe2000f8e02ff */
[----:B0-----:R-:W-:Y:S01]  /*01f0*/  IMAD R6, R0, 0x20, R11 ;  /* 0x0000002000067824 */ /* 0x001fe200078e020b */
[----:B----4-:R-:W-:-:S02]  /*0200*/  @UP0 UIMAD.WIDE UR14, UR5, 0x2, UR18 ;  /* 0x00000002050e08a5 */ /* 0x010fc4000f8e0212 */
[----:B------:R-:W-:Y:S02]  /*0210*/  UISETP.GE.AND UP0, UPT, UR16, 0x1, UPT ;  /* 0x000000011000788c */ /* 0x000fe4000bf06270 */
[----:B------:R-:W-:Y:S02]  /*0220*/  USHF.R.S32.HI UR8, URZ, 0x1f, UR6 ;  /* 0x0000001fff087899 */ /* 0x000fe40008011406 */
[----:B------:R-:W-:-:S05]  /*0230*/  UIMAD UR20, UR4, UR17, URZ ;  /* 0x00000011041472a4 */ /* 0x000fca000f8e02ff */
[----:B------:R-:W-:Y:S07]  /*0240*/  BRA.U !UP0, `(.L_x_0) ;  /* 0x0000000908f87547 */ /* 0x000fee000b800000 */
[----:B------:R-:W0:Y:S01]  /*0250*/  LDCU UR7, c[0x0][0x370] ;  /* 0x00006e00ff0777ac */ /* 0x000e220008000800 */
[----:B------:R-:W1:Y:S01]  /*0260*/  LDCU.64 UR18, c[0x0][0x3c0] ;  /* 0x00007800ff1277ac */ /* 0x000e620008000a00 */
[----:B------:R-:W-:Y:S02]  /*0270*/  UIMAD UR5, UR10, UR16, URZ ;  /* 0x000000100a0572a4 */ /* 0x000fe4000f8e02ff */
[----:B------:R-:W-:Y:S02]  /*0280*/  UIADD3 UR21, UPT, UPT, UR16, -0x1, URZ ;  /* 0xffffffff10157890 */ /* 0x000fe4000fffe0ff */
[----:B------:R-:W-:Y:S02]  /*0290*/  USHF.R.S32.HI UR9, URZ, 0x1f, UR5 ;  /* 0x0000001fff097899 */ /* 0x000fe40008011405 */
[----:B0-----:R-:W-:Y:S02]  /*02a0*/  UIMAD UR4, UR4, UR7, URZ ;  /* 0x00000007040472a4 */ /* 0x001fe4000f8e02ff */
[----:B------:R-:W-:-:S02]  /*02b0*/  ULEA.HI UR7, UR21, 0x1, URZ, 0x16 ;  /* 0x0000000115077891 */ /* 0x000fc4000f8fb0ff */
[----:B------:R-:W-:Y:S02]  /*02c0*/  USHF.R.S32.HI UR10, URZ, 0x1f, UR4 ;  /* 0x0000001fff0a7899 */ /* 0x000fe40008011404 */
[----:B------:R-:W-:Y:S02]  /*02d0*/  UIADD3 UR4, UP0, UP1, UR4, UR5, UR6 ;  /* 0x0000000504047290 */ /* 0x000fe4000f91e006 */
[----:B------:R-:W-:Y:S02]  /*02e0*/  ULOP3.LUT UR22, UR7, 0xf, URZ, 0xc0, !UPT ;  /* 0x0000000f07167892 */ /* 0x000fe4000f8ec0ff */
[----:B------:R-:W-:Y:S02]  /*02f0*/  UIADD3.X UR8, UPT, UPT, UR10, UR9, UR8, UP0, UP1 ;  /* 0x000000090a087290 */ /* 0x000fe400087e2408 */
[----:B------:R-:W-:Y:S02]  /*0300*/  UISETP.GE.U32.AND UP1, UPT, UR21, 0x3c00, UPT ;  /* 0x00003c001500788c */ /* 0x000fe4000bf26070 */
[----:B-1----:R-:W-:-:S04]  /*0310*/  ULEA UR9, UP0, UR4, UR18, 0x1 ;  /* 0x0000001204097291 */ /* 0x002fc8000f8008ff */
[----:B------:R-:W-:Y:S02]  /*0320*/  ULEA.HI.X UR10, UR4, UR19, UR8, 0x1, UP0 ;  /* 0x00000013040a7291 */ /* 0x000fe400080f0c08 */
[----:B------:R-:W-:Y:S01]  /*0330*/  IMAD.U32 R4, RZ, RZ, UR9 ;  /* 0x00000009ff047e24 */ /* 0x000fe2000f8e00ff */
[----:B------:R-:W-:Y:S01]  /*0340*/  UISETP.NE.AND UP0, UPT, UR22, URZ, UPT ;  /* 0x000000ff1600728c */ /* 0x000fe2000bf05270 */
[----:B------:R-:W-:Y:S02]  /*0350*/  UMOV UR4, URZ ;  /* 0x000000ff00047c82 */ /* 0x000fe40008000000 */
[----:B------:R-:W-:Y:S01]  /*0360*/  IMAD.U32 R5, RZ, RZ, UR10 ;  /* 0x0000000aff057e24 */ /* 0x000fe2000f8e00ff */
[----:B------:R-:W-:Y:S07]  /*0370*/  BRA.U !UP1, `(.L_x_1) ;  /* 0x0000000509347547 */ /* 0x000fee000b800000 */
[----:B------:R-:W0:Y:S01]  /*0380*/  S2UR UR8, SR_CgaCtaId ;  /* 0x00000000000879c3 */ /* 0x000e220000008800 */
[----:B------:R-:W-:Y:S01]  /*0390*/  UMOV UR4, 0x400 ;  /* 0x0000040000047882 */ /* 0x000fe20000000000 */
[----:B------:R-:W1:Y:S01]  /*03a0*/  LDCU UR16, c[0x0][0x388] ;  /* 0x00007100ff1077ac */ /* 0x000e620008000800 */
[----:B------:R-:W-:Y:S01]  /*03b0*/  ULOP3.LUT UR18, UR7, 0x7ffff0, URZ, 0xc0, !UPT ;  /* 0x007ffff007127892 */ /* 0x000fe2000f8ec0ff */
[----:B------:R-:W-:Y:S01]  /*03c0*/  UMOV UR5, URZ ;  /* 0x000000ff00057c82 */ /* 0x000fe20008000000 */
[----:B0-----:R-:W-:-:S03]  /*03d0*/  ULEA UR8, UR8, UR4, 0x18 ;  /* 0x0000000408087291 */ /* 0x001fc6000f8ec0ff */
[----:B-1----:R-:W-:-:S09]  /*03e0*/  UMOV UR4, URZ ;  /* 0x000000ff00047c82 */ /* 0x002fd20008000000 */
.L_x_2:
[----:B0-----:R-:W-:-:S04]  /*03f0*/  VIADD R13, R6, UR4 ;  /* 0x00000004060d7c36 */ /* 0x001fc80008000000 */
[C---:B------:R-:W-:Y:S01]  /*0400*/  VIADD R8, R13.reuse, 0x400 ;  /* 0x000004000d087836 */ /* 0x040fe20000000000 */
[----:B------:R-:W-:-:S04]  /*0410*/  ISETP.GE.AND P2, PT, R13, UR16, PT ;  /* 0x000000100d007c0c */ /* 0x000fc8000bf46270 */
[----:B------:R-:W-:Y:S01]  /*0420*/  ISETP.GE.AND P1, PT, R8, UR16, PT ;  /* 0x0000001008007c0c */ /* 0x000fe2000bf26270 */
[----:B------:R-:W-:-:S08]  /*0430*/  IMAD.WIDE.U32 R8, R13, 0x4, R4 ;  /* 0x000000040d087825 */ /* 0x000fd000078e0004 */
[----:B------:R-:W2:Y:S04]  /*0440*/  @!P2 LDG.E R17, desc[UR12][R8.64] ;  /* 0x0000000c0811a981 */ /* 0x000ea8000c1e1900 */
[----:B------:R-:W3:Y:S01]  /*0450*/  @!P1 LDG.E R19, desc[UR12][R8.64+0x1000] ;  /* 0x0010000c08139981 */ /* 0x000ee2000c1e1900 */
[C---:B------:R-:W-:Y:S02]  /*0460*/  VIADD R10, R13.reuse, 0x800 ;  /* 0x000008000d0a7836 */ /* 0x040fe40000000000 */
[C---:B------:R-:W-:Y:S02]  /*0470*/  VIADD R12, R13.reuse, 0x1000 ;  /* 0x000010000d0c7836 */ /* 0x040fe40000000000 */
[C---:B------:R-:W-:Y:S01]  /*0480*/  VIADD R14, R13.reuse, 0x1800 ;  /* 0x000018000d0e7836 */ /* 0x040fe20000000000 */
[----:B------:R-:W-:Y:S01]  /*0490*/  ISETP.GE.AND P0, PT, R10, UR16, PT ;  /* 0x000000100a007c0c */ /* 0x000fe2000bf06270 */
[C---:B------:R-:W-:Y:S01]  /*04a0*/  VIADD R10, R13.reuse, 0xc00 ;  /* 0x00000c000d0a7836 */ /* 0x040fe20000000000 */
[----:B------:R-:W-:Y:S01]  /*04b0*/  ISETP.GE.AND P6, PT, R12, UR16, PT ;  /* 0x000000100c007c0c */ /* 0x000fe2000bfc6270 */
[C---:B------:R-:W-:Y:S01]  /*04c0*/  VIADD R12, R13.reuse, 0x1400 ;  /* 0x000014000d0c7836 */ /* 0x040fe20000000000 */
[----:B------:R-:W-:Y:S01]  /*04d0*/  ISETP.GE.AND P3, PT, R14, UR16, PT ;  /* 0x000000100e007c0c */ /* 0x000fe2000bf66270 */
[----:B------:R-:W-:Y:S01]  /*04e0*/  VIADD R14, R13, 0x1c00 ;  /* 0x00001c000d0e7836 */ /* 0x000fe20000000000 */
[----:B------:R-:W-:-:S02]  /*04f0*/  ISETP.GE.AND P4, PT, R10, UR16, PT ;  /* 0x000000100a007c0c */ /* 0x000fc4000bf86270 */
[----:B------:R-:W-:Y:S01]  /*0500*/  ISETP.GE.AND P5, PT, R12, UR16, PT ;  /* 0x000000100c007c0c */ /* 0x000fe2000bfa6270 */
[C---:B------:R-:W-:Y:S01]  /*0510*/  VIADD R12, R13.reuse, 0x2000 ;  /* 0x000020000d0c7836 */ /* 0x040fe20000000000 */
[----:B------:R-:W-:-:S03]  /*0520*/  LEA R10, R13, UR8, 0x2 ;  /* 0x000000080d0a7c11 */ /* 0x000fc6000f8e10ff */
[----:B------:R-:W4:Y:S04]  /*0530*/  @!P0 LDG.E R21, desc[UR12][R8.64+0x2000] ;  /* 0x0020000c08158981 */ /* 0x000f28000c1e1900 */
[----:B------:R-:W4:Y:S04]  /*0540*/  @!P6 LDG.E R25, desc[UR12][R8.64+0x4000] ;  /* 0x0040000c0819e981 */ /* 0x000f28000c1e1900 */
[----:B------:R-:W4:Y:S04]  /*0550*/  @!P4 LDG.E R23, desc[UR12][R8.64+0x3000] ;  /* 0x0030000c0817c981 */ /* 0x000f28000c1e1900 */
[----:B------:R-:W4:Y:S04]  /*0560*/  @!P5 LDG.E R27, desc[UR12][R8.64+0x5000] ;  /* 0x0050000c081bd981 */ /* 0x000f28000c1e1900 */
[----:B------:R-:W4:Y:S04]  /*0570*/  @!P3 LDG.E R29, desc[UR12][R8.64+0x6000] ;  /* 0x0060000c081db981 */ /* 0x000f28000c1e1900 */
[----:B--2---:R0:W-:Y:S01]  /*0580*/  @!P2 STS [R10], R17 ;  /* 0x000000110a00a388 */ /* 0x0041e20000000800 */
[----:B------:R-:W-:-:S03]  /*0590*/  ISETP.GE.AND P2, PT, R14, UR16, PT ;  /* 0x000000100e007c0c */ /* 0x000fc6000bf46270 */
[----:B---3--:R1:W-:Y:S01]  /*05a0*/  @!P1 STS [R10+0x1000], R19 ;  /* 0x001000130a009388 */ /* 0x0083e20000000800 */
[----:B------:R-:W-:-:S09]  /*05b0*/  ISETP.GE.AND P1, PT, R12, UR16, PT ;  /* 0x000000100c007c0c */ /* 0x000fd2000bf26270 */
[----:B------:R-:W2:Y:S04]  /*05c0*/  @!P2 LDG.E R12, desc[UR12][R8.64+0x7000] ;  /* 0x0070000c080ca981 */ /* 0x000ea8000c1e1900 */
[----:B0-----:R-:W3:Y:S01]  /*05d0*/  @!P1 LDG.E R17, desc[UR12][R8.64+0x8000] ;  /* 0x0080000c08119981 */ /* 0x001ee2000c1e1900 */
[C---:B------:R-:W-:Y:S02]  /*05e0*/  VIADD R14, R13.reuse, 0x2400 ;  /* 0x000024000d0e7836 */ /* 0x040fe40000000000 */
[C---:B------:R-:W-:Y:S01]  /*05f0*/  VIADD R16, R13.reuse, 0x2800 ;  /* 0x000028000d107836 */ /* 0x040fe20000000000 */
[----:B----4-:R0:W-:Y:S02]  /*0600*/  @!P0 STS [R10+0x2000], R21 ;  /* 0x002000150a008388 */ /* 0x0101e40000000800 */
[----:B------:R-:W-:Y:S01]  /*0610*/  ISETP.GE.AND P0, PT, R14, UR16, PT ;  /* 0x000000100e007c0c */ /* 0x000fe2000bf06270 */
[C---:B------:R-:W-:Y:S01]  /*0620*/  VIADD R14, R13.reuse, 0x2c00 ;  /* 0x00002c000d0e7836 */ /* 0x040fe20000000000 */
[----:B------:R4:W-:Y:S01]  /*0630*/  @!P4 STS [R10+0x3000], R23 ;  /* 0x003000170a00c388 */ /* 0x0009e20000000800 */
[----:B------:R-:W-:Y:S01]  /*0640*/  ISETP.GE.AND P4, PT, R16, UR16, PT ;  /* 0x0000001010007c0c */ /* 0x000fe2000bf86270 */
[----:B------:R-:W-:-:S02]  /*0650*/  VIADD R16, R13, 0x3000 ;  /* 0x000030000d107836 */ /* 0x000fc40000000000 */
[----:B------:R4:W-:Y:S01]  /*0660*/  @!P6 STS [R10+0x4000], R25 ;  /* 0x004000190a00e388 */ /* 0x0009e20000000800 */
[----:B------:R-:W-:Y:S01]  /*0670*/  ISETP.GE.AND P6, PT, R14, UR16, PT ;  /* 0x000000100e007c0c */ /* 0x000fe2000bfc6270 */
[C---:B------:R-:W-:Y:S02]  /*0680*/  VIADD R14, R13.reuse, 0x3400 ;  /* 0x000034000d0e7836 */ /* 0x040fe40000000000 */
[----:B------:R3:W-:Y:S01]  /*0690*/  @!P5 STS [R10+0x5000], R27 ;  /* 0x0050001b0a00d388 */ /* 0x0007e20000000800 */
[----:B------:R-:W-:Y:S01]  /*06a0*/  ISETP.GE.AND P5, PT, R16, UR16, PT ;  /* 0x0000001010007c0c */ /* 0x000fe2000bfa6270 */
[C---:B------:R-:W-:Y:S02]  /*06b0*/  VIADD R16, R13.reuse, 0x3800 ;  /* 0x000038000d107836 */ /* 0x040fe40000000000 */
[----:B------:R-:W-:Y:S01]  /*06c0*/  VIADD R13, R13, 0x3c00 ;  /* 0x00003c000d0d7836 */ /* 0x000fe20000000000 */
[----:B------:R3:W-:Y:S01]  /*06d0*/  @!P3 STS [R10+0x6000], R29 ;  /* 0x0060001d0a00b388 */ /* 0x0007e20000000800 */
[----:B------:R-:W-:-:S03]  /*06e0*/  ISETP.GE.AND P3, PT, R14, UR16, PT ;  /* 0x000000100e007c0c */ /* 0x000fc6000bf66270 */
[----:B-1----:R-:W3:Y:S04]  /*06f0*/  @!P4 LDG.E R19, desc[UR12][R8.64+0xa000] ;  /* 0x00a0000c0813c981 */ /* 0x002ee8000c1e1900 */
[----:B0-----:R-:W3:Y:S04]  /*0700*/  @!P6 LDG.E R21, desc[UR12][R8.64+0xb000] ;  /* 0x00b0000c0815e981 */ /* 0x001ee8000c1e1900 */
[----:B----4-:R-:W4:Y:S04]  /*0710*/  @!P5 LDG.E R23, desc[UR12][R8.64+0xc000] ;  /* 0x00c0000c0817d981 */ /* 0x010f28000c1e1900 */
[----:B------:R-:W4:Y:S04]  /*0720*/  @!P3 LDG.E R25, desc[UR12][R8.64+0xd000] ;  /* 0x00d0000c0819b981 */ /* 0x000f28000c1e1900 */
[----:B--2---:R0:W-:Y:S01]  /*0730*/  @!P2 STS [R10+0x7000], R12 ;  /* 0x0070000c0a00a388 */ /* 0x0041e20000000800 */
[----:B------:R-:W-:-:S03]  /*0740*/  ISETP.GE.AND P2, PT, R16, UR16, PT ;  /* 0x0000001010007c0c */ /* 0x000fc6000bf46270 */
[----:B---3--:R0:W-:Y:S01]  /*0750*/  @!P1 STS [R10+0x8000], R17 ;  /* 0x008000110a009388 */ /* 0x0081e20000000800 */
[----:B------:R-:W-:-:S03]  /*0760*/  ISETP.GE.AND P1, PT, R13, UR16, PT ;  /* 0x000000100d007c0c */ /* 0x000fc6000bf26270 */
[----:B------:R-:W2:Y:S06]  /*0770*/  @!P0 LDG.E R13, desc[UR12][R8.64+0x9000] ;  /* 0x0090000c080d8981 */ /* 0x000eac000c1e1900 */
[----:B------:R-:W3:Y:S04]  /*0780*/  @!P2 LDG.E R27, desc[UR12][R8.64+0xe000] ;  /* 0x00e0000c081ba981 */ /* 0x000ee8000c1e1900 */
[----:B------:R-:W3:Y:S01]  /*0790*/  @!P1 LDG.E R29, desc[UR12][R8.64+0xf000] ;  /* 0x00f0000c081d9981 */ /* 0x000ee2000c1e1900 */
[----:B------:R-:W-:-:S04]  /*07a0*/  UIADD3 UR5, UPT, UPT, UR5, 0x10, URZ ;  /* 0x0000001005057890 */ /* 0x000fc8000fffe0ff */
[----:B------:R-:W-:Y:S01]  /*07b0*/  UISETP.NE.AND UP1, UPT, UR5, UR18, UPT ;  /* 0x000000120500728c */ /* 0x000fe2000bf25270 */
[----:B------:R0:W-:Y:S04]  /*07c0*/  @!P4 STS [R10+0xa000], R19 ;  /* 0x00a000130a00c388 */ /* 0x0001e80000000800 */
[----:B------:R0:W-:Y:S04]  /*07d0*/  @!P6 STS [R10+0xb000], R21 ;  /* 0x00b000150a00e388 */ /* 0x0001e80000000800 */
[----:B----4-:R0:W-:Y:S04]  /*07e0*/  @!P5 STS [R10+0xc000], R23 ;  /* 0x00c000170a00d388 */ /* 0x0101e80000000800 */
[----:B------:R0:W-:Y:S01]  /*07f0*/  @!P3 STS [R10+0xd000], R25 ;  /* 0x00d000190a00b388 */ /* 0x0001e20000000800 */
[----:B------:R-:W-:-:S03]  /*0800*/  UIADD3 UR4, UPT, UPT, UR4, 0x4000, URZ ;  /* 0x0000400004047890 */ /* 0x000fc6000fffe0ff */
[----:B--2---:R0:W-:Y:S04]  /*0810*/  @!P0 STS [R10+0x9000], R13 ;  /* 0x0090000d0a008388 */ /* 0x0041e80000000800 */
[----:B---3--:R0:W-:Y:S04]  /*0820*/  @!P2 STS [R10+0xe000], R27 ;  /* 0x00e0001b0a00a388 */ /* 0x0081e80000000800 */
[----:B------:R0:W-:Y:S01]  /*0830*/  @!P1 STS [R10+0xf000], R29 ;  /* 0x00f0001d0a009388 */ /* 0x0001e20000000800 */
[----:B------:R-:W-:Y:S05]  /*0840*/  BRA.U UP1, `(.L_x_2) ;  /* 0xfffffff901e87547 */ /* 0x000fea000b83ffff */
.L_x_1:
[----:B------:R-:W-:Y:S05]  /*0850*/  BRA.U !UP0, `(.L_x_0) ;  /* 0x0000000508747547 */ /* 0x000fea000b800000 */
[----:B------:R-:W-:Y:S02]  /*0860*/  UISETP.GE.U32.AND UP0, UPT, UR22, 0x8, UPT ;  /* 0x000000081600788c */ /* 0x000fe4000bf06070 */
[----:B------:R-:W-:-:S04]  /*0870*/  ULOP3.LUT UR18, UR7, 0x7, URZ, 0xc0, !UPT ;  /* 0x0000000707127892 */ /* 0x000fc8000f8ec0ff */
[----:B------:R-:W-:-:S03]  /*0880*/  UISETP.NE.AND UP1, UPT, UR18, URZ, UPT ;  /* 0x000000ff1200728c */ /* 0x000fc6000bf25270 */
[----:B------:R-:W-:Y:S08]  /*0890*/  BRA.U !UP0, `(.L_x_3) ;  /* 0x0000000108a87547 */ /* 0x000ff0000b800000 */
[----:B0-----:R-:W-:-:S05]  /*08a0*/  VIADD R17, R6, UR4 ;  /* 0x0000000406117c36 */ /* 0x001fca0008000000 */
[----:B------:R-:W-:-:S13]  /*08b0*/  ISETP.GE.AND P5, PT, R17, UR16, PT ;  /* 0x0000001011007c0c */ /* 0x000fda000bfa6270 */
[----:B------:R-:W-:-:S06]  /*08c0*/  @!P5 IMAD.WIDE.U32 R12, R17, 0x4, R4 ;  /* 0x00000004110cd825 */ /* 0x000fcc00078e0004 */
[----:B------:R0:W2:Y:S01]  /*08d0*/  @!P5 LDG.E R12, desc[UR12][R12.64] ;  /* 0x0000000c0c0cd981 */ /* 0x0000a2000c1e1900 */
[----:B------:R-:W1:Y:S01]  /*08e0*/  S2UR UR8, SR_CgaCtaId ;  /* 0x00000000000879c3 */ /* 0x000e620000008800 */
[----:B------:R-:W-:Y:S01]  /*08f0*/  IADD3 R9, P0, PT, R6, UR4, RZ ;  /* 0x0000000406097c10 */ /* 0x000fe2000ff1e0ff */
[----:B------:R-:W-:Y:S01]  /*0900*/  UMOV UR5, 0x400 ;  /* 0x0000040000057882 */ /* 0x000fe20000000000 */
[C---:B------:R-:W-:Y:S02]  /*0910*/  VIADD R14, R17.reuse, 0x800 ;  /* 0x00000800110e7836 */ /* 0x040fe40000000000 */
[----:B------:R-:W-:Y:S02]  /*0920*/  VIADD R16, R17, 0xc00 ;  /* 0x00000c0011107836 */ /* 0x000fe40000000000 */
[----:B------:R-:W-:Y:S01]  /*0930*/  IMAD.X R10, RZ, RZ, RZ, P0 ;  /* 0x000000ffff0a7224 */ /* 0x000fe200000e06ff */
[----:B------:R-:W-:Y:S01]  /*0940*/  LEA R8, P0, R9, UR9, 0x2 ;  /* 0x0000000909087c11 */ /* 0x000fe2000f8010ff */
[C---:B0-----:R-:W-:Y:S01]  /*0950*/  VIADD R13, R17.reuse, 0x1400 ;  /* 0x00001400110d7836 */ /* 0x041fe20000000000 */
[----:B------:R-:W-:Y:S01]  /*0960*/  ISETP.GE.AND P3, PT, R14, UR16, PT ;  /* 0x000000100e007c0c */ /* 0x000fe2000bf66270 */
[----:B------:R-:W-:Y:S01]  /*0970*/  VIADD R14, R17, 0x1800 ;  /* 0x00001800110e7836 */ /* 0x000fe20000000000 */
[----:B------:R-:W-:Y:S01]  /*0980*/  LEA.HI.X R9, R9, UR10, R10, 0x2, P0 ;  /* 0x0000000a09097c11 */ /* 0x000fe200080f140a */
[----:B------:R-:W-:Y:S01]  /*0990*/  VIADD R10, R17, 0x400 ;  /* 0x00000400110a7836 */ /* 0x000fe20000000000 */
[----:B------:R-:W-:-:S02]  /*09a0*/  ISETP.GE.AND P2, PT, R16, UR16, PT ;  /* 0x0000001010007c0c */ /* 0x000fc4000bf46270 */
[----:B------:R-:W-:Y:S02]  /*09b0*/  ISETP.GE.AND P0, PT, R13, UR16, PT ;  /* 0x000000100d007c0c */ /* 0x000fe4000bf06270 */
[----:B------:R-:W-:Y:S01]  /*09c0*/  ISETP.GE.AND P4, PT, R10, UR16, PT ;  /* 0x000000100a007c0c */ /* 0x000fe2000bf86270 */
[----:B------:R-:W-:-:S04]  /*09d0*/  VIADD R10, R17, 0x1000 ;  /* 0x00001000110a7836 */ /* 0x000fc80000000000 */
[----:B------:R-:W3:Y:S01]  /*09e0*/  @!P3 LDG.E R13, desc[UR12][R8.64+0x2000] ;  /* 0x0020000c080db981 */ /* 0x000ee2000c1e1900 */
[----:B-1----:R-:W-:Y:S01]  /*09f0*/  ULEA UR5, UR8, UR5, 0x18 ;  /* 0x0000000508057291 */ /* 0x002fe2000f8ec0ff */
[----:B------:R-:W-:Y:S01]  /*0a00*/  ISETP.GE.AND P1, PT, R10, UR16, PT ;  /* 0x000000100a007c0c */ /* 0x000fe2000bf26270 */
[----:B------:R-:W-:-:S04]  /*0a10*/  VIADD R10, R17, 0x1c00 ;  /* 0x00001c00110a7836 */ /* 0x000fc80000000000 */
[----:B------:R-:W-:Y:S02]  /*0a20*/  LEA R21, R17, UR5, 0x2 ;  /* 0x0000000511157c11 */ /* 0x000fe4000f8e10ff */
[----:B------:R-:W-:Y:S01]  /*0a30*/  ISETP.GE.AND P6, PT, R10, UR16, PT ;  /* 0x000000100a007c0c */ /* 0x000fe2000bfc6270 */
[----:B------:R-:W4:Y:S04]  /*0a40*/  @!P0 LDG.E R17, desc[UR12][R8.64+0x5000] ;  /* 0x0050000c08118981 */ /* 0x000f28000c1e1900 */
[----:B------:R-:W4:Y:S04]  /*0a50*/  @!P4 LDG.E R10, desc[UR12][R8.64+0x1000] ;  /* 0x0010000c080ac981 */ /* 0x000f28000c1e1900 */
[----:B------:R-:W4:Y:S04]  /*0a60*/  @!P1 LDG.E R16, desc[UR12][R8.64+0x4000] ;  /* 0x0040000c08109981 */ /* 0x000f28000c1e1900 */
[----:B------:R-:W4:Y:S04]  /*0a70*/  @!P6 LDG.E R19, desc[UR12][R8.64+0x7000] ;  /* 0x0070000c0813e981 */ /* 0x000f28000c1e1900 */
[----:B--2---:R1:W-:Y:S01]  /*0a80*/  @!P5 STS [R21], R12 ;  /* 0x0000000c1500d388 */ /* 0x0043e20000000800 */
[----:B------:R-:W-:-:S03]  /*0a90*/  ISETP.GE.AND P5, PT, R14, UR16, PT ;  /* 0x000000100e007c0c */ /* 0x000fc6000bfa6270 */
[----:B------:R-:W2:Y:S10]  /*0aa0*/  @!P2 LDG.E R14, desc[UR12][R8.64+0x3000] ;  /* 0x0030000c080ea981 */ /* 0x000eb4000c1e1900 */
[----:B------:R-:W2:Y:S04]  /*0ab0*/  @!P5 LDG.E R18, desc[UR12][R8.64+0x6000] ;  /* 0x0060000c0812d981 */ /* 0x000ea8000c1e1900 */
[----:B---3--:R1:W-:Y:S04]  /*0ac0*/  @!P3 STS [R21+0x2000], R13 ;  /* 0x0020000d1500b388 */ /* 0x0083e80000000800 */
[----:B----4-:R1:W-:Y:S04]  /*0ad0*/  @!P0 STS [R21+0x5000], R17 ;  /* 0x0050001115008388 */ /* 0x0103e80000000800 */
[----:B------:R1:W-:Y:S04]  /*0ae0*/  @!P4 STS [R21+0x1000], R10 ;  /* 0x0010000a1500c388 */ /* 0x0003e80000000800 */
[----:B------:R1:W-:Y:S04]  /*0af0*/  @!P1 STS [R21+0x4000], R16 ;  /* 0x0040001015009388 */ /* 0x0003e80000000800 */
[----:B------:R1:W-:Y:S01]  /*0b00*/  @!P6 STS [R21+0x7000], R19 ;  /* 0x007000131500e388 */ /* 0x0003e20000000800 */
[----:B------:R-:W-:-:S03]  /*0b10*/  UIADD3 UR4, UPT, UPT, UR4, 0x2000, URZ ;  /* 0x0000200004047890 */ /* 0x000fc6000fffe0ff */
[----:B--2---:R1:W-:Y:S04]  /*0b20*/  @!P2 STS [R21+0x3000], R14 ;  /* 0x0030000e1500a388 */ /* 0x0043e80000000800 */
[----:B------:R1:W-:Y:S05]  /*0b30*/  @!P5 STS [R21+0x6000], R18 ;  /* 0x006000121500d388 */ /* 0x0003ea0000000800 */
.L_x_3:
[----:B------:R-:W-:Y:S05]  /*0b40*/  BRA.U !UP1, `(.L_x_0) ;  /* 0x0000000109b87547 */ /* 0x000fea000b800000 */
[----:B------:R-:W-:Y:S02]  /*0b50*/  UISETP.GE.U32.AND UP0, UPT, UR18, 0x4, UPT ;  /* 0x000000041200788c */ /* 0x000fe4000bf06070 */
[----:B------:R-:W-:-:S04]  /*0b60*/  ULOP3.LUT UR7, UR7, 0x3, URZ, 0xc0, !UPT ;  /* 0x0000000307077892 */ /* 0x000fc8000f8ec0ff */
[----:B------:R-:W-:-:S03]  /*0b70*/  UISETP.NE.AND UP1, UPT, UR7, URZ, UPT ;  /* 0x000000ff0700728c */ /* 0x000fc6000bf25270 */
[----:B------:R-:W-:Y:S08]  /*0b80*/  BRA.U !UP0, `(.L_x_4) ;  /* 0x0000000108687547 */ /* 0x000ff0000b800000 */
[C---:B01----:R-:W-:Y:S01]  /*0b90*/  VIADD R17, R6.reuse, UR4 ;  /* 0x0000000406117c36 */ /* 0x043fe20008000000 */
[----:B------:R-:W-:-:S03]  /*0ba0*/  IADD3 R9, P4, PT, R6, UR4, RZ ;  /* 0x0000000406097c10 */ /* 0x000fc6000ff9e0ff */
[C---:B------:R-:W-:Y:S01]  /*0bb0*/  VIADD R8, R17.reuse, 0x400 ;  /* 0x0000040011087836 */ /* 0x040fe20000000000 */
[C---:B------:R-:W-:Y:S01]  /*0bc0*/  ISETP.GE.AND P0, PT, R17.reuse, UR16, PT ;  /* 0x0000001011007c0c */ /* 0x040fe2000bf06270 */
[C---:B------:R-:W-:Y:S02]  /*0bd0*/  VIADD R10, R17.reuse, 0x800 ;  /* 0x00000800110a7836 */ /* 0x040fe40000000000 */
[----:B------:R-:W-:Y:S01]  /*0be0*/  VIADD R12, R17, 0xc00 ;  /* 0x00000c00110c7836 */ /* 0x000fe20000000000 */
[----:B------:R-:W-:Y:S02]  /*0bf0*/  ISETP.GE.AND P1, PT, R8, UR16, PT ;  /* 0x0000001008007c0c */ /* 0x000fe4000bf26270 */
[----:B------:R-:W-:Y:S01]  /*0c00*/  ISETP.GE.AND P2, PT, R10, UR16, PT ;  /* 0x000000100a007c0c */ /* 0x000fe2000bf46270 */
[----:B------:R-:W-:Y:S01]  /*0c10*/  IMAD.X R10, RZ, RZ, RZ, P4 ;  /* 0x000000ffff0a7224 */ /* 0x000fe200020e06ff */
[----:B------:R-:W-:Y:S02]  /*0c20*/  ISETP.GE.AND P3, PT, R12, UR16, PT ;  /* 0x000000100c007c0c */ /* 0x000fe4000bf66270 */
[----:B------:R-:W-:-:S03]  /*0c30*/  LEA R8, P4, R9, UR9, 0x2 ;  /* 0x0000000909087c11 */ /* 0x000fc6000f8810ff */
[----:B------:R-:W-:Y:S01]  /*0c40*/  @!P0 IMAD.WIDE.U32 R12, R17, 0x4, R4 ;  /* 0x00000004110c8825 */ /* 0x000fe200078e0004 */
[----:B------:R-:W-:-:S05]  /*0c50*/  LEA.HI.X R9, R9, UR10, R10, 0x2, P4 ;  /* 0x0000000a09097c11 */ /* 0x000fca000a0f140a */
[----:B------:R-:W2:Y:S04]  /*0c60*/  @!P0 LDG.E R12, desc[UR12][R12.64] ;  /* 0x0000000c0c0c8981 */ /* 0x000ea8000c1e1900 */
[----:B------:R-:W3:Y:S04]  /*0c70*/  @!P1 LDG.E R10, desc[UR12][R8.64+0x1000] ;  /* 0x0010000c080a9981 */ /* 0x000ee8000c1e1900 */
[----:B------:R-:W4:Y:S04]  /*0c80*/  @!P2 LDG.E R14, desc[UR12][R8.64+0x2000] ;  /* 0x0020000c080ea981 */ /* 0x000f28000c1e1900 */
[----:B------:R-:W4:Y:S01]  /*0c90*/  @!P3 LDG.E R16, desc[UR12][R8.64+0x3000] ;  /* 0x0030000c0810b981 */ /* 0x000f22000c1e1900 */
[----:B------:R-:W0:Y:S01]  /*0ca0*/  S2UR UR8, SR_CgaCtaId ;  /* 0x00000000000879c3 */ /* 0x000e220000008800 */
[----:B------:R-:W-:Y:S01]  /*0cb0*/  UMOV UR5, 0x400 ;  /* 0x0000040000057882 */ /* 0x000fe20000000000 */
[----:B------:R-:W-:-:S02]  /*0cc0*/  UIADD3 UR4, UPT, UPT, UR4, 0x1000, URZ ;  /* 0x0000100004047890 */ /* 0x000fc4000fffe0ff */
[----:B0-----:R-:W-:-:S06]  /*0cd0*/  ULEA UR5, UR8, UR5, 0x18 ;  /* 0x0000000508057291 */ /* 0x001fcc000f8ec0ff */
[----:B------:R-:W-:-:S05]  /*0ce0*/  LEA R17, R17, UR5, 0x2 ;  /* 0x0000000511117c11 */ /* 0x000fca000f8e10ff */
[----:B--2---:R2:W-:Y:S04]  /*0cf0*/  @!P0 STS [R17], R12 ;  /* 0x0000000c11008388 */ /* 0x0045e80000000800 */
[----:B---3--:R2:W-:Y:S04]  /*0d00*/  @!P1 STS [R17+0x1000], R10 ;  /* 0x0010000a11009388 */ /* 0x0085e80000000800 */
[----:B----4-:R2:W-:Y:S04]  /*0d10*/  @!P2 STS [R17+0x2000], R14 ;  /* 0x0020000e1100a388 */ /* 0x0105e80000000800 */
[----:B------:R2:W-:Y:S02]  /*0d20*/  @!P3 STS [R17+0x3000], R16 ;  /* 0x003000101100b388 */ /* 0x0005e40000000800 */
.L_x_4:
[----:B------:R-:W-:Y:S05]  /*0d30*/  BRA.U !UP1, `(.L_x_0) ;  /* 0x00000001093c7547 */ /* 0x000fea000b800000 */
[----:B------:R-:W3:Y:S01]  /*0d40*/  LDCU UR16, c[0x0][0x388] ;  /* 0x00007100ff1077ac */ /* 0x000ee20008000800 */
[----:B------:R-:W-:-:S05]  /*0d50*/  UMOV UR5, URZ ;  /* 0x000000ff00057c82 */ /* 0x000fca0008000000 */
.L_x_5:
[----:B01--4-:R-:W-:-:S05]  /*0d60*/  VIADD R13, R6, UR4 ;  /* 0x00000004060d7c36 */ /* 0x013fca0008000000 */
[----:B---3--:R-:W-:-:S13]  /*0d70*/  ISETP.GE.AND P0, PT, R13, UR16, PT ;  /* 0x000000100d007c0c */ /* 0x008fda000bf06270 */
[----:B------:R-:W-:-:S06]  /*0d80*/  @!P0 IMAD.WIDE.U32 R8, R13, 0x4, R4 ;  /* 0x000000040d088825 */ /* 0x000fcc00078e0004 */
[----:B------:R-:W3:Y:S01]  /*0d90*/  @!P0 LDG.E R8, desc[UR12][R8.64] ;  /* 0x0000000c08088981 */ /* 0x000ee2000c1e1900 */
[----:B--2---:R-:W-:Y:S01]  /*0da0*/  @!P0 MOV R10, 0x400 ;  /* 0x00000400000a8802 */ /* 0x004fe20000000f00 */
[----:B------:R-:W-:Y:S01]  /*0db0*/  UIADD3 UR5, UPT, UPT, UR5, 0x1, URZ ;  /* 0x0000000105057890 */ /* 0x000fe2000fffe0ff */
[----:B------:R-:W0:Y:S01]  /*0dc0*/  @!P0 S2R R17, SR_CgaCtaId ;  /* 0x0000000000118919 */ /* 0x000e220000008800 */
[----:B------:R-:W-:Y:S02]  /*0dd0*/  UIADD3 UR4, UPT, UPT, UR4, 0x400, URZ ;  /* 0x0000040004047890 */ /* 0x000fe4000fffe0ff */
[----:B------:R-:W-:Y:S01]  /*0de0*/  UISETP.NE.AND UP0, UPT, UR5, UR7, UPT ;  /* 0x000000070500728c */ /* 0x000fe2000bf05270 */
[----:B0-----:R-:W-:-:S05]  /*0df0*/  @!P0 LEA R10, R17, R10, 0x18 ;  /* 0x0000000a110a8211 */ /* 0x001fca00078ec0ff */
[----:B------:R-:W-:-:S05]  /*0e00*/  @!P0 IMAD R13, R13, 0x4, R10 ;  /* 0x000000040d0d8824 */ /* 0x000fca00078e020a */
[----:B---3--:R4:W-:Y:S01]  /*0e10*/  @!P0 STS [R13], R8 ;  /* 0x000000080d008388 */ /* 0x0089e20000000800 */
[----:B------:R-:W-:Y:S05]  /*0e20*/  BRA.U UP0, `(.L_x_5) ;  /* 0xfffffffd00cc7547 */ /* 0x000fea000b83ffff */
.L_x_0:
[----:B------:R-:W-:-:S04]  /*0e30*/  USHF.L.U32 UR8, UR16, 0x1, URZ ;  /* 0x0000000110087899 */ /* 0x000fc800080006ff */
[----:B------:R-:W-:-:S09]  /*0e40*/  UISETP.GT.AND UP0, UPT, UR8, UR16, UPT ;  /* 0x000000100800728c */ /* 0x000fd2000bf04270 */
[----:B------:R-:W-:Y:S05]  /*0e50*/  BRA.U !UP0, `(.L_x_6) ;  /* 0x0000000508a07547 */ /* 0x000fea000b800000 */
[----:B------:R-:W-:Y:S01]  /*0e60*/  IMAD.U32 R4, RZ, RZ, UR8 ;  /* 0x00000008ff047e24 */ /* 0x000fe2000f8e00ff */
[----:B------:R-:W-:Y:S01]  /*0e70*/  LOP3.LUT R5, RZ, UR16, RZ, 0x33, !PT ;  /* 0x00000010ff057c12 */ /* 0x000fe2000f8e33ff */
[----:B------:R-:W-:Y:S01]  /*0e80*/  IMAD.U32 R9, RZ, RZ, UR16 ;  /* 0x00000010ff097e24 */ /* 0x000fe2000f8e00ff */
[----:B------:R-:W3:Y:S04]  /*0e90*/  LDCU UR5, c[0x0][0x388] ;  /* 0x00007100ff0577ac */ /* 0x000ee80008000800 */
[----:B------:R-:W-:-:S05]  /*0ea0*/  VIADDMNMX R4, R9, 0x400, R4, !PT ;  /* 0x0000040009047846 */ /* 0x000fca0007800104 */
[----:B------:R-:W-:-:S05]  /*0eb0*/  IMAD.IADD R4, R4, 0x1, R5 ;  /* 0x0000000104047824 */ /* 0x000fca00078e0205 */
[C---:B------:R-:W-:Y:S02]  /*0ec0*/  ISETP.GE.U32.AND P1, PT, R4.reuse, 0x1c00, PT ;  /* 0x00001c000400780c */ /* 0x040fe40003f26070 */
[----:B------:R-:W-:-:S04]  /*0ed0*/  LEA.HI R5, R4, 0x1, RZ, 0x16 ;  /* 0x0000000104057811 */ /* 0x000fc800078fb0ff */
[----:B012---:R-:W-:-:S04]  /*0ee0*/  LOP3.LUT R12, R5, 0x7, RZ, 0xc0, !PT ;  /* 0x00000007050c7812 */ /* 0x007fc800078ec0ff */
[----:B------:R-:W-:-:S03]  /*0ef0*/  ISETP.NE.AND P0, PT, R12, RZ, PT ;  /* 0x000000ff0c00720c */ /* 0x000fc60003f05270 */
[----:B---3--:R-:W-:Y:S10]  /*0f00*/  @!P1 BRA `(.L_x_7) ;  /* 0x0000000000a89947 */ /* 0x008ff40003800000 */
[----:B------:R-:W0:Y:S01]  /*0f10*/  S2UR UR7, SR_CgaCtaId ;  /* 0x00000000000779c3 */ /* 0x000e220000008800 */
[----:B------:R-:W-:Y:S01]  /*0f20*/  UMOV UR4, 0x400 ;  /* 0x0000040000047882 */ /* 0x000fe20000000000 */
[----:B------:R-:W-:Y:S01]  /*0f30*/  LOP3.LUT R14, R5, 0x7ffff8, RZ, 0xc0, !PT ;  /* 0x007ffff8050e7812 */ /* 0x000fe200078ec0ff */
[----:B0-----:R-:W-:-:S03]  /*0f40*/  ULEA UR7, UR7, UR4, 0x18 ;  /* 0x0000000407077291 */ /* 0x001fc6000f8ec0ff */
[----:B------:R-:W-:-:S09]  /*0f50*/  UMOV UR4, URZ ;  /* 0x000000ff00047c82 */ /* 0x000fd20008000000 */
.L_x_8:
[----:B----4-:R-:W-:Y:S01]  /*0f60*/  VIADD R8, R6, UR5 ;  /* 0x0000000506087c36 */ /* 0x010fe20008000000 */
[----:B------:R-:W-:Y:S02]  /*0f70*/  UIADD3 UR4, UPT, UPT, UR4, 0x8, URZ ;  /* 0x0000000804047890 */ /* 0x000fe4000fffe0ff */
[----:B------:R-:W-:Y:S01]  /*0f80*/  UIADD3 UR5, UPT, UPT, UR5, 0x2000, URZ ;  /* 0x0000200005057890 */ /* 0x000fe2000fffe0ff */
[C---:B------:R-:W-:Y:S01]  /*0f90*/  VIADD R9, R8.reuse, 0x400 ;  /* 0x0000040008097836 */ /* 0x040fe20000000000 */
[C---:B------:R-:W-:Y:S01]  /*0fa0*/  ISETP.GE.AND P6, PT, R8.reuse, UR8, PT ;  /* 0x0000000808007c0c */ /* 0x040fe2000bfc6270 */
[C---:B------:R-:W-:Y:S02]  /*0fb0*/  VIADD R10, R8.reuse, 0xc00 ;  /* 0x00000c00080a7836 */ /* 0x040fe40000000000 */
[C---:B------:R-:W-:Y:S01]  /*0fc0*/  VIADD R13, R8.reuse, 0x1000 ;  /* 0x00001000080d7836 */ /* 0x040fe20000000000 */
[----:B------:R-:W-:Y:S01]  /*0fd0*/  ISETP.GE.AND P1, PT, R9, UR8, PT ;  /* 0x0000000809007c0c */ /* 0x000fe2000bf26270 */
[----:B------:R-:W-:Y:S01]  /*0fe0*/  VIADD R9, R8, 0x800 ;  /* 0x0000080008097836 */ /* 0x000fe20000000000 */
[----:B------:R-:W-:Y:S01]  /*0ff0*/  ISETP.GE.AND P3, PT, R10, UR8, PT ;  /* 0x000000080a007c0c */ /* 0x000fe2000bf66270 */
[C---:B------:R-:W-:Y:S01]  /*1000*/  VIADD R16, R8.reuse, 0x1400 ;  /* 0x0000140008107836 */ /* 0x040fe20000000000 */
[C---:B------:R-:W-:Y:S01]  /*1010*/  LEA R10, R8.reuse, UR7, 0x2 ;  /* 0x00000007080a7c11 */ /* 0x040fe2000f8e10ff */
[C---:B------:R-:W-:Y:S01]  /*1020*/  VIADD R17, R8.reuse, 0x1800 ;  /* 0x0000180008117836 */ /* 0x040fe20000000000 */
[----:B------:R-:W-:Y:S01]  /*1030*/  ISETP.GE.AND P2, PT, R9, UR8, PT ;  /* 0x0000000809007c0c */ /* 0x000fe2000bf46270 */
[----:B------:R-:W-:Y:S01]  /*1040*/  VIADD R8, R8, 0x1c00 ;  /* 0x00001c0008087836 */ /* 0x000fe20000000000 */
[----:B------:R-:W-:Y:S01]  /*1050*/  ISETP.GE.AND P4, PT, R13, UR8, PT ;  /* 0x000000080d007c0c */ /* 0x000fe2000bf86270 */
[----:B------:R-:W-:Y:S01]  /*1060*/  @!P6 IMAD.MOV.U32 R9, RZ, RZ, -0x1 ;  /* 0xffffffffff09e424 */ /* 0x000fe200078e00ff */
[----:B------:R-:W-:-:S03]  /*1070*/  ISETP.GE.AND P5, PT, R16, UR8, PT ;  /* 0x0000000810007c0c */ /* 0x000fc6000bfa6270 */
[----:B------:R-:W-:Y:S01]  /*1080*/  @!P1 IMAD.MOV.U32 R13, RZ, RZ, -0x1 ;  /* 0xffffffffff0d9424 */ /* 0x000fe200078e00ff */
[----:B------:R0:W-:Y:S01]  /*1090*/  @!P6 STS [R10], R9 ;  /* 0x000000090a00e388 */ /* 0x0001e20000000800 */
[----:B------:R-:W-:Y:S01]  /*10a0*/  ISETP.GE.AND P6, PT, R17, UR8, PT ;  /* 0x0000000811007c0c */ /* 0x000fe2000bfc6270 */
[----:B------:R-:W-:Y:S02]  /*10b0*/  @!P3 IMAD.MOV.U32 R19, RZ, RZ, -0x1 ;  /* 0xffffffffff13b424 */ /* 0x000fe400078e00ff */
[----:B------:R0:W-:Y:S01]  /*10c0*/  @!P1 STS [R10+0x1000], R13 ;  /* 0x0010000d0a009388 */ /* 0x0001e20000000800 */
[----:B------:R-:W-:Y:S01]  /*10d0*/  ISETP.GE.AND P1, PT, R8, UR8, PT ;  /* 0x0000000808007c0c */ /* 0x000fe2000bf26270 */
[----:B------:R-:W-:Y:S02]  /*10e0*/  @!P2 IMAD.MOV.U32 R17, RZ, RZ, -0x1 ;  /* 0xffffffffff11a424 */ /* 0x000fe400078e00ff */
[----:B------:R-:W-:Y:S01]  /*10f0*/  @!P4 IMAD.MOV.U32 R21, RZ, RZ, -0x1 ;  /* 0xffffffffff15c424 */ /* 0x000fe200078e00ff */
[----:B------:R0:W-:Y:S01]  /*1100*/  @!P3 STS [R10+0x3000], R19 ;  /* 0x003000130a00b388 */ /* 0x0001e20000000800 */
[----:B------:R-:W-:-:S03]  /*1110*/  @!P5 IMAD.MOV.U32 R23, RZ, RZ, -0x1 ;  /* 0xffffffffff17d424 */ /* 0x000fc600078e00ff */
[----:B------:R0:W-:Y:S01]  /*1120*/  @!P2 STS [R10+0x2000], R17 ;  /* 0x002000110a00a388 */ /* 0x0001e20000000800 */
[----:B------:R-:W-:-:S03]  /*1130*/  @!P6 IMAD.MOV.U32 R25, RZ, RZ, -0x1 ;  /* 0xffffffffff19e424 */ /* 0x000fc600078e00ff */
[----:B------:R0:W-:Y:S01]  /*1140*/  @!P4 STS [R10+0x4000], R21 ;  /* 0x004000150a00c388 */ /* 0x0001e20000000800 */
[----:B------:R-:W-:-:S03]  /*1150*/  @!P1 IMAD.MOV.U32 R27, RZ, RZ, -0x1 ;  /* 0xffffffffff1b9424 */ /* 0x000fc600078e00ff */
[----:B------:R0:W-:Y:S04]  /*1160*/  @!P5 STS [R10+0x5000], R23 ;  /* 0x005000170a00d388 */ /* 0x0001e80000000800 */
[----:B------:R0:W-:Y:S04]  /*1170*/  @!P6 STS [R10+0x6000], R25 ;  /* 0x006000190a00e388 */ /* 0x0001e80000000800 */
[----:B------:R0:W-:Y:S01]  /*1180*/  @!P1 STS [R10+0x7000], R27 ;  /* 0x0070001b0a009388 */ /* 0x0001e20000000800 */
[----:B------:R-:W-:-:S13]  /*1190*/  ISETP.NE.AND P1, PT, R14, UR4, PT ;  /* 0x000000040e007c0c */ /* 0x000fda000bf25270 */
[----:B0-----:R-:W-:Y:S05]  /*11a0*/  @P1 BRA `(.L_x_8) ;  /* 0xfffffffc006c1947 */ /* 0x001fea000383ffff */
.L_x_7:
[----:B------:R-:W-:Y:S05]  /*11b0*/  @!P0 BRA `(.L_x_6) ;  /* 0x0000000000c88947 */ /* 0x000fea0003800000 */
[----:B------:R-:W-:Y:S02]  /*11c0*/  ISETP.GE.U32.AND P0, PT, R12, 0x4, PT ;  /* 0x000000040c00780c */ /* 0x000fe40003f06070 */
[----:B------:R-:W-:-:S11]  /*11d0*/  LOP3.LUT P4, R5, R5, 0x3, RZ, 0xc0, !PT ;  /* 0x0000000305057812 */ /* 0x000fd6000788c0ff */
[----:B------:R-:W-:Y:S05]  /*11e0*/  @!P0 BRA `(.L_x_9) ;  /* 0x0000000000548947 */ /* 0x000fea0003800000 */
[----:B------:R-:W0:Y:S01]  /*11f0*/  S2UR UR7, SR_CgaCtaId ;  /* 0x00000000000779c3 */ /* 0x000e220000008800 */
[----:B----4-:R-:W-:Y:S01]  /*1200*/  VIADD R8, R6, UR5 ;  /* 0x0000000506087c36 */ /* 0x010fe20008000000 */
[----:B------:R-:W-:Y:S01]  /*1210*/  UMOV UR4, 0x400 ;  /* 0x0000040000047882 */ /* 0x000fe20000000000 */
[----:B------:R-:W-:Y:S02]  /*1220*/  UIADD3 UR5, UPT, UPT, UR5, 0x1000, URZ ;  /* 0x0000100005057890 */ /* 0x000fe4000fffe0ff */
[C---:B------:R-:W-:Y:S01]  /*1230*/  VIADD R9, R8.reuse, 0x400 ;  /* 0x0000040008097836 */ /* 0x040fe20000000000 */
[C---:B------:R-:W-:Y:S01]  /*1240*/  ISETP.GE.AND P0, PT, R8.reuse, UR8, PT ;  /* 0x0000000808007c0c */ /* 0x040fe2000bf06270 */
[C---:B------:R-:W-:Y:S02]  /*1250*/  VIADD R10, R8.reuse, 0x800 ;  /* 0x00000800080a7836 */ /* 0x040fe40000000000 */
[----:B------:R-:W-:Y:S01]  /*1260*/  VIADD R12, R8, 0xc00 ;  /* 0x00000c00080c7836 */ /* 0x000fe20000000000 */
[----:B------:R-:W-:-:S02]  /*1270*/  ISETP.GE.AND P1, PT, R9, UR8, PT ;  /* 0x0000000809007c0c */ /* 0x000fc4000bf26270 */
[----:B------:R-:W-:Y:S02]  /*1280*/  ISETP.GE.AND P2, PT, R10, UR8, PT ;  /* 0x000000080a007c0c */ /* 0x000fe4000bf46270 */
[----:B------:R-:W-:-:S05]  /*1290*/  ISETP.GE.AND P3, PT, R12, UR8, PT ;  /* 0x000000080c007c0c */ /* 0x000fca000bf66270 */
[----:B------:R-:W-:-:S04]  /*12a0*/  @!P0 IMAD.MOV.U32 R9, RZ, RZ, -0x1 ;  /* 0xffffffffff098424 */ /* 0x000fc800078e00ff */
[----:B------:R-:W-:Y:S01]  /*12b0*/  @!P1 IMAD.MOV.U32 R13, RZ, RZ, -0x1 ;  /* 0xffffffffff0d9424 */ /* 0x000fe200078e00ff */
[----:B0-----:R-:W-:Y:S01]  /*12c0*/  ULEA UR4, UR7, UR4, 0x18 ;  /* 0x0000000407047291 */ /* 0x001fe2000f8ec0ff */
[----:B------:R-:W-:Y:S02]  /*12d0*/  @!P2 IMAD.MOV.U32 R17, RZ, RZ, -0x1 ;  /* 0xffffffffff11a424 */ /* 0x000fe400078e00ff */
[----:B------:R-:W-:-:S03]  /*12e0*/  @!P3 IMAD.MOV.U32 R19, RZ, RZ, -0x1 ;  /* 0xffffffffff13b424 */ /* 0x000fc600078e00ff */
[----:B------:R-:W-:-:S05]  /*12f0*/  LEA R8, R8, UR4, 0x2 ;  /* 0x0000000408087c11 */ /* 0x000fca000f8e10ff */
[----:B------:R0:W-:Y:S04]  /*1300*/  @!P0 STS [R8], R9 ;  /* 0x0000000908008388 */ /* 0x0001e80000000800 */
[----:B------:R0:W-:Y:S04]  /*1310*/  @!P1 STS [R8+0x1000], R13 ;  /* 0x0010000d08009388 */ /* 0x0001e80000000800 */
[----:B------:R0:W-:Y:S04]  /*1320*/  @!P2 STS [R8+0x2000], R17 ;  /* 0x002000110800a388 */ /* 0x0001e80000000800 */
[----:B------:R0:W-:Y:S02]  /*1330*/  @!P3 STS [R8+0x3000], R19 ;  /* 0x003000130800b388 */ /* 0x0001e40000000800 */
.L_x_9:
[----:B------:R-:W-:Y:S05]  /*1340*/  @!P4 BRA `(.L_x_6) ;  /* 0x000000000064c947 */ /* 0x000fea0003800000 */
[----:B------:R-:W-:Y:S02]  /*1350*/  ISETP.NE.AND P1, PT, R5, 0x1, PT ;  /* 0x000000010500780c */ /* 0x000fe40003f25270 */
[----:B------:R-:W-:-:S11]  /*1360*/  LOP3.LUT P0, RZ, R4, 0x400, RZ, 0xc0, !PT ;  /* 0x0000040004ff7812 */ /* 0x000fd6000780c0ff */
[----:B------:R-:W-:Y:S05]  /*1370*/  @!P1 BRA `(.L_x_10) ;  /* 0x0000000000349947 */ /* 0x000fea0003800000 */
[----:B------:R-:W1:Y:S01]  /*1380*/  S2UR UR7, SR_CgaCtaId ;  /* 0x00000000000779c3 */ /* 0x000e620000008800 */
[----:B------:R-:W-:Y:S01]  /*1390*/  VIADD R4, R6, UR5 ;  /* 0x0000000506047c36 */ /* 0x000fe20008000000 */
[----:B------:R-:W-:Y:S01]  /*13a0*/  UMOV UR4, 0x400 ;  /* 0x0000040000047882 */ /* 0x000fe20000000000 */
[----:B------:R-:W-:Y:S02]  /*13b0*/  UIADD3 UR5, UPT, UPT, UR5, 0x800, URZ ;  /* 0x0000080005057890 */ /* 0x000fe4000fffe0ff */
[C---:B------:R-:W-:Y:S01]  /*13c0*/  VIADD R5, R4.reuse, 0x400 ;  /* 0x0000040004057836 */ /* 0x040fe20000000000 */
[----:B------:R-:W-:-:S04]  /*13d0*/  ISETP.GE.AND P1, PT, R4, UR8, PT ;  /* 0x0000000804007c0c */ /* 0x000fc8000bf26270 */
[----:B------:R-:W-:-:S09]  /*13e0*/  ISETP.GE.AND P2, PT, R5, UR8, PT ;  /* 0x0000000805007c0c */ /* 0x000fd2000bf46270 */
[----:B------:R-:W-:-:S04]  /*13f0*/  @!P1 IMAD.MOV.U32 R5, RZ, RZ, -0x1 ;  /* 0xffffffffff059424 */ /* 0x000fc800078e00ff */
[----:B0-----:R-:W-:Y:S01]  /*1400*/  @!P2 IMAD.MOV.U32 R9, RZ, RZ, -0x1 ;  /* 0xffffffffff09a424 */ /* 0x001fe200078e00ff */
[----:B-1----:R-:W-:-:S06]  /*1410*/  ULEA UR4, UR7, UR4, 0x18 ;  /* 0x0000000407047291 */ /* 0x002fcc000f8ec0ff */
[----:B------:R-:W-:-:S05]  /*1420*/  LEA R4, R4, UR4, 0x2 ;  /* 0x0000000404047c11 */ /* 0x000fca000f8e10ff */
[----:B------:R1:W-:Y:S04]  /*1430*/  @!P1 STS [R4], R5 ;  /* 0x0000000504009388 */ /* 0x0003e80000000800 */
[----:B------:R1:W-:Y:S02]  /*1440*/  @!P2 STS [R4+0x1000], R9 ;  /* 0x001000090400a388 */ /* 0x0003e40000000800 */
.L_x_10:
[----:B------:R-:W-:Y:S05]  /*1450*/  @P0 BRA `(.L_x_6) ;  /* 0x0000000000200947 */ /* 0x000fea0003800000 */
[----:B-1----:R-:W-:-:S05]  /*1460*/  VIADD R4, R6, UR5 ;  /* 0x0000000506047c36 */ /* 0x002fca0008000000 */
[----:B------:R-:W-:-:S13]  /*1470*/  ISETP.GE.AND P0, PT, R4, UR8, PT ;  /* 0x0000000804007c0c */ /* 0x000fda000bf06270 */
[----:B------:R-:W1:Y:S01]  /*1480*/  @!P0 S2R R6, SR_CgaCtaId ;  /* 0x0000000000068919 */ /* 0x000e620000008800 */
[----:B------:R-:W-:Y:S01]  /*1490*/  @!P0 MOV R5, 0x400 ;  /* 0x0000040000058802 */ /* 0x000fe20000000f00 */
[----:B0-----:R-:W-:-:S03]  /*14a0*/  @!P0 IMAD.MOV.U32 R9, RZ, RZ, -0x1 ;  /* 0xffffffffff098424 */ /* 0x001fc600078e00ff */
[----:B-1----:R-:W-:-:S05]  /*14b0*/  @!P0 LEA R5, R6, R5, 0x18 ;  /* 0x0000000506058211 */ /* 0x002fca00078ec0ff */
[----:B------:R-:W-:-:S05]  /*14c0*/  @!P0 IMAD R4, R4, 0x4, R5 ;  /* 0x0000000404048824 */ /* 0x000fca00078e0205 */
[----:B------:R3:W-:Y:S02]  /*14d0*/  @!P0 STS [R4], R9 ;  /* 0x0000000904008388 */ /* 0x0007e40000000800 */
.L_x_6:
[----:B------:R-:W-:Y:S01]  /*14e0*/  BAR.SYNC.DEFER_BLOCKING 0x0 ;  /* 0x0000000000007b1d */ /* 0x000fe20000010000 */
[----:B------:R-:W-:Y:S01]  /*14f0*/  UISETP.NE.AND UP0, UPT, UR17, URZ, UPT ;  /* 0x000000ff1100728c */ /* 0x000fe2000bf05270 */
[----:B-12---:R-:W-:-:S08]  /*1500*/  IMAD.MOV.U32 R14, RZ, RZ, RZ ;  /* 0x000000ffff0e7224 */ /* 0x006fd000078e00ff */
[----:B------:R-:W-:Y:S05]  /*1510*/  BRA.U !UP0, `(.L_x_11) ;  /* 0x0000000508a07547 */ /* 0x000fea000b800000 */
[----:B------:R-:W1:Y:S01]  /*1520*/  LDCU UR4, c[0x0][0x388] ;  /* 0x00007100ff0477ac */ /* 0x000e620008000800 */
[----:B0--3-5:R-:W-:Y:S01]  /*1530*/  IMAD.IADD R9, R7, 0x1, R0 ;  /* 0x0000000107097824 */ /* 0x029fe200078e0200 */
[----:B------:R-:W-:Y:S01]  /*1540*/  BSSY.RECONVERGENT B0, `(.L_x_11) ;  /* 0x0000065000007945 */ /* 0x000fe20003800200 */
[----:B------:R-:W0:Y:S03]  /*1550*/  LDCU UR8, c[0x0][0x388] ;  /* 0x00007100ff0877ac */ /* 0x000e260008000800 */
[----:B------:R-:W-:Y:S01]  /*1560*/  ISETP.GE.AND P0, PT, R9, R2, PT ;  /* 0x000000020900720c */ /* 0x000fe20003f06270 */
[----:B------:R-:W2:Y:S01]  /*1570*/  LDCU UR5, c[0x0][0x388] ;  /* 0x00007100ff0577ac */ /* 0x000ea20008000800 */
[----:B------:R-:W3:Y:S01]  /*1580*/  LDCU UR9, c[0x0][0x384] ;  /* 0x00007080ff0977ac */ /* 0x000ee20008000800 */
[----:B------:R-:W0:Y:S01]  /*1590*/  LDCU UR7, c[0x0][0x384] ;  /* 0x00007080ff0777ac */ /* 0x000e220008000800 */
[----:B-1----:R-:W-:-:S09]  /*15a0*/  IMAD.U32 R14, RZ, RZ, UR4 ;  /* 0x00000004ff0e7e24 */ /* 0x002fd2000f8e00ff */
[----:B------:R-:W-:Y:S05]  /*15b0*/  @P0 BRA `(.L_x_12) ;  /* 0x0000000400740947 */ /* 0x000fea0003800000 */
[----:B------:R-:W-:Y:S01]  /*15c0*/  LOP3.LUT R5, RZ, R0, RZ, 0x33, !PT ;  /* 0x00000000ff057212 */ /* 0x000fe200078e33ff */
[----:B------:R-:W-:Y:S01]  /*15d0*/  BSSY.RECONVERGENT B1, `(.L_x_13) ;  /* 0x000001e000017945 */ /* 0x000fe20003800200 */
[----:B------:R-:W-:-:S04]  /*15e0*/  VIADDMNMX R4, R9, 0x20, R2, !PT ;  /* 0x0000002009047846 */ /* 0x000fc80007800102 */
[----:B------:R-:W-:-:S04]  /*15f0*/  IADD3 R12, PT, PT, -R7, R4, R5 ;  /* 0x00000004070c7210 */ /* 0x000fc80007ffe105 */
[----:B------:R-:W-:-:S04]  /*1600*/  LOP3.LUT R4, R12, 0x60, RZ, 0xc0, !PT ;  /* 0x000000600c047812 */ /* 0x000fc800078ec0ff */
[----:B------:R-:W-:-:S13]  /*1610*/  ISETP.NE.AND P0, PT, R4, 0x60, PT ;  /* 0x000000600400780c */ /* 0x000fda0003f05270 */
[----:B------:R-:W-:Y:S05]  /*1620*/  @!P0 BRA `(.L_x_14) ;  /* 0x0000000000608947 */ /* 0x000fea0003800000 */
[----:B------:R-:W1:Y:S01]  /*1630*/  LDC.64 R4, c[0x0][0x3a8] ;  /* 0x0000ea00ff047b82 */ /* 0x000e620000000a00 */
[----:B------:R-:W-:Y:S01]  /*1640*/  LEA.HI R6, R12, 0x1, RZ, 0x1b ;  /* 0x000000010c067811 */ /* 0x000fe200078fd8ff */
[----:B----4-:R-:W-:-:S03]  /*1650*/  IMAD.MOV.U32 R8, RZ, RZ, RZ ;  /* 0x000000ffff087224 */ /* 0x010fc600078e00ff */
[----:B------:R-:W-:-:S07]  /*1660*/  LOP3.LUT R13, R6, 0x3, RZ, 0xc0, !PT ;  /* 0x00000003060d7812 */ /* 0x000fce00078ec0ff */
.L_x_15:
[----:B------:R-:W-:-:S04]  /*1670*/  IMAD.SHL.U32 R7, R9, 0x2, RZ ;  /* 0x0000000209077824 */ /* 0x000fc800078e00ff */
[----:B-1----:R-:W-:-:S05]  /*1680*/  IMAD.WIDE R6, R7, 0x4, R4 ;  /* 0x0000000407067825 */ /* 0x002fca00078e0204 */
[----:B------:R-:W0:Y:S04]  /*1690*/  LDG.E R10, desc[UR12][R6.64] ;  /* 0x0000000c060a7981 */ /* 0x000e28000c1e1900 */
[----:B------:R-:W2:Y:S01]  /*16a0*/  LDG.E R14, desc[UR12][R6.64+0x4] ;  /* 0x0000040c060e7981 */ /* 0x000ea2000c1e1900 */
[----:B------:R-:W-:Y:S02]  /*16b0*/  VIADD R8, R8, 0x1 ;  /* 0x0000000108087836 */ /* 0x000fe40000000000 */
[----:B------:R-:W-:Y:S01]  /*16c0*/  VIADD R9, R9, 0x20 ;  /* 0x0000002009097836 */ /* 0x000fe20000000000 */
[----:B0-----:R-:W-:Y:S02]  /*16d0*/  ISETP.GT.AND P1, PT, R10, UR7, PT ;  /* 0x000000070a007c0c */ /* 0x001fe4000bf24270 */
[----:B--2---:R-:W-:-:S02]  /*16e0*/  ISETP.GT.AND P0, PT, R14, UR5, PT ;  /* 0x000000050e007c0c */ /* 0x004fc4000bf04270 */
[----:B------:R-:W-:Y:S02]  /*16f0*/  ISETP.GT.AND P1, PT, R10, RZ, !P1 ;  /* 0x000000ff0a00720c */ /* 0x000fe40004f24270 */
[----:B------:R-:W-:-:S04]  /*1700*/  ISETP.GT.AND P0, PT, R14, RZ, !P0 ;  /* 0x000000ff0e00720c */ /* 0x000fc80004704270 */
[----:B------:R-:W-:-:S04]  /*1710*/  PLOP3.LUT P0, PT, P0, P1, PT, 0x80, 0x8 ;  /* 0x000000000008781c */ /* 0x000fc80000703070 */
[----:B------:R-:W-:-:S13]  /*1720*/  ISETP.NE.OR P0, PT, R11, RZ, !P0 ;  /* 0x000000ff0b00720c */ /* 0x000fda0004705670 */
[----:B------:R-:W0:Y:S01]  /*1730*/  @!P0 S2R R17, SR_CgaCtaId ;  /* 0x0000000000118919 */ /* 0x000e220000008800 */
[----:B------:R-:W-:Y:S01]  /*1740*/  @!P0 MOV R16, 0x400 ;  /* 0x0000040000108802 */ /* 0x000fe20000000f00 */
[----:B------:R-:W-:-:S03]  /*1750*/  @!P0 VIADD R10, R10, 0xffffffff ;  /* 0xffffffff0a0a8836 */ /* 0x000fc60000000000 */
[----:B0-----:R-:W-:-:S05]  /*1760*/  @!P0 LEA R17, R17, R16, 0x18 ;  /* 0x0000001011118211 */ /* 0x001fca00078ec0ff */
[----:B------:R-:W-:-:S05]  /*1770*/  @!P0 IMAD R7, R14, 0x4, R17 ;  /* 0x000000040e078824 */ /* 0x000fca00078e0211 */
[----:B------:R0:W-:Y:S01]  /*1780*/  @!P0 STS [R7+-0x4], R10 ;  /* 0xfffffc0a07008388 */ /* 0x0001e20000000800 */
[----:B------:R-:W-:-:S13]  /*1790*/  ISETP.NE.AND P0, PT, R8, R13, PT ;  /* 0x0000000d0800720c */ /* 0x000fda0003f05270 */
[----:B0-----:R-:W-:Y:S05]  /*17a0*/  @P0 BRA `(.L_x_15) ;  /* 0xfffffffc00b00947 */ /* 0x001fea000383ffff */
.L_x_14:
[----:B0-23--:R-:W-:Y:S05]  /*17b0*/  BSYNC.RECONVERGENT B1 ;  /* 0x0000000000017941 */ /* 0x00dfea0003800200 */
.L_x_13:
[----:B------:R-:W0:Y:S01]  /*17c0*/  LDCU UR4, c[0x0][0x388] ;  /* 0x00007100ff0477ac */ /* 0x000e220008000800 */
[----:B------:R-:W-:Y:S01]  /*17d0*/  ISETP.GE.U32.AND P0, PT, R12, 0x60, PT ;  /* 0x000000600c00780c */ /* 0x000fe20003f06070 */
[----:B0-----:R-:W-:-:S12]  /*17e0*/  IMAD.U32 R14, RZ, RZ, UR4 ;  /* 0x00000004ff0e7e24 */ /* 0x001fd8000f8e00ff */
[----:B------:R-:W-:Y:S05]  /*17f0*/  @!P0 BRA `(.L_x_12) ;  /* 0x0000000000e48947 */ /* 0x000fea0003800000 */
[----:B------:R-:W0:Y:S01]  /*1800*/  S2R R7, SR_CgaCtaId ;  /* 0x0000000000077919 */ /* 0x000e220000008800 */
[----:B------:R-:W1:Y:S01]  /*1810*/  LDC.64 R4, c[0x0][0x3a8] ;  /* 0x0000ea00ff047b82 */ /* 0x000e620000000a00 */
[----:B------:R-:W-:Y:S01]  /*1820*/  MOV R6, 0x400 ;  /* 0x0000040000067802 */ /* 0x000fe20000000f00 */
[----:B------:R-:W-:Y:S03]  /*1830*/  BSSY.RECONVERGENT B1, `(.L_x_16) ;  /* 0x0000033000017945 */ /* 0x000fe60003800200 */
[----:B0-----:R-:W-:-:S07]  /*1840*/  LEA R18, R7, R6, 0x18 ;  /* 0x0000000607127211 */ /* 0x001fce00078ec0ff */
.L_x_17:
[----:B------:R-:W-:-:S04]  /*1850*/  IMAD.SHL.U32 R7, R9, 0x2, RZ ;  /* 0x0000000209077824 */ /* 0x000fc800078e00ff */
[----:B-1----:R-:W-:-:S05]  /*1860*/  IMAD.WIDE R6, R7, 0x4, R4 ;  /* 0x0000000407067825 */ /* 0x002fca00078e0204 */
[----:B----4-:R-:W2:Y:S04]  /*1870*/  LDG.E R8, desc[UR12][R6.64] ;  /* 0x0000000c06087981 */ /* 0x010ea8000c1e1900 */
[----:B------:R-:W3:Y:S04]  /*1880*/  LDG.E R10, desc[UR12][R6.64+0x4] ;  /* 0x0000040c060a7981 */ /* 0x000ee8000c1e1900 */
[----:B------:R-:W4:Y:S04]  /*1890*/  LDG.E R12, desc[UR12][R6.64+0x100] ;  /* 0x0001000c060c7981 */ /* 0x000f28000c1e1900 */
[----:B------:R-:W5:Y:S04]  /*18a0*/  LDG.E R13, desc[UR12][R6.64+0x104] ;  /* 0x0001040c060d7981 */ /* 0x000f68000c1e1900 */
[----:B------:R-:W5:Y:S04]  /*18b0*/  LDG.E R14, desc[UR12][R6.64+0x200] ;  /* 0x0002000c060e7981 */ /* 0x000f68000c1e1900 */
[----:B------:R-:W5:Y:S04]  /*18c0*/  LDG.E R17, desc[UR12][R6.64+0x204] ;  /* 0x0002040c06117981 */ /* 0x000f68000c1e1900 */
[----:B------:R-:W5:Y:S04]  /*18d0*/  LDG.E R16, desc[UR12][R6.64+0x300] ;  /* 0x0003000c06107981 */ /* 0x000f68000c1e1900 */
[----:B------:R-:W5:Y:S01]  /*18e0*/  LDG.E R19, desc[UR12][R6.64+0x304] ;  /* 0x0003040c06137981 */ /* 0x000f62000c1e1900 */
[----:B------:R-:W-:Y:S01]  /*18f0*/  VIADD R9, R9, 0x80 ;  /* 0x0000008009097836 */ /* 0x000fe20000000000 */
[----:B--2---:R-:W-:-:S02]  /*1900*/  ISETP.GT.AND P1, PT, R8, UR9, PT ;  /* 0x0000000908007c0c */ /* 0x004fc4000bf24270 */
[----:B---3--:R-:W-:Y:S02]  /*1910*/  ISETP.GT.AND P2, PT, R10, UR8, PT ;  /* 0x000000080a007c0c */ /* 0x008fe4000bf44270 */
[----:B------:R-:W-:Y:S02]  /*1920*/  ISETP.GT.AND P1, PT, R8, RZ, !P1 ;  /* 0x000000ff0800720c */ /* 0x000fe40004f24270 */
[----:B------:R-:W-:Y:S02]  /*1930*/  ISETP.GT.AND P2, PT, R10, RZ, !P2 ;  /* 0x000000ff0a00720c */ /* 0x000fe40005744270 */
[----:B----4-:R-:W-:Y:S02]  /*1940*/  ISETP.GT.AND P3, PT, R12, UR9, PT ;  /* 0x000000090c007c0c */ /* 0x010fe4000bf64270 */
[----:B-----5:R-:W-:Y:S02]  /*1950*/  ISETP.GT.AND P4, PT, R13, UR8, PT ;  /* 0x000000080d007c0c */ /* 0x020fe4000bf84270 */
[----:B------:R-:W-:-:S02]  /*1960*/  PLOP3.LUT P1, PT, P2, P1, PT, 0x80, 0x8 ;  /* 0x000000000008781c */ /* 0x000fc40001723070 */
[----:B------:R-:W-:Y:S02]  /*1970*/  ISETP.GT.AND P5, PT, R14, UR9, PT ;  /* 0x000000090e007c0c */ /* 0x000fe4000bfa4270 */
[----:B------:R-:W-:Y:S02]  /*1980*/  ISETP.GT.AND P3, PT, R12, RZ, !P3 ;  /* 0x000000ff0c00720c */ /* 0x000fe40005f64270 */
[----:B------:R-:W-:Y:S02]  /*1990*/  ISETP.GT.AND P6, PT, R17, UR8, PT ;  /* 0x0000000811007c0c */ /* 0x000fe4000bfc4270 */
[----:B------:R-:W-:Y:S02]  /*19a0*/  ISETP.GT.AND P4, PT, R13, RZ, !P4 ;  /* 0x000000ff0d00720c */ /* 0x000fe40006784270 */
[----:B------:R-:W-:Y:S02]  /*19b0*/  ISETP.GT.AND P0, PT, R16, UR9, PT ;  /* 0x0000000910007c0c */ /* 0x000fe4000bf04270 */
[----:B------:R-:W-:-:S02]  /*19c0*/  ISETP.GT.AND P5, PT, R14, RZ, !P5 ;  /* 0x000000ff0e00720c */ /* 0x000fc40006fa4270 */
[----:B------:R-:W-:Y:S02]  /*19d0*/  ISETP.GT.AND P2, PT, R19, UR8, PT ;  /* 0x0000000813007c0c */ /* 0x000fe4000bf44270 */
[----:B------:R-:W-:Y:S02]  /*19e0*/  ISETP.GT.AND P6, PT, R17, RZ, !P6 ;  /* 0x000000ff1100720c */ /* 0x000fe400077c4270 */
[----:B------:R-:W-:Y:S02]  /*19f0*/  ISETP.GT.AND P0, PT, R16, RZ, !P0 ;  /* 0x000000ff1000720c */ /* 0x000fe40004704270 */
[----:B------:R-:W-:Y:S02]  /*1a00*/  ISETP.GT.AND P2, PT, R19, RZ, !P2 ;  /* 0x000000ff1300720c */ /* 0x000fe40005744270 */
[----:B------:R-:W-:Y:S02]  /*1a10*/  PLOP3.LUT P3, PT, P4, P3, PT, 0x80, 0x8 ;  /* 0x000000000008781c */ /* 0x000fe40002767070 */
[----:B------:R-:W-:-:S02]  /*1a20*/  PLOP3.LUT P5, PT, P6, P5, PT, 0x80, 0x8 ;  /* 0x000000000008781c */ /* 0x000fc400037ab070 */
[----:B------:R-:W-:Y:S02]  /*1a30*/  PLOP3.LUT P0, PT, P2, P0, PT, 0x80, 0x8 ;  /* 0x000000000008781c */ /* 0x000fe40001701070 */
[C---:B------:R-:W-:Y:S02]  /*1a40*/  ISETP.NE.OR P1, PT, R11.reuse, RZ, !P1 ;  /* 0x000000ff0b00720c */ /* 0x040fe40004f25670 */
[C---:B------:R-:W-:Y:S02]  /*1a50*/  ISETP.NE.OR P3, PT, R11.reuse, RZ, !P3 ;  /* 0x000000ff0b00720c */ /* 0x040fe40005f65670 */
[C---:B------:R-:W-:Y:S02]  /*1a60*/  ISETP.NE.OR P5, PT, R11.reuse, RZ, !P5 ;  /* 0x000000ff0b00720c */ /* 0x040fe40006fa5670 */
[----:B------:R-:W-:-:S07]  /*1a70*/  ISETP.NE.OR P0, PT, R11, RZ, !P0 ;  /* 0x000000ff0b00720c */ /* 0x000fce0004705670 */
[----:B------:R-:W-:Y:S02]  /*1a80*/  @!P1 VIADD R6, R8, 0xffffffff ;  /* 0xffffffff08069836 */ /* 0x000fe40000000000 */
[--C-:B------:R-:W-:Y:S02]  /*1a90*/  @!P1 IMAD R7, R10, 0x4, R18.reuse ;  /* 0x000000040a079824 */ /* 0x100fe400078e0212 */
[----:B------:R-:W-:Y:S02]  /*1aa0*/  @!P3 VIADD R8, R12, 0xffffffff ;  /* 0xffffffff0c08b836 */ /* 0x000fe40000000000 */
[--C-:B------:R-:W-:Y:S01]  /*1ab0*/  @!P3 IMAD R13, R13, 0x4, R18.reuse ;  /* 0x000000040d0db824 */ /* 0x100fe200078e0212 */
[----:B------:R0:W-:Y:S01]  /*1ac0*/  @!P1 STS [R7+-0x4], R6 ;  /* 0xfffffc0607009388 */ /* 0x0001e20000000800 */
[----:B------:R-:W-:Y:S02]  /*1ad0*/  @!P5 VIADD R10, R14, 0xffffffff ;  /* 0xffffffff0e0ad836 */ /* 0x000fe40000000000 */
[----:B------:R-:W-:Y:S01]  /*1ae0*/  @!P5 IMAD R17, R17, 0x4, R18 ;  /* 0x000000041111d824 */ /* 0x000fe200078e0212 */
[----:B------:R0:W-:Y:S01]  /*1af0*/  @!P3 STS [R13+-0x4], R8 ;  /* 0xfffffc080d00b388 */ /* 0x0001e20000000800 */
[----:B------:R-:W-:-:S02]  /*1b00*/  @!P0 VIADD R12, R16, 0xffffffff ;  /* 0xffffffff100c8836 */ /* 0x000fc40000000000 */
[----:B------:R-:W-:Y:S01]  /*1b10*/  @!P0 IMAD R19, R19, 0x4, R18 ;  /* 0x0000000413138824 */ /* 0x000fe200078e0212 */
[----:B------:R0:W-:Y:S04]  /*1b20*/  @!P5 STS [R17+-0x4], R10 ;  /* 0xfffffc0a1100d388 */ /* 0x0001e80000000800 */
[----:B------:R0:W-:Y:S01]  /*1b30*/  @!P0 STS [R19+-0x4], R12 ;  /* 0xfffffc0c13008388 */ /* 0x0001e20000000800 */
[----:B------:R-:W-:-:S13]  /*1b40*/  ISETP.GE.AND P0, PT, R9, R2, PT ;  /* 0x000000020900720c */ /* 0x000fda0003f06270 */
[----:B0-----:R-:W-:Y:S05]  /*1b50*/  @!P0 BRA `(.L_x_17) ;  /* 0xfffffffc003c8947 */ /* 0x001fea000383ffff */
[----:B------:R-:W-:Y:S05]  /*1b60*/  BSYNC.RECONVERGENT B1 ;  /* 0x0000000000017941 */ /* 0x000fea0003800200 */
.L_x_16:
[----:B------:R-:W0:Y:S02]  /*1b70*/  LDCU UR4, c[0x0][0x388] ;  /* 0x00007100ff0477ac */ /* 0x000e240008000800 */
[----:B0-----:R-:W-:-:S07]  /*1b80*/  IMAD.U32 R14, RZ, RZ, UR4 ;  /* 0x00000004ff0e7e24 */ /* 0x001fce000f8e00ff */
.L_x_12:
[----:B0-23--:R-:W-:Y:S05]  /*1b90*/  BSYNC.RECONVERGENT B0 ;  /* 0x0000000000007941 */ /* 0x00dfea0003800200 */
.L_x_11:
[----:B0----5:R-:W-:Y:S01]  /*1ba0*/  IMAD.IADD R10, R3, 0x1, R0 ;  /* 0x00000001030a7824 */ /* 0x021fe200078e0200 */
[----:B------:R-:W-:Y:S04]  /*1bb0*/  BSSY.RECONVERGENT B1, `(.L_x_18) ;  /* 0x000011c000017945 */ /* 0x000fe80003800200 */
[----:B------:R-:W-:-:S13]  /*1bc0*/  ISETP.GE.AND P0, PT, R10, R15, PT ;  /* 0x0000000f0a00720c */ /* 0x000fda0003f06270 */
[----:B------:R-:W-:Y:S05]  /*1bd0*/  @P0 BRA `(.L_x_19) ;  /* 0x0000001000640947 */ /* 0x000fea0003800000 */
[----:B------:R-:W0:Y:S01]  /*1be0*/  LDC R2, c[0x0][0x380] ;  /* 0x0000e000ff027b82 */ /* 0x000e220000000800 */
[----:B------:R-:W1:Y:S01]  /*1bf0*/  LDCU.64 UR4, c[0x0][0x3c0] ;  /* 0x00007800ff0477ac */ /* 0x000e620008000a00 */
[----:B------:R-:W-:Y:S02]  /*1c00*/  IMAD.U32 R12, RZ, RZ, UR20 ;  /* 0x00000014ff0c7e24 */ /* 0x000fe4000f8e00ff */
[----:B---3--:R-:W-:Y:S01]  /*1c10*/  IMAD.U32 R4, RZ, RZ, UR20 ;  /* 0x00000014ff047e24 */ /* 0x008fe2000f8e00ff */
[----:B------:R-:W-:-:S06]  /*1c20*/  USHF.R.S32.HI UR7, URZ, 0x1f, UR20 ;  /* 0x0000001fff077899 */ /* 0x000fcc0008011414 */
[----:B------:R-:W-:Y:S01]  /*1c30*/  IMAD.U32 R9, RZ, RZ, UR7 ;  /* 0x00000007ff097e24 */ /* 0x000fe2000f8e00ff */
[----:B-1----:R-:W-:-:S04]  /*1c40*/  LEA R12, P0, R12, UR4, 0x1 ;  /* 0x000000040c0c7c11 */ /* 0x002fc8000f8008ff */
[----:B------:R-:W-:Y:S01]  /*1c50*/  LEA.HI.X R9, R4, UR5, R9, 0x1, P0 ;  /* 0x0000000504097c11 */ /* 0x000fe200080f0c09 */
[----:B0-----:R-:W-:-:S05]  /*1c60*/  VIADD R2, R2, 0x1f ;  /* 0x0000001f02027836 */ /* 0x001fca0000000000 */
[----:B------:R-:W-:-:S04]  /*1c70*/  SHF.R.S32.HI R3, RZ, 0x1f, R2 ;  /* 0x0000001fff037819 */ /* 0x000fc80000011402 */
[----:B------:R-:W-:-:S04]  /*1c80*/  LEA.HI R3, R3, R2, RZ, 0x5 ;  /* 0x0000000203037211 */ /* 0x000fc800078f28ff */
[----:B----4-:R-:W-:-:S04]  /*1c90*/  LOP3.LUT R13, R3, 0xffffffe0, RZ, 0xc0, !PT ;  /* 0xffffffe0030d7812 */ /* 0x010fc800078ec0ff */
[----:B------:R-:W-:-:S05]  /*1ca0*/  VIMNMX R2, PT, PT, R13, 0x20, !PT ;  /* 0x000000200d027848 */ /* 0x000fca0007fe0100 */
[----:B------:R-:W-:-:S05]  /*1cb0*/  VIADD R2, R2, 0xffffffff ;  /* 0xffffffff02027836 */ /* 0x000fca0000000000 */
[----:B------:R-:W-:-:S04]  /*1cc0*/  LEA.HI R2, R2, 0x1, RZ, 0x1b ;  /* 0x0000000102027811 */ /* 0x000fc800078fd8ff */
[----:B------:R-:W-:-:S07]  /*1cd0*/  LOP3.LUT R8, R2, 0xffffffc, RZ, 0xc0, !PT ;  /* 0x0ffffffc02087812 */ /* 0x000fce00078ec0ff */
.L_x_50:
[----:B------:R-:W0:Y:S01]  /*1ce0*/  LDC.64 R2, c[0x0][0x3a8] ;  /* 0x0000ea00ff027b82 */ /* 0x000e220000000a00 */
[----:B------:R-:W-:Y:S01]  /*1cf0*/  IMAD.SHL.U32 R5, R10, 0x2, RZ ;  /* 0x000000020a057824 */ /* 0x000fe200078e00ff */
[----:B------:R-:W1:Y:S01]  /*1d00*/  LDCU UR5, c[0x0][0x384] ;  /* 0x00007080ff0577ac */ /* 0x000e620008000800 */
[----:B------:R-:W2:Y:S02]  /*1d10*/  LDCU UR4, c[0x0][0x388] ;  /* 0x00007100ff0477ac */ /* 0x000ea40008000800 */
[----:B0-----:R-:W-:-:S05]  /*1d20*/  IMAD.WIDE R2, R5, 0x4, R2 ;  /* 0x0000000405027825 */ /* 0x001fca00078e0202 */
[----:B------:R-:W3:Y:S04]  /*1d30*/  LDG.E R7, desc[UR12][R2.64] ;  /* 0x0000000c02077981 */ /* 0x000ee8000c1e1900 */
[----:B------:R-:W2:Y:S01]  /*1d40*/  LDG.E R17, desc[UR12][R2.64+0x4] ;  /* 0x0000040c02117981 */ /* 0x000ea2000c1e1900 */
[----:B-1----:R-:W-:Y:S01]  /*1d50*/  IMAD.U32 R4, RZ, RZ, UR5 ;  /* 0x00000005ff047e24 */ /* 0x002fe2000f8e00ff */
[----:B------:R-:W-:Y:S04]  /*1d60*/  BSSY.RECONVERGENT B0, `(.L_x_20) ;  /* 0x00000fd000007945 */ /* 0x000fe80003800200 */
[----:B---3--:R-:W-:-:S02]  /*1d70*/  ISETP.GT.AND P1, PT, R7, R4, PT ;  /* 0x000000040700720c */ /* 0x008fc40003f24270 */
[----:B--2---:R-:W-:Y:S02]  /*1d80*/  ISETP.GT.AND P0, PT, R17, UR4, PT ;  /* 0x0000000411007c0c */ /* 0x004fe4000bf04270 */
[----:B------:R-:W-:Y:S02]  /*1d90*/  ISETP.LT.OR P1, PT, R7, 0x1, P1 ;  /* 0x000000010700780c */ /* 0x000fe40000f21670 */
[----:B------:R-:W-:-:S04]  /*1da0*/  ISETP.LT.OR P0, PT, R17, 0x1, P0 ;  /* 0x000000011100780c */ /* 0x000fc80000701670 */
[----:B------:R-:W-:-:S13]  /*1db0*/  PLOP3.LUT P0, PT, P0, P1, PT, 0xf8, 0x8f ;  /* 0x00000000008f781c */ /* 0x000fda0000703f70 */
[----:B------:R-:W-:Y:S05]  /*1dc0*/  @P0 BRA `(.L_x_21) ;  /* 0x0000000c00d80947 */ /* 0x000fea0003800000 */
[----:B------:R-:W-:Y:S01]  /*1dd0*/  ISETP.NE.AND P0, PT, R11, RZ, PT ;  /* 0x000000ff0b00720c */ /* 0x000fe20003f05270 */
[----:B------:R-:W-:-:S12]  /*1de0*/  VIADD R7, R7, 0xffffffff ;  /* 0xffffffff07077836 */ /* 0x000fd80000000000 */
[----:B------:R-:W0:Y:S01]  /*1df0*/  @!P0 S2R R6, SR_CgaCtaId ;  /* 0x0000000000068919 */ /* 0x000e220000008800 */
[----:B------:R-:W-:Y:S01]  /*1e00*/  @!P0 MOV R3, 0x400 ;  /* 0x0000040000038802 */ /* 0x000fe20000000f00 */
[C---:B------:R-:W-:Y:S02]  /*1e10*/  @!P0 IMAD.IADD R2, R17.reuse, 0x1, R14 ;  /* 0x0000000111028824 */ /* 0x040fe400078e020e */
[----:B------:R-:W-:Y:S01]  /*1e20*/  VIADD R17, R17, 0xffffffff ;  /* 0xffffffff11117836 */ /* 0x000fe20000000000 */
[----:B0-----:R-:W-:-:S05]  /*1e30*/  @!P0 LEA R3, R6, R3, 0x18 ;  /* 0x0000000306038211 */ /* 0x001fca00078ec0ff */
[----:B------:R-:W-:-:S05]  /*1e40*/  @!P0 IMAD R2, R2, 0x4, R3 ;  /* 0x0000000402028824 */ /* 0x000fca00078e0203 */
[----:B------:R0:W-:Y:S01]  /*1e50*/  @!P0 STS [R2+-0x4], R7 ;  /* 0xfffffc0702008388 */ /* 0x0001e20000000800 */
[----:B------:R-:W-:-:S13]  /*1e60*/  ISETP.GE.AND P0, PT, R4, 0x1, PT ;  /* 0x000000010400780c */ /* 0x000fda0003f06270 */
[----:B0-----:R-:W-:Y:S05]  /*1e70*/  @!P0 BRA `(.L_x_22) ;  /* 0x0000000000bc8947 */ /* 0x001fea0003800000 */
[----:B------:R-:W-:-:S07]  /*1e80*/  IMAD.MOV.U32 R6, RZ, RZ, RZ ;  /* 0x000000ffff067224 */ /* 0x000fce00078e00ff */
.L_x_28:
[----:B------:R-:W0:Y:S02]  /*1e90*/  LDCU UR4, c[0x0][0x380] ;  /* 0x00007000ff0477ac */ /* 0x000e240008000800 */
[----:B0-----:R-:W-:-:S09]  /*1ea0*/  UISETP.GE.AND UP0, UPT, UR4, 0x1, UPT ;  /* 0x000000010400788c */ /* 0x001fd2000bf06270 */
[----:B------:R-:W-:Y:S05]  /*1eb0*/  BRA.U !UP0, `(.L_x_23) ;  /* 0x0000000108987547 */ /* 0x000fea000b800000 */
[----:B------:R-:W0:Y:S01]  /*1ec0*/  LDCU UR7, c[0x0][0x388] ;  /* 0x00007100ff0777ac */ /* 0x000e220008000800 */
[----:B------:R-:W-:Y:S01]  /*1ed0*/  IMAD.MOV.U32 R18, RZ, RZ, RZ ;  /* 0x000000ffff127224 */ /* 0x000fe200078e00ff */
[----:B------:R-:W1:Y:S01]  /*1ee0*/  LDCU UR5, c[0x0][0x384] ;  /* 0x00007080ff0577ac */ /* 0x000e620008000800 */
[----:B0-----:R-:W-:-:S04]  /*1ef0*/  IMAD R2, R6, UR7, R17 ;  /* 0x0000000706027c24 */ /* 0x001fc8000f8e0211 */
[----:B------:R-:W-:Y:S02]  /*1f00*/  IMAD R20, R2, UR4, RZ ;  /* 0x0000000402147c24 */ /* 0x000fe4000f8e02ff */
[----:B-1----:R-:W-:-:S03]  /*1f10*/  IMAD R2, R10, UR5, R6 ;  /* 0x000000050a027c24 */ /* 0x002fc6000f8e0206 */
[----:B------:R-:W-:Y:S01]  /*1f20*/  IADD3 R16, P0, PT, R20, R11, RZ ;  /* 0x0000000b14107210 */ /* 0x000fe20007f1e0ff */
[----:B------:R-:W-:-:S03]  /*1f30*/  IMAD R19, R2, UR4, R11 ;  /* 0x0000000402137c24 */ /* 0x000fc6000f8e020b */
[----:B------:R-:W-:-:S09]  /*1f40*/  LEA.HI.X.SX32 R20, R20, RZ, 0x1, P0 ;  /* 0x000000ff14147211 */ /* 0x000fd200000f0eff */
.L_x_27:
[----:B------:R-:W0:Y:S01]  /*1f50*/  LDCU UR4, c[0x0][0x380] ;  /* 0x00007000ff0477ac */ /* 0x000e220008000800 */
[----:B------:R-:W-:Y:S01]  /*1f60*/  IMAD.IADD R2, R11, 0x1, R18 ;  /* 0x000000010b027824 */ /* 0x000fe200078e0212 */
[----:B------:R-:W-:Y:S04]  /*1f70*/  BSSY.RECONVERGENT B2, `(.L_x_24) ;  /* 0x0000017000027945 */ /* 0x000fe80003800200 */
[----:B0-----:R-:W-:-:S13]  /*1f80*/  ISETP.GE.AND P0, PT, R2, UR4, PT ;  /* 0x0000000402007c0c */ /* 0x001fda000bf06270 */
[----:B------:R-:W-:Y:S05]  /*1f90*/  @P0 BRA `(.L_x_25) ;  /* 0x0000000000500947 */ /* 0x000fea0003800000 */
[----:B------:R-:W0:Y:S01]  /*1fa0*/  LDC.64 R4, c[0x0][0x3a0] ;  /* 0x0000e800ff047b82 */ /* 0x000e220000000a00 */
[----:B------:R-:W-:Y:S01]  /*1fb0*/  IADD3 R2, P0, PT, R18, R16, RZ ;  /* 0x0000001012027210 */ /* 0x000fe20007f1e0ff */
[----:B------:R-:W-:-:S04]  /*1fc0*/  IMAD.IADD R3, R19, 0x1, R18 ;  /* 0x0000000113037824 */ /* 0x000fc800078e0212 */
[----:B------:R-:W-:Y:S01]  /*1fd0*/  IMAD.X R22, RZ, RZ, R20, P0 ;  /* 0x000000ffff167224 */ /* 0x000fe200000e0614 */
[----:B------:R-:W-:Y:S01]  /*1fe0*/  LEA R21, P0, R2, R12, 0x1 ;  /* 0x0000000c02157211 */ /* 0x000fe200078008ff */
[----:B0-----:R-:W-:-:S03]  /*1ff0*/  IMAD.WIDE R4, R3, 0x2, R4 ;  /* 0x0000000203047825 */ /* 0x001fc600078e0204 */
[----:B------:R-:W-:Y:S02]  /*2000*/  LEA.HI.X R3, R2, R9, R22, 0x1, P0 ;  /* 0x0000000902037211 */ /* 0x000fe400000f0c16 */
[C---:B------:R-:W-:Y:S01]  /*2010*/  LOP3.LUT R2, R21.reuse, 0xfffffffd, RZ, 0xc0, !PT ;  /* 0xfffffffd15027812 */ /* 0x040fe200078ec0ff */
[----:B------:R0:W5:Y:S01]  /*2020*/  LDG.E.U16 R24, desc[UR12][R4.64] ;  /* 0x0000000c04187981 */ /* 0x000162000c1e1500 */
[----:B------:R-:W-:-:S03]  /*2030*/  LOP3.LUT R22, R21, 0x2, RZ, 0xc0, !PT ;  /* 0x0000000215167812 */ /* 0x000fc600078ec0ff */
[----:B------:R0:W5:Y:S01]  /*2040*/  LD.E R23, desc[UR12][R2.64] ;  /* 0x0000000c02177980 */ /* 0x000162000c101900 */
[----:B------:R-:W-:Y:S01]  /*2050*/  ISETP.EQ.U32.AND P0, PT, R22, RZ, PT ;  /* 0x000000ff1600720c */ /* 0x000fe20003f02070 */
[----:B------:R-:W-:-:S05]  /*2060*/  IMAD.MOV.U32 R22, RZ, RZ, 0x3254 ;  /* 0x00003254ff167424 */ /* 0x000fca00078e00ff */
[----:B------:R-:W-:-:S07]  /*2070*/  SEL R22, R22, 0x7610, P0 ;  /* 0x0000761016167807 */ /* 0x000fce0000000000 */
.L_x_26:
[----:B0----5:R-:W-:-:S05]  /*2080*/  HADD2 R4, R23, R24.H0_H0 ;  /* 0x2000001817047230 */ /* 0x021fca0000000000 */
[----:B------:R-:W-:-:S06]  /*2090*/  PRMT R4, R23, R22, R4 ;  /* 0x0000001617047216 */ /* 0x000fcc0000000004 */
[----:B------:R-:W2:Y:S02]  /*20a0*/  ATOM.E.CAS.STRONG.GPU PT, R4, [R2], R23, R4 ;  /* 0x000000170204738b */ /* 0x000ea400001ee104 */
[----:B--2---:R-:W-:Y:S01]  /*20b0*/  ISETP.NE.U32.AND P0, PT, R4, R23, PT ;  /* 0x000000170400720c */ /* 0x004fe20003f05070 */
[----:B------:R-:W-:-:S12]  /*20c0*/  IMAD.MOV.U32 R23, RZ, RZ, R4 ;  /* 0x000000ffff177224 */ /* 0x000fd800078e0004 */
[----:B------:R-:W-:Y:S05]  /*20d0*/  @P0 BRA `(.L_x_26) ;  /* 0xfffffffc00e80947 */ /* 0x000fea000383ffff */
.L_x_25:
[----:B------:R-:W-:Y:S05]  /*20e0*/  BSYNC.RECONVERGENT B2 ;  /* 0x0000000000027941 */ /* 0x000fea0003800200 */
.L_x_24:
[----:B------:R-:W-:-:S05]  /*20f0*/  VIADD R18, R18, 0x20 ;  /* 0x0000002012127836 */ /* 0x000fca0000000000 */
[----:B------:R-:W-:-:S13]  /*2100*/  ISETP.GE.AND P0, PT, R18, R13, PT ;  /* 0x0000000d1200720c */ /* 0x000fda0003f06270 */
[----:B------:R-:W-:Y:S05]  /*2110*/  @!P0 BRA `(.L_x_27) ;  /* 0xfffffffc008c8947 */ /* 0x000fea000383ffff */
.L_x_23:
[----:B------:R-:W0:Y:S01]  /*2120*/  LDCU UR4, c[0x0][0x384] ;  /* 0x00007080ff0477ac */ /* 0x000e220008000800 */
[----:B------:R-:W-:Y:S02]  /*2130*/  VIADD R6, R6, 0x1 ;  /* 0x0000000106067836 */ /* 0x000fe40000000000 */
[----:B0-----:R-:W-:-:S05]  /*2140*/  IMAD.U32 R4, RZ, RZ, UR4 ;  /* 0x00000004ff047e24 */ /* 0x001fca000f8e00ff */
[----:B------:R-:W-:-:S13]  /*2150*/  ISETP.NE.AND P0, PT, R6, R4, PT ;  /* 0x000000040600720c */ /* 0x000fda0003f05270 */
[----:B------:R-:W-:Y:S05]  /*2160*/  @P0 BRA `(.L_x_28) ;  /* 0xfffffffc00480947 */ /* 0x000fea000383ffff */
.L_x_22:
[----:B------:R-:W0:Y:S02]  /*2170*/  LDCU UR4, c[0x0][0x380] ;  /* 0x00007000ff0477ac */ /* 0x000e240008000800 */
[----:B0-----:R-:W-:-:S05]  /*2180*/  IMAD.U32 R20, RZ, RZ, UR4 ;  /* 0x00000004ff147e24 */ /* 0x001fca000f8e00ff */
[----:B------:R-:W-:-:S13]  /*2190*/  ISETP.GE.AND P0, PT, R20, 0x1, PT ;  /* 0x000000011400780c */ /* 0x000fda0003f06270 */
[----:B------:R-:W-:Y:S05]  /*21a0*/  @!P0 BRA `(.L_x_21) ;  /* 0x0000000800e08947 */ /* 0x000fea0003800000 */
[----:B------:R-:W-:Y:S01]  /*21b0*/  ISETP.GE.AND P0, PT, R20, 0x61, PT ;  /* 0x000000611400780c */ /* 0x000fe20003f06270 */
[----:B------:R-:W-:Y:S01]  /*21c0*/  IMAD R2, R17, R20, RZ ;  /* 0x0000001411027224 */ /* 0x000fe200078e02ff */
[----:B------:R-:W-:Y:S01]  /*21d0*/  USHF.R.S32.HI UR4, URZ, 0x1f, UR6 ;  /* 0x0000001fff047899 */ /* 0x000fe20008011406 */
[----:B------:R-:W-:Y:S02]  /*21e0*/  IMAD R17, R10, R4, R7 ;  /* 0x000000040a117224 */ /* 0x000fe400078e0207 */
[----:B------:R-:W-:Y:S01]  /*21f0*/  IMAD.MOV.U32 R18, RZ, RZ, RZ ;  /* 0x000000ffff127224 */ /* 0x000fe200078e00ff */
[--C-:B------:R-:W-:Y:S01]  /*2200*/  IADD3 R19, P1, P2, R2, UR6, R11.reuse ;  /* 0x0000000602137c10 */ /* 0x100fe2000fa3e00b */
[----:B------:R-:W-:Y:S01]  /*2210*/  IMAD R17, R17, R20, R11 ;  /* 0x0000001411117224 */ /* 0x000fe200078e020b */
[----:B------:R-:W-:-:S04]  /*2220*/  SHF.R.S32.HI R16, RZ, 0x1f, R2 ;  /* 0x0000001fff107819 */ /* 0x000fc80000011402 */
[----:B------:R-:W-:Y:S01]  /*2230*/  IADD3.X R16, PT, PT, R16, UR4, RZ, P1, P2 ;  /* 0x0000000410107c10 */ /* 0x000fe20008fe44ff */
[----:B------:R-:W-:Y:S06]  /*2240*/  @!P0 BRA `(.L_x_29) ;  /* 0x00000004008c8947 */ /* 0x000fec0003800000 */
[----:B------:R-:W-:Y:S02]  /*2250*/  IMAD.MOV.U32 R18, RZ, RZ, RZ ;  /* 0x000000ffff127224 */ /* 0x000fe400078e00ff */
[----:B------:R-:W-:-:S07]  /*2260*/  IMAD.MOV.U32 R21, RZ, RZ, RZ ;  /* 0x000000ffff157224 */ /* 0x000fce00078e00ff */
.L_x_42:
[----:B------:R-:W0:Y:S01]  /*2270*/  LDCU UR4, c[0x0][0x380] ;  /* 0x00007000ff0477ac */ /* 0x000e220008000800 */
[----:B------:R-:W1:Y:S01]  /*2280*/  LDC.64 R4, c[0x0][0x3a0] ;  /* 0x0000e800ff047b82 */ /* 0x000e620000000a00 */
[C-C-:B------:R-:W-:Y:S01]  /*2290*/  IMAD.IADD R23, R11.reuse, 0x1, R18.reuse ;  /* 0x000000010b177824 */ /* 0x140fe200078e0212 */
[----:B------:R-:W-:Y:S01]  /*22a0*/  BSSY.RECONVERGENT B2, `(.L_x_30) ;  /* 0x0000022000027945 */ /* 0x000fe20003800200 */
[--C-:B------:R-:W-:Y:S02]  /*22b0*/  IMAD.IADD R2, R11, 0x1, R18.reuse ;  /* 0x000000010b027824 */ /* 0x100fe400078e0212 */
[----:B------:R-:W-:Y:S02]  /*22c0*/  VIADD R3, R23, 0x20 ;  /* 0x0000002017037836 */ /* 0x000fe40000000000 */
[----:B------:R-:W-:Y:S02]  /*22d0*/  IMAD.IADD R7, R11, 0x1, R18 ;  /* 0x000000010b077824 */ /* 0x000fe400078e0212 */
[----:B------:R-:W-:-:S02]  /*22e0*/  VIADD R21, R21, 0x4 ;  /* 0x0000000415157836 */ /* 0x000fc40000000000 */
[----:B------:R-:W-:-:S03]  /*22f0*/  VIADD R7, R7, 0x40 ;  /* 0x0000004007077836 */ /* 0x000fc60000000000 */
[----:B------:R-:W-:Y:S01]  /*2300*/  ISETP.NE.AND P1, PT, R21, R8, PT ;  /* 0x000000081500720c */ /* 0x000fe20003f25270 */
[----:B0-----:R-:W-:-:S05]  /*2310*/  IMAD.U32 R20, RZ, RZ, UR4 ;  /* 0x00000004ff147e24 */ /* 0x001fca000f8e00ff */
[-C--:B------:R-:W-:Y:S02]  /*2320*/  ISETP.GE.AND P4, PT, R23, R20.reuse, PT ;  /* 0x000000141700720c */ /* 0x080fe40003f86270 */
[-C--:B------:R-:W-:Y:S01]  /*2330*/  ISETP.GE.AND P3, PT, R3, R20.reuse, PT ;  /* 0x000000140300720c */ /* 0x080fe20003f66270 */
[----:B------:R-:W-:Y:S01]  /*2340*/  VIADD R3, R2, 0x60 ;  /* 0x0000006002037836 */ /* 0x000fe20000000000 */
[----:B------:R-:W-:Y:S02]  /*2350*/  IADD3 R2, P5, PT, R18, R19, RZ ;  /* 0x0000001312027210 */ /* 0x000fe40007fbe0ff */
[-C--:B------:R-:W-:Y:S01]  /*2360*/  ISETP.GE.AND P2, PT, R7, R20.reuse, PT ;  /* 0x000000140700720c */ /* 0x080fe20003f46270 */
[----:B------:R-:W-:Y:S01]  /*2370*/  IMAD.IADD R7, R17, 0x1, R18 ;  /* 0x0000000111077824 */ /* 0x000fe200078e0212 */
[----:B------:R-:W-:Y:S01]  /*2380*/  ISETP.GE.AND P0, PT, R3, R20, PT ;  /* 0x000000140300720c */ /* 0x000fe20003f06270 */
[----:B------:R-:W-:Y:S01]  /*2390*/  IMAD.X R3, RZ, RZ, R16, P5 ;  /* 0x000000ffff037224 */ /* 0x000fe200028e0610 */
[----:B------:R-:W-:Y:S01]  /*23a0*/  LEA R23, P5, R2, R12, 0x1 ;  /* 0x0000000c02177211 */ /* 0x000fe200078a08ff */
[----:B-1----:R-:W-:-:S03]  /*23b0*/  IMAD.WIDE R4, R7, 0x2, R4 ;  /* 0x0000000207047825 */ /* 0x002fc600078e0204 */
[----:B------:R-:W-:Y:S01]  /*23c0*/  LEA.HI.X R3, R2, R9, R3, 0x1, P5 ;  /* 0x0000000902037211 */ /* 0x000fe200028f0c03 */
[----:B------:R-:W-:Y:S08]  /*23d0*/  @P4 BRA `(.L_x_31) ;  /* 0x0000000000384947 */ /* 0x000ff00003800000 */
[----:B------:R-:W2:Y:S01]  /*23e0*/  LDG.E.U16 R6, desc[UR12][R4.64] ;  /* 0x0000000c04067981 */ /* 0x000ea2000c1e1500 */
[C---:B------:R-:W-:Y:S01]  /*23f0*/  LOP3.LUT R2, R23.reuse, 0xfffffffd, RZ, 0xc0, !PT ;  /* 0xfffffffd17027812 */ /* 0x040fe200078ec0ff */
[----:B------:R-:W-:Y:S01]  /*2400*/  IMAD.MOV.U32 R22, RZ, RZ, 0x3254 ;  /* 0x00003254ff167424 */ /* 0x000fe200078e00ff */
[----:B------:R-:W-:-:S03]  /*2410*/  LOP3.LUT R7, R23, 0x2, RZ, 0xc0, !PT ;  /* 0x0000000217077812 */ /* 0x000fc600078ec0ff */
[----:B------:R0:W5:Y:S01]  /*2420*/  LD.E R25, desc[UR12][R2.64] ;  /* 0x0000000c02197980 */ /* 0x000162000c101900 */
[----:B------:R-:W-:-:S04]  /*2430*/  ISETP.EQ.U32.AND P4, PT, R7, RZ, PT ;  /* 0x000000ff0700720c */ /* 0x000fc80003f82070 */
[----:B------:R-:W-:Y:S01]  /*2440*/  SEL R22, R22, 0x7610, P4 ;  /* 0x0000761016167807 */ /* 0x000fe20002000000 */
[----:B0-2---:R-:W-:-:S08]  /*2450*/  HMUL2 R7, R6.H0_H0, R6.H0_H0 ;  /* 0x2000000606077232 */ /* 0x005fd00000000800 */
.L_x_32:
[----:B-----5:R-:W-:-:S05]  /*2460*/  HADD2 R6, R25, R7.H0_H0 ;  /* 0x2000000719067230 */ /* 0x020fca0000000000 */
[----:B------:R-:W-:-:S06]  /*2470*/  PRMT R6, R25, R22, R6 ;  /* 0x0000001619067216 */ /* 0x000fcc0000000006 */
[----:B------:R-:W2:Y:S02]  /*2480*/  ATOM.E.CAS.STRONG.GPU PT, R6, [R2], R25, R6 ;  /* 0x000000190206738b */ /* 0x000ea400001ee106 */
[----:B--2---:R-:W-:Y:S01]  /*2490*/  ISETP.NE.U32.AND P4, PT, R6, R25, PT ;  /* 0x000000190600720c */ /* 0x004fe20003f85070 */
[----:B------:R-:W-:-:S12]  /*24a0*/  IMAD.MOV.U32 R25, RZ, RZ, R6 ;  /* 0x000000ffff197224 */ /* 0x000fd800078e0006 */
[----:B------:R-:W-:Y:S05]  /*24b0*/  @P4 BRA `(.L_x_32) ;  /* 0xfffffffc00e84947 */ /* 0x000fea000383ffff */
.L_x_31:
[----:B------:R-:W-:Y:S05]  /*24c0*/  BSYNC.RECONVERGENT B2 ;  /* 0x0000000000027941 */ /* 0x000fea0003800200 */
.L_x_30:
[----:B------:R-:W-:Y:S04]  /*24d0*/  BSSY.RECONVERGENT B2, `(.L_x_33) ;  /* 0x0000012000027945 */ /* 0x000fe80003800200 */
[----:B------:R-:W-:Y:S05]  /*24e0*/  @P3 BRA `(.L_x_34) ;  /* 0x0000000000403947 */ /* 0x000fea0003800000 */
[----:B------:R-:W2:Y:S01]  /*24f0*/  LDG.E.U16 R22, desc[UR12][R4.64+0x40] ;  /* 0x0000400c04167981 */ /* 0x000ea2000c1e1500 */
[----:B------:R-:W-:-:S04]  /*2500*/  IADD3 R25, P3, PT, R23, 0x40, RZ ;  /* 0x0000004017197810 */ /* 0x000fc80007f7e0ff */
[----:B------:R-:W-:Y:S01]  /*2510*/  LOP3.LUT R6, R25, 0xfffffffd, RZ, 0xc0, !PT ;  /* 0xfffffffd19067812 */ /* 0x000fe200078ec0ff */
[----:B------:R-:W-:-:S05]  /*2520*/  IMAD.X R7, RZ, RZ, R3, P3 ;  /* 0x000000ffff077224 */ /* 0x000fca00018e0603 */
[----:B------:R0:W5:Y:S01]  /*2530*/  LD.E R27, desc[UR12][R6.64] ;  /* 0x0000000c061b7980 */ /* 0x000162000c101900 */
[----:B------:R-:W-:Y:S01]  /*2540*/  LOP3.LUT R24, R25, 0x2, RZ, 0xc0, !PT ;  /* 0x0000000219187812 */ /* 0x000fe200078ec0ff */
[----:B------:R-:W-:-:S03]  /*2550*/  IMAD.MOV.U32 R26, RZ, RZ, 0x3254 ;  /* 0x00003254ff1a7424 */ /* 0x000fc600078e00ff */
[----:B------:R-:W-:-:S04]  /*2560*/  ISETP.EQ.U32.AND P3, PT, R24, RZ, PT ;  /* 0x000000ff1800720c */ /* 0x000fc80003f62070 */
[----:B------:R-:W-:Y:S01]  /*2570*/  SEL R26, R26, 0x7610, P3 ;  /* 0x000076101a1a7807 */ /* 0x000fe20001800000 */
[----:B0-2---:R-:W-:-:S08]  /*2580*/  HMUL2 R22, R22.H0_H0, R22.H0_H0 ;  /* 0x2000001616167232 */ /* 0x005fd00000000800 */
.L_x_35:
[----:B-----5:R-:W-:-:S05]  /*2590*/  HADD2 R24, R27, R22.H0_H0 ;  /* 0x200000161b187230 */ /* 0x020fca0000000000 */
[----:B------:R-:W-:-:S06]  /*25a0*/  PRMT R24, R27, R26, R24 ;  /* 0x0000001a1b187216 */ /* 0x000fcc0000000018 */
[----:B------:R-:W2:Y:S02]  /*25b0*/  ATOM.E.CAS.STRONG.GPU PT, R24, [R6], R27, R24 ;  /* 0x0000001b0618738b */ /* 0x000ea400001ee118 */
[----:B--2---:R-:W-:Y:S01]  /*25c0*/  ISETP.NE.U32.AND P3, PT, R24, R27, PT ;  /* 0x0000001b1800720c */ /* 0x004fe20003f65070 */
[----:B------:R-:W-:-:S12]  /*25d0*/  IMAD.MOV.U32 R27, RZ, RZ, R24 ;  /* 0x000000ffff1b7224 */ /* 0x000fd800078e0018 */
[----:B------:R-:W-:Y:S05]  /*25e0*/  @P3 BRA `(.L_x_35) ;  /* 0xfffffffc00e83947 */ /* 0x000fea000383ffff */
.L_x_34:
[----:B------:R-:W-:Y:S05]  /*25f0*/  BSYNC.RECONVERGENT B2 ;  /* 0x0000000000027941 */ /* 0x000fea0003800200 */
.L_x_33:
        /* <DEDUP_REMOVED lines=12> */
.L_x_38:
[----:B-----5:R-:W-:-:S05]  /*26c0*/  HADD2 R24, R27, R22.H0_H0 ;  /* 0x200000161b187230 */ /* 0x020fca0000000000 */
[----:B------:R-:W-:-:S06]  /*26d0*/  PRMT R24, R27, R26, R24 ;  /* 0x0000001a1b187216 */ /* 0x000fcc0000000018 */
[----:B------:R-:W2:Y:S02]  /*26e0*/  ATOM.E.CAS.STRONG.GPU PT, R24, [R6], R27, R24 ;  /* 0x0000001b0618738b */ /* 0x000ea400001ee118 */
[----:B--2---:R-:W-:Y:S01]  /*26f0*/  ISETP.NE.U32.AND P2, PT, R24, R27, PT ;  /* 0x0000001b1800720c */ /* 0x004fe20003f45070 */
[----:B------:R-:W-:-:S12]  /*2700*/  IMAD.MOV.U32 R27, RZ, RZ, R24 ;  /* 0x000000ffff1b7224 */ /* 0x000fd800078e0018 */
[----:B------:R-:W-:Y:S05]  /*2710*/  @P2 BRA `(.L_x_38) ;  /* 0xfffffffc00e82947 */ /* 0x000fea000383ffff */
.L_x_37:
[----:B------:R-:W-:Y:S05]  /*2720*/  BSYNC.RECONVERGENT B2 ;  /* 0x0000000000027941 */ /* 0x000fea0003800200 */
.L_x_36:
[----:B------:R-:W-:Y:S04]  /*2730*/  BSSY.RECONVERGENT B2, `(.L_x_39) ;  /* 0x0000012000027945 */ /* 0x000fe80003800200 */
[----:B------:R-:W-:Y:S05]  /*2740*/  @P0 BRA `(.L_x_40) ;  /* 0x0000000000400947 */ /* 0x000fea0003800000 */
[----:B------:R-:W2:Y:S01]  /*2750*/  LDG.E.U16 R4, desc[UR12][R4.64+0xc0] ;  /* 0x0000c00c04047981 */ /* 0x000ea2000c1e1500 */
[----:B------:R-:W-:-:S04]  /*2760*/  IADD3 R23, P0, PT, R23, 0xc0, RZ ;  /* 0x000000c017177810 */ /* 0x000fc80007f1e0ff */
[----:B------:R-:W-:Y:S01]  /*2770*/  LOP3.LUT R2, R23, 0xfffffffd, RZ, 0xc0, !PT ;  /* 0xfffffffd17027812 */ /* 0x000fe200078ec0ff */
[----:B------:R-:W-:-:S05]  /*2780*/  IMAD.X R3, RZ, RZ, R3, P0 ;  /* 0x000000ffff037224 */ /* 0x000fca00000e0603 */
[----:B------:R0:W5:Y:S01]  /*2790*/  LD.E R7, desc[UR12][R2.64] ;  /* 0x0000000c02077980 */ /* 0x000162000c101900 */
[----:B------:R-:W-:-:S04]  /*27a0*/  LOP3.LUT R6, R23, 0x2, RZ, 0xc0, !PT ;  /* 0x0000000217067812 */ /* 0x000fc800078ec0ff */
[----:B------:R-:W-:Y:S01]  /*27b0*/  ISETP.EQ.U32.AND P0, PT, R6, RZ, PT ;  /* 0x000000ff0600720c */ /* 0x000fe20003f02070 */
[----:B------:R-:W-:-:S05]  /*27c0*/  IMAD.MOV.U32 R6, RZ, RZ, 0x3254 ;  /* 0x00003254ff067424 */ /* 0x000fca00078e00ff */
[----:B------:R-:W-:Y:S01]  /*27d0*/  SEL R6, R6, 0x7610, P0 ;  /* 0x0000761006067807 */ /* 0x000fe20000000000 */
[----:B0-2---:R-:W-:-:S07]  /*27e0*/  HMUL2 R5, R4.H0_H0, R4.H0_H0 ;  /* 0x2000000404057232 */ /* 0x005fce0000000800 */
.L_x_41:
[----:B-----5:R-:W-:-:S05]  /*27f0*/  HADD2 R4, R7, R5.H0_H0 ;  /* 0x2000000507047230 */ /* 0x020fca0000000000 */
[----:B------:R-:W-:-:S06]  /*2800*/  PRMT R4, R7, R6, R4 ;  /* 0x0000000607047216 */ /* 0x000fcc0000000004 */
[----:B------:R-:W2:Y:S02]  /*2810*/  ATOM.E.CAS.STRONG.GPU PT, R4, [R2], R7, R4 ;  /* 0x000000070204738b */ /* 0x000ea400001ee104 */
[----:B--2---:R-:W-:Y:S01]  /*2820*/  ISETP.NE.U32.AND P0, PT, R4, R7, PT ;  /* 0x000000070400720c */ /* 0x004fe20003f05070 */
[----:B------:R-:W-:-:S12]  /*2830*/  IMAD.MOV.U32 R7, RZ, RZ, R4 ;  /* 0x000000ffff077224 */ /* 0x000fd800078e0004 */
[----:B------:R-:W-:Y:S05]  /*2840*/  @P0 BRA `(.L_x_41) ;  /* 0xfffffffc00e80947 */ /* 0x000fea000383ffff */
.L_x_40:
[----:B------:R-:W-:Y:S05]  /*2850*/  BSYNC.RECONVERGENT B2 ;  /* 0x0000000000027941 */ /* 0x000fea0003800200 */
.L_x_39:
[----:B------:R-:W-:Y:S01]  /*2860*/  VIADD R18, R18, 0x80 ;  /* 0x0000008012127836 */ /* 0x000fe20000000000 */
[----:B------:R-:W-:Y:S06]  /*2870*/  @P1 BRA `(.L_x_42) ;  /* 0xfffffff8007c1947 */ /* 0x000fec000383ffff */
.L_x_29:
[----:B------:R-:W-:-:S05]  /*2880*/  VIMNMX R2, PT, PT, R13, 0x20, !PT ;  /* 0x000000200d027848 */ /* 0x000fca0007fe0100 */
[----:B------:R-:W-:-:S05]  /*2890*/  VIADD R2, R2, 0xffffffff ;  /* 0xffffffff02027836 */ /* 0x000fca0000000000 */
[----:B------:R-:W-:-:S04]  /*28a0*/  LEA.HI R2, R2, 0x1, RZ, 0x1b ;  /* 0x0000000102027811 */ /* 0x000fc800078fd8ff */
[----:B------:R-:W-:-:S04]  /*28b0*/  LOP3.LUT R6, R2, 0x3, RZ, 0xc0, !PT ;  /* 0x0000000302067812 */ /* 0x000fc800078ec0ff */
[----:B------:R-:W-:-:S13]  /*28c0*/  ISETP.NE.AND P0, PT, R6, RZ, PT ;  /* 0x000000ff0600720c */ /* 0x000fda0003f05270 */
[----:B------:R-:W-:Y:S05]  /*28d0*/  @!P0 BRA `(.L_x_21) ;  /* 0x0000000400148947 */ /* 0x000fea0003800000 */
[----:B------:R-:W0:Y:S01]  /*28e0*/  LDC.64 R2, c[0x0][0x3a0] ;  /* 0x0000e800ff027b82 */ /* 0x000e220000000a00 */
[--C-:B------:R-:W-:Y:S01]  /*28f0*/  IMAD.IADD R7, R11, 0x1, R18.reuse ;  /* 0x000000010b077824 */ /* 0x100fe200078e0212 */
[----:B------:R-:W-:Y:S01]  /*2900*/  IADD3 R4, P2, PT, R18, R19, RZ ;  /* 0x0000001312047210 */ /* 0x000fe20007f5e0ff */
[----:B------:R-:W-:Y:S01]  /*2910*/  IMAD.IADD R19, R17, 0x1, R18 ;  /* 0x0000000111137824 */ /* 0x000fe200078e0212 */
[----:B------:R-:W-:Y:S01]  /*2920*/  BSSY.RECONVERGENT B2, `(.L_x_43) ;  /* 0x0000016000027945 */ /* 0x000fe20003800200 */
[----:B------:R-:W-:Y:S02]  /*2930*/  ISETP.NE.AND P1, PT, R6, 0x1, PT ;  /* 0x000000010600780c */ /* 0x000fe40003f25270 */
[----:B------:R-:W-:Y:S01]  /*2940*/  ISETP.GE.AND P0, PT, R7, R20, PT ;  /* 0x000000140700720c */ /* 0x000fe20003f06270 */
[----:B------:R-:W-:Y:S01]  /*2950*/  IMAD.X R5, RZ, RZ, R16, P2 ;  /* 0x000000ffff057224 */ /* 0x000fe200010e0610 */
[----:B------:R-:W-:-:S04]  /*2960*/  LEA R17, P2, R4, R12, 0x1 ;  /* 0x0000000c04117211 */ /* 0x000fc800078408ff */
[----:B------:R-:W-:Y:S01]  /*2970*/  LEA.HI.X R5, R4, R9, R5, 0x1, P2 ;  /* 0x0000000904057211 */ /* 0x000fe200010f0c05 */
[----:B0-----:R-:W-:-:S06]  /*2980*/  IMAD.WIDE R2, R19, 0x2, R2 ;  /* 0x0000000213027825 */ /* 0x001fcc00078e0202 */
[----:B------:R-:W-:Y:S05]  /*2990*/  @P0 BRA `(.L_x_44) ;  /* 0x0000000000380947 */ /* 0x000fea0003800000 */
        /* <DEDUP_REMOVED lines=8> */
.L_x_45:
[----:B-----5:R-:W-:-:S05]  /*2a20*/  HADD2 R16, R19, R18.H0_H0 ;  /* 0x2000001213107230 */ /* 0x020fca0000000000 */
[----:B------:R-:W-:-:S06]  /*2a30*/  PRMT R16, R19, R21, R16 ;  /* 0x0000001513107216 */ /* 0x000fcc0000000010 */
[----:B------:R-:W2:Y:S02]  /*2a40*/  ATOM.E.CAS.STRONG.GPU PT, R16, [R4], R19, R16 ;  /* 0x000000130410738b */ /* 0x000ea400001ee110 */
[----:B--2---:R-:W-:Y:S01]  /*2a50*/  ISETP.NE.U32.AND P0, PT, R16, R19, PT ;  /* 0x000000131000720c */ /* 0x004fe20003f05070 */
[----:B------:R-:W-:-:S12]  /*2a60*/  IMAD.MOV.U32 R19, RZ, RZ, R16 ;  /* 0x000000ffff137224 */ /* 0x000fd800078e0010 */
[----:B------:R-:W-:Y:S05]  /*2a70*/  @P0 BRA `(.L_x_45) ;  /* 0xfffffffc00e80947 */ /* 0x000fea000383ffff */
.L_x_44:
[----:B------:R-:W-:Y:S05]  /*2a80*/  BSYNC.RECONVERGENT B2 ;  /* 0x0000000000027941 */ /* 0x000fea0003800200 */
.L_x_43:
[----:B------:R-:W-:Y:S05]  /*2a90*/  @!P1 BRA `(.L_x_21) ;  /* 0x0000000000a49947 */ /* 0x000fea0003800000 */
[C---:B------:R-:W-:Y:S01]  /*2aa0*/  VIADD R19, R7.reuse, 0x40 ;  /* 0x0000004007137836 */ /* 0x040fe20000000000 */
[----:B------:R-:W-:Y:S01]  /*2ab0*/  BSSY.RECONVERGENT B2, `(.L_x_46) ;  /* 0x0000016000027945 */ /* 0x000fe20003800200 */
[----:B------:R-:W-:-:S03]  /*2ac0*/  VIADD R7, R7, 0x20 ;  /* 0x0000002007077836 */ /* 0x000fc60000000000 */
[-C--:B------:R-:W-:Y:S02]  /*2ad0*/  ISETP.GE.AND P0, PT, R19, R20.reuse, PT ;  /* 0x000000141300720c */ /* 0x080fe40003f06270 */
[----:B------:R-:W-:Y:S02]  /*2ae0*/  ISETP.GE.AND P1, PT, R7, R20, PT ;  /* 0x000000140700720c */ /* 0x000fe40003f26270 */
[----:B------:R-:W-:-:S11]  /*2af0*/  ISETP.EQ.OR P0, PT, R6, 0x2, P0 ;  /* 0x000000020600780c */ /* 0x000fd60000702670 */
        /* <DEDUP_REMOVED lines=11> */
.L_x_48:
[----:B-----5:R-:W-:-:S05]  /*2bb0*/  HADD2 R16, R19, R18.H0_H0 ;  /* 0x2000001213107230 */ /* 0x020fca0000000000 */
[----:B------:R-:W-:-:S06]  /*2bc0*/  PRMT R16, R19, R20, R16 ;  /* 0x0000001413107216 */ /* 0x000fcc0000000010 */
[----:B------:R-:W2:Y:S02]  /*2bd0*/  ATOM.E.CAS.STRONG.GPU PT, R16, [R6], R19, R16 ;  /* 0x000000130610738b */ /* 0x000ea400001ee110 */
[----:B--2---:R-:W-:Y:S01]  /*2be0*/  ISETP.NE.U32.AND P1, PT, R16, R19, PT ;  /* 0x000000131000720c */ /* 0x004fe20003f25070 */
[----:B------:R-:W-:-:S12]  /*2bf0*/  IMAD.MOV.U32 R19, RZ, RZ, R16 ;  /* 0x000000ffff137224 */ /* 0x000fd800078e0010 */
[----:B------:R-:W-:Y:S05]  /*2c00*/  @P1 BRA `(.L_x_48) ;  /* 0xfffffffc00e81947 */ /* 0x000fea000383ffff */
.L_x_47:
[----:B------:R-:W-:Y:S05]  /*2c10*/  BSYNC.RECONVERGENT B2 ;  /* 0x0000000000027941 */ /* 0x000fea0003800200 */
.L_x_46:
        /* <DEDUP_REMOVED lines=11> */
.L_x_49:
[----:B-----5:R-:W-:-:S05]  /*2cd0*/  HADD2 R2, R7, R3.H0_H0 ;  /* 0x2000000307027230 */ /* 0x020fca0000000000 */
[----:B------:R-:W-:-:S06]  /*2ce0*/  PRMT R2, R7, R6, R2 ;  /* 0x0000000607027216 */ /* 0x000fcc0000000002 */
[----:B------:R-:W2:Y:S02]  /*2cf0*/  ATOM.E.CAS.STRONG.GPU PT, R2, [R4], R7, R2 ;  /* 0x000000070402738b */ /* 0x000ea400001ee102 */
[----:B--2---:R-:W-:Y:S01]  /*2d00*/  ISETP.NE.U32.AND P0, PT, R2, R7, PT ;  /* 0x000000070200720c */ /* 0x004fe20003f05070 */
[----:B------:R-:W-:-:S12]  /*2d10*/  IMAD.MOV.U32 R7, RZ, RZ, R2 ;  /* 0x000000ffff077224 */ /* 0x000fd800078e0002 */
[----:B------:R-:W-:Y:S05]  /*2d20*/  @P0 BRA `(.L_x_49) ;  /* 0xfffffffc00e80947 */ /* 0x000fea000383ffff */
.L_x_21:
[----:B------:R-:W-:Y:S05]  /*2d30*/  BSYNC.RECONVERGENT B0 ;  /* 0x0000000000007941 */ /* 0x000fea0003800200 */
.L_x_20:
[----:B------:R-:W-:-:S05]  /*2d40*/  VIADD R10, R10, 0x20 ;  /* 0x000000200a0a7836 */ /* 0x000fca0000000000 */
[----:B------:R-:W-:-:S13]  /*2d50*/  ISETP.GE.AND P0, PT, R10, R15, PT ;  /* 0x0000000f0a00720c */ /* 0x000fda0003f06270 */
[----:B------:R-:W-:Y:S05]  /*2d60*/  @!P0 BRA `(.L_x_50) ;  /* 0xffffffec00dc8947 */ /* 0x000fea000383ffff */
.L_x_19:
[----:B------:R-:W-:Y:S05]  /*2d70*/  BSYNC.RECONVERGENT B1 ;  /* 0x0000000000017941 */ /* 0x000fea0003800200 */
.L_x_18:
[----:B------:R-:W0:Y:S02]  /*2d80*/  LDCU UR7, c[0x0][0x388] ;  /* 0x00007100ff0777ac */ /* 0x000e240008000800 */
[----:B0-----:R-:W-:Y:S01]  /*2d90*/  UISETP.GE.AND UP0, UPT, UR7, 0x1, UPT ;  /* 0x000000010700788c */ /* 0x001fe2000bf06270 */
[----:B------:R-:W-:Y:S08]  /*2da0*/  BAR.SYNC.DEFER_BLOCKING 0x0 ;  /* 0x0000000000007b1d */ /* 0x000ff00000010000 */
[----:B------:R-:W-:Y:S05]  /*2db0*/  BRA.U !UP0, `(.L_x_51) ;  /* 0x0000000d08207547 */ /* 0x000fea000b800000 */
[----:B------:R-:W0:Y:S01]  /*2dc0*/  S2R R2, SR_TID.Y ;  /* 0x0000000000027919 */ /* 0x000e220000002200 */
[----:B------:R-:W-:Y:S01]  /*2dd0*/  UIADD3 UR16, UPT, UPT, UR7, -0x1, URZ ;  /* 0xffffffff07107890 */ /* 0x000fe2000fffe0ff */
[----:B------:R-:W-:-:S03]  /*2de0*/  UMOV UR4, URZ ;  /* 0x000000ff00047c82 */ /* 0x000fc60008000000 */
[----:B------:R-:W-:Y:S02]  /*2df0*/  UISETP.GE.U32.AND UP1, UPT, UR16, 0x1c00, UPT ;  /* 0x00001c001000788c */ /* 0x000fe4000bf26070 */
[----:B------:R-:W-:-:S04]  /*2e00*/  ULEA.HI UR8, UR16, 0x1, URZ, 0x16 ;  /* 0x0000000110087891 */ /* 0x000fc8000f8fb0ff */
[----:B------:R-:W-:-:S04]  /*2e10*/  ULOP3.LUT UR18, UR8, 0x7, URZ, 0xc0, !UPT ;  /* 0x0000000708127892 */ /* 0x000fc8000f8ec0ff */
[----:B------:R-:W-:Y:S01]  /*2e20*/  UISETP.NE.AND UP0, UPT, UR18, URZ, UPT ;  /* 0x000000ff1200728c */ /* 0x000fe2000bf05270 */
[----:B0-----:R-:W-:Y:S01]  /*2e30*/  IMAD R2, R2, 0x20, R11 ;  /* 0x0000002002027824 */ /* 0x001fe200078e020b */
[----:B------:R-:W-:Y:S09]  /*2e40*/  BRA.U !UP1, `(.L_x_52) ;  /* 0x0000000509747547 */ /* 0x000ff2000b800000 */
[----:B------:R-:W0:Y:S01]  /*2e50*/  S2UR UR5, SR_CgaCtaId ;  /* 0x00000000000579c3 */ /* 0x000e220000008800 */
[----:B------:R-:W-:Y:S01]  /*2e60*/  UMOV UR4, 0x400 ;  /* 0x0000040000047882 */ /* 0x000fe20000000000 */
[----:B------:R-:W1:Y:S01]  /*2e70*/  LDCU UR7, c[0x0][0x388] ;  /* 0x00007100ff0777ac */ /* 0x000e620008000800 */
[----:B------:R-:W-:Y:S02]  /*2e80*/  ULOP3.LUT UR10, UR8, 0x7ffff8, URZ, 0xc0, !UPT ;  /* 0x007ffff8080a7892 */ /* 0x000fe4000f8ec0ff */
[----:B0-----:R-:W-:-:S03]  /*2e90*/  ULEA UR9, UR5, UR4, 0x18 ;  /* 0x0000000405097291 */ /* 0x001fc6000f8ec0ff */
[----:B------:R-:W-:Y:S01]  /*2ea0*/  UMOV UR4, URZ ;  /* 0x000000ff00047c82 */ /* 0x000fe20008000000 */
[----:B-1----:R-:W-:-:S08]  /*2eb0*/  UMOV UR5, URZ ;  /* 0x000000ff00057c82 */ /* 0x002fd00008000000 */
.L_x_53:
[----:B----4-:R-:W-:Y:S01]  /*2ec0*/  VIADD R8, R2, UR4 ;  /* 0x0000000402087c36 */ /* 0x010fe20008000000 */
[----:B------:R-:W-:Y:S01]  /*2ed0*/  PLOP3.LUT P0, PT, PT, PT, PT, 0x80, 0x8 ;  /* 0x000000000008781c */ /* 0x000fe20003f0f070 */
[----:B------:R-:W-:Y:S02]  /*2ee0*/  UIADD3 UR5, UPT, UPT, UR5, 0x8, URZ ;  /* 0x0000000805057890 */ /* 0x000fe4000fffe0ff */
[C---:B0-----:R-:W-:Y:S01]  /*2ef0*/  VIADD R6, R8.reuse, 0x400 ;  /* 0x0000040008067836 */ /* 0x041fe20000000000 */
[C---:B------:R-:W-:Y:S01]  /*2f00*/  ISETP.GE.AND P3, PT, R8.reuse, UR7, PT ;  /* 0x0000000708007c0c */ /* 0x040fe2000bf66270 */
[C---:B------:R-:W-:Y:S01]  /*2f10*/  VIADD R7, R8.reuse, 0x800 ;  /* 0x0000080008077836 */ /* 0x040fe20000000000 */
[----:B------:R-:W-:Y:S01]  /*2f20*/  LEA R3, R8, UR9, 0x2 ;  /* 0x0000000908037c11 */ /* 0x000fe2000f8e10ff */
[----:B------:R-:W-:Y:S02]  /*2f30*/  UISETP.NE.AND UP1, UPT, UR5, UR10, UPT ;  /* 0x0000000a0500728c */ /* 0x000fe4000bf25270 */
[----:B------:R-:W-:-:S02]  /*2f40*/  UIADD3 UR4, UPT, UPT, UR4, 0x2000, URZ ;  /* 0x0000200004047890 */ /* 0x000fc4000fffe0ff */
[----:B---3--:R-:W-:-:S06]  /*2f50*/  IMAD R9, R14, 0x4, R3 ;  /* 0x000000040e097824 */ /* 0x008fcc00078e0203 */
[----:B------:R-:W0:Y:S04]  /*2f60*/  @!P3 LDS R4, [R9] ;  /* 0x000000000904b984 */ /* 0x000e280000000800 */
[----:B------:R-:W1:Y:S01]  /*2f70*/  @!P3 LDS R5, [R3] ;  /* 0x000000000305b984 */ /* 0x000e620000000800 */
[----:B0-----:R-:W-:-:S04]  /*2f80*/  @!P3 ISETP.GE.AND P1, PT, R4, RZ, PT ;  /* 0x000000ff0400b20c */ /* 0x001fc80003f26270 */
[----:B------:R-:W-:Y:S02]  /*2f90*/  @!P3 PLOP3.LUT P0, PT, P1, PT, PT, 0x80, 0x8 ;  /* 0x000000000008b81c */ /* 0x000fe40000f0f070 */
[----:B------:R-:W-:Y:S02]  /*2fa0*/  ISETP.GE.AND P1, PT, R6, UR7, PT ;  /* 0x0000000706007c0c */ /* 0x000fe4000bf26270 */
[----:B-1----:R-:W-:-:S09]  /*2fb0*/  @!P3 ISETP.NE.AND P2, PT, R5, 0x1, PT ;  /* 0x000000010500b80c */ /* 0x002fd20003f45270 */
[----:B------:R-:W-:Y:S02]  /*2fc0*/  @!P0 SEL R4, R5, R4, P2 ;  /* 0x0000000405048207 */ /* 0x000fe40001000000 */
[----:B------:R-:W0:Y:S01]  /*2fd0*/  @!P1 LDS R5, [R3+0x1000] ;  /* 0x0010000003059984 */ /* 0x000e220000000800 */
[----:B------:R-:W-:-:S03]  /*2fe0*/  PLOP3.LUT P0, PT, PT, PT, PT, 0x80, 0x8 ;  /* 0x000000000008781c */ /* 0x000fc60003f0f070 */
[----:B------:R-:W-:Y:S04]  /*2ff0*/  @!P3 STS [R3], R4 ;  /* 0x000000040300b388 */ /* 0x000fe80000000800 */
[----:B------:R-:W1:Y:S01]  /*3000*/  @!P1 LDS R6, [R9+0x1000] ;  /* 0x0010000009069984 */ /* 0x000e620000000800 */
[----:B0-----:R-:W-:Y:S02]  /*3010*/  @!P1 ISETP.NE.AND P3, PT, R5, 0x1, PT ;  /* 0x000000010500980c */ /* 0x001fe40003f65270 */
[----:B-1----:R-:W-:-:S04]  /*3020*/  @!P1 ISETP.GE.AND P2, PT, R6, RZ, PT ;  /* 0x000000ff0600920c */ /* 0x002fc80003f46270 */
[----:B------:R-:W-:Y:S02]  /*3030*/  @!P1 PLOP3.LUT P0, PT, P2, PT, PT, 0x80, 0x8 ;  /* 0x000000000008981c */ /* 0x000fe4000170f070 */
[----:B------:R-:W-:Y:S01]  /*3040*/  ISETP.GE.AND P2, PT, R7, UR7, PT ;  /* 0x0000000707007c0c */ /* 0x000fe2000bf46270 */
[----:B------:R-:W-:-:S10]  /*3050*/  VIADD R7, R8, 0xc00 ;  /* 0x00000c0008077836 */ /* 0x000fd40000000000 */
[----:B------:R-:W-:Y:S02]  /*3060*/  @!P0 SEL R6, R5, R6, P3 ;  /* 0x0000000605068207 */ /* 0x000fe40001800000 */
[----:B------:R-:W0:Y:S01]  /*3070*/  @!P2 LDS R5, [R3+0x2000] ;  /* 0x002000000305a984 */ /* 0x000e220000000800 */
[----:B------:R-:W-:-:S03]  /*3080*/  PLOP3.LUT P0, PT, PT, PT, PT, 0x80, 0x8 ;  /* 0x000000000008781c */ /* 0x000fc60003f0f070 */
[----:B------:R-:W-:Y:S04]  /*3090*/  @!P1 STS [R3+0x1000], R6 ;  /* 0x0010000603009388 */ /* 0x000fe80000000800 */
        /* <DEDUP_REMOVED lines=37> */
[----:B------:R-:W-:Y:S01]  /*32f0*/  @!P2 LDS R5, [R3+0x6000] ;  /* 0x006000000305a984 */ /* 0x000fe20000000800 */
[----:B------:R-:W-:Y:S02]  /*3300*/  PLOP3.LUT P0, PT, PT, PT, PT, 0x80, 0x8 ;  /* 0x000000000008781c */ /* 0x000fe40003f0f070 */
[----:B------:R-:W-:Y:S01]  /*3310*/  ISETP.GE.AND P3, PT, R7, UR7, PT ;  /* 0x0000000707007c0c */ /* 0x000fe2000bf66270 */
[----:B------:R-:W-:Y:S04]  /*3320*/  @!P1 STS [R3+0x5000], R6 ;  /* 0x0050000603009388 */ /* 0x000fe80000000800 */
[----:B------:R-:W0:Y:S02]  /*3330*/  @!P2 LDS R4, [R9+0x6000] ;  /* 0x006000000904a984 */ /* 0x000e240000000800 */
[----:B0-----:R-:W-:-:S04]  /*3340*/  @!P2 ISETP.GE.AND P1, PT, R4, RZ, PT ;  /* 0x000000ff0400a20c */ /* 0x001fc80003f26270 */
[----:B------:R-:W-:Y:S02]  /*3350*/  @!P2 PLOP3.LUT P0, PT, P1, PT, PT, 0x80, 0x8 ;  /* 0x000000000008a81c */ /* 0x000fe40000f0f070 */
[----:B------:R-:W-:-:S11]  /*3360*/  @!P2 ISETP.NE.AND P1, PT, R5, 0x1, PT ;  /* 0x000000010500a80c */ /* 0x000fd60003f25270 */
[----:B------:R-:W-:Y:S02]  /*3370*/  @!P0 SEL R4, R5, R4, P1 ;  /* 0x0000000405048207 */ /* 0x000fe40000800000 */
[----:B------:R-:W-:Y:S01]  /*3380*/  @!P3 LDS R5, [R3+0x7000] ;  /* 0x007000000305b984 */ /* 0x000fe20000000800 */
[----:B------:R-:W-:-:S03]  /*3390*/  PLOP3.LUT P0, PT, PT, PT, PT, 0x80, 0x8 ;  /* 0x000000000008781c */ /* 0x000fc60003f0f070 */
[----:B------:R-:W-:Y:S04]  /*33a0*/  @!P2 STS [R3+0x6000], R4 ;  /* 0x006000040300a388 */ /* 0x000fe80000000800 */
[----:B------:R-:W0:Y:S02]  /*33b0*/  @!P3 LDS R6, [R9+0x7000] ;  /* 0x007000000906b984 */ /* 0x000e240000000800 */
[----:B0-----:R-:W-:-:S04]  /*33c0*/  @!P3 ISETP.GE.AND P1, PT, R6, RZ, PT ;  /* 0x000000ff0600b20c */ /* 0x001fc80003f26270 */
[----:B------:R-:W-:Y:S02]  /*33d0*/  @!P3 PLOP3.LUT P0, PT, P1, PT, PT, 0x80, 0x8 ;  /* 0x000000000008b81c */ /* 0x000fe40000f0f070 */
[----:B------:R-:W-:-:S11]  /*33e0*/  @!P3 ISETP.NE.AND P1, PT, R5, 0x1, PT ;  /* 0x000000010500b80c */ /* 0x000fd60003f25270 */
[----:B------:R-:W-:-:S05]  /*33f0*/  @!P0 SEL R6, R5, R6, P1 ;  /* 0x0000000605068207 */ /* 0x000fca0000800000 */
[----:B------:R0:W-:Y:S01]  /*3400*/  @!P3 STS [R3+0x7000], R6 ;  /* 0x007000060300b388 */ /* 0x0001e20000000800 */
[----:B------:R-:W-:Y:S05]  /*3410*/  BRA.U UP1, `(.L_x_53) ;  /* 0xfffffff901a87547 */ /* 0x000fea000b83ffff */
.L_x_52:
[----:B------:R-:W-:Y:S05]  /*3420*/  BRA.U !UP0, `(.L_x_51) ;  /* 0x0000000508847547 */ /* 0x000fea000b800000 */
[----:B------:R-:W-:Y:S02]  /*3430*/  UISETP.GE.U32.AND UP1, UPT, UR18, 0x4, UPT ;  /* 0x000000041200788c */ /* 0x000fe4000bf26070 */
[----:B------:R-:W-:-:S07]  /*3440*/  ULOP3.LUT UP0, UR5, UR8, 0x3, URZ, 0xc0, !UPT ;  /* 0x0000000308057892 */ /* 0x000fce000f80c0ff */
[----:B------:R-:W-:Y:S05]  /*3450*/  BRA.U !UP1, `(.L_x_54) ;  /* 0x0000000109b87547 */ /* 0x000fea000b800000 */
[----:B------:R-:W1:Y:S01]  /*3460*/  S2UR UR9, SR_CgaCtaId ;  /* 0x00000000000979c3 */ /* 0x000e620000008800 */
[----:B------:R-:W-:Y:S01]  /*3470*/  UMOV UR8, 0x400 ;  /* 0x0000040000087882 */ /* 0x000fe20000000000 */
[----:B------:R-:W-:Y:S01]  /*3480*/  VIADD R7, R2, UR4 ;  /* 0x0000000402077c36 */ /* 0x000fe20008000000 */
[----:B------:R-:W-:Y:S01]  /*3490*/  PLOP3.LUT P0, PT, PT, PT, PT, 0x80, 0x8 ;  /* 0x000000000008781c */ /* 0x000fe20003f0f070 */
[----:B------:R-:W-:Y:S02]  /*34a0*/  UIADD3 UR4, UPT, UPT, UR4, 0x1000, URZ ;  /* 0x0000100004047890 */ /* 0x000fe4000fffe0ff */
[C---:B------:R-:W-:Y:S01]  /*34b0*/  VIADD R5, R7.reuse, 0x400 ;  /* 0x0000040007057836 */ /* 0x040fe20000000000 */
[C---:B------:R-:W-:Y:S01]  /*34c0*/  ISETP.GE.AND P3, PT, R7.reuse, UR7, PT ;  /* 0x0000000707007c0c */ /* 0x040fe2000bf66270 */
[----:B0-----:R-:W-:Y:S01]  /*34d0*/  VIADD R6, R7, 0x800 ;  /* 0x0000080007067836 */ /* 0x001fe20000000000 */
[----:B-1----:R-:W-:-:S06]  /*34e0*/  ULEA UR8, UR9, UR8, 0x18 ;  /* 0x0000000809087291 */ /* 0x002fcc000f8ec0ff */
[----:B---3--:R-:W-:-:S05]  /*34f0*/  LEA R9, R7, UR8, 0x2 ;  /* 0x0000000807097c11 */ /* 0x008fca000f8e10ff */
[----:B----4-:R-:W-:Y:S01]  /*3500*/  IMAD R8, R14, 0x4, R9 ;  /* 0x000000040e087824 */ /* 0x010fe200078e0209 */
[----:B------:R-:W0:Y:S04]  /*3510*/  @!P3 LDS R4, [R9] ;  /* 0x000000000904b984 */ /* 0x000e280000000800 */
[----:B------:R-:W1:Y:S01]  /*3520*/  @!P3 LDS R3, [R8] ;  /* 0x000000000803b984 */ /* 0x000e620000000800 */
[----:B0-----:R-:W-:Y:S02]  /*3530*/  @!P3 ISETP.NE.AND P2, PT, R4, 0x1, PT ;  /* 0x000000010400b80c */ /* 0x001fe40003f45270 */
[----:B-1----:R-:W-:-:S04]  /*3540*/  @!P3 ISETP.GE.AND P1, PT, R3, RZ, PT ;  /* 0x000000ff0300b20c */ /* 0x002fc80003f26270 */
[----:B------:R-:W-:Y:S02]  /*3550*/  @!P3 PLOP3.LUT P0, PT, P1, PT, PT, 0x80, 0x8 ;  /* 0x000000000008b81c */ /* 0x000fe40000f0f070 */
[----:B------:R-:W-:-:S11]  /*3560*/  ISETP.GE.AND P1, PT, R5, UR7, PT ;  /* 0x0000000705007c0c */ /* 0x000fd6000bf26270 */
        /* <DEDUP_REMOVED lines=8> */
[----:B------:R-:W-:-:S11]  /*35f0*/  ISETP.GE.AND P2, PT, R6, UR7, PT ;  /* 0x0000000706007c0c */ /* 0x000fd6000bf46270 */
[----:B------:R-:W-:Y:S01]  /*3600*/  @!P0 SEL R4, R5, R4, P3 ;  /* 0x0000000405048207 */ /* 0x000fe20001800000 */
[----:B------:R-:W-:Y:S01]  /*3610*/  VIADD R5, R7, 0xc00 ;  /* 0x00000c0007057836 */ /* 0x000fe20000000000 */
[----:B------:R-:W-:Y:S01]  /*3620*/  @!P2 LDS R6, [R9+0x2000] ;  /* 0x002000000906a984 */ /* 0x000fe20000000800 */
[----:B------:R-:W-:-:S03]  /*3630*/  PLOP3.LUT P0, PT, PT, PT, PT, 0x80, 0x8 ;  /* 0x000000000008781c */ /* 0x000fc60003f0f070 */
[----:B------:R-:W-:Y:S01]  /*3640*/  @!P1 STS [R9+0x1000], R4 ;  /* 0x0010000409009388 */ /* 0x000fe20000000800 */
[----:B------:R-:W-:-:S03]  /*3650*/  ISETP.GE.AND P3, PT, R5, UR7, PT ;  /* 0x0000000705007c0c */ /* 0x000fc6000bf66270 */
[----:B------:R-:W0:Y:S10]  /*3660*/  @!P2 LDS R3, [R8+0x2000] ;  /* 0x002000000803a984 */ /* 0x000e340000000800 */
[----:B------:R-:W-:Y:S01]  /*3670*/  @!P3 LDS R5, [R9+0x3000] ;  /* 0x003000000905b984 */ /* 0x000fe20000000800 */
[----:B0-----:R-:W-:-:S04]  /*3680*/  @!P2 ISETP.GE.AND P1, PT, R3, RZ, PT ;  /* 0x000000ff0300a20c */ /* 0x001fc80003f26270 */
[----:B------:R-:W-:Y:S02]  /*3690*/  @!P2 PLOP3.LUT P0, PT, P1, PT, PT, 0x80, 0x8 ;  /* 0x000000000008a81c */ /* 0x000fe40000f0f070 */
[----:B------:R-:W-:-:S11]  /*36a0*/  @!P2 ISETP.NE.AND P1, PT, R6, 0x1, PT ;  /* 0x000000010600a80c */ /* 0x000fd60003f25270 */
[----:B------:R-:W-:Y:S02]  /*36b0*/  @!P0 SEL R3, R6, R3, P1 ;  /* 0x0000000306038207 */ /* 0x000fe40000800000 */
[----:B------:R-:W-:-:S03]  /*36c0*/  PLOP3.LUT P0, PT, PT, PT, PT, 0x80, 0x8 ;  /* 0x000000000008781c */ /* 0x000fc60003f0f070 */
[----:B------:R-:W-:Y:S04]  /*36d0*/  @!P2 STS [R9+0x2000], R3 ;  /* 0x002000030900a388 */ /* 0x000fe80000000800 */
[----:B------:R-:W0:Y:S02]  /*36e0*/  @!P3 LDS R4, [R8+0x3000] ;  /* 0x003000000804b984 */ /* 0x000e240000000800 */
[----:B0-----:R-:W-:-:S04]  /*36f0*/  @!P3 ISETP.GE.AND P1, PT, R4, RZ, PT ;  /* 0x000000ff0400b20c */ /* 0x001fc80003f26270 */
[----:B------:R-:W-:Y:S02]  /*3700*/  @!P3 PLOP3.LUT P0, PT, P1, PT, PT, 0x80, 0x8 ;  /* 0x000000000008b81c */ /* 0x000fe40000f0f070 */
[----:B------:R-:W-:-:S11]  /*3710*/  @!P3 ISETP.NE.AND P1, PT, R5, 0x1, PT ;  /* 0x000000010500b80c */ /* 0x000fd60003f25270 */
[----:B------:R-:W-:-:S05]  /*3720*/  @!P0 SEL R4, R5, R4, P1 ;  /* 0x0000000405048207 */ /* 0x000fca0000800000 */
[----:B------:R1:W-:Y:S02]  /*3730*/  @!P3 STS [R9+0x3000], R4 ;  /* 0x003000040900b388 */ /* 0x0003e40000000800 */
.L_x_54:
[----:B------:R-:W-:Y:S05]  /*3740*/  BRA.U !UP0, `(.L_x_51) ;  /* 0x0000000108bc7547 */ /* 0x000fea000b800000 */
[----:B------:R-:W-:Y:S02]  /*3750*/  UISETP.NE.AND UP1, UPT, UR5, 0x1, UPT ;  /* 0x000000010500788c */ /* 0x000fe4000bf25270 */
[----:B------:R-:W-:-:S07]  /*3760*/  ULOP3.LUT UP0, URZ, UR16, 0x400, URZ, 0xc0, !UPT ;  /* 0x0000040010ff7892 */ /* 0x000fce000f80c0ff */
[----:B------:R-:W-:Y:S05]  /*3770*/  BRA.U !UP1, `(.L_x_55) ;  /* 0x0000000109687547 */ /* 0x000fea000b800000 */
[----:B------:R-:W2:Y:S01]  /*3780*/  S2UR UR8, SR_CgaCtaId ;  /* 0x00000000000879c3 */ /* 0x000ea20000008800 */
[----:B------:R-:W-:Y:S01]  /*3790*/  UMOV UR5, 0x400 ;  /* 0x0000040000057882 */ /* 0x000fe20000000000 */
[----:B------:R-:W-:Y:S01]  /*37a0*/  VIADD R5, R2, UR4 ;  /* 0x0000000402057c36 */ /* 0x000fe20008000000 */
[----:B------:R-:W-:Y:S01]  /*37b0*/  PLOP3.LUT P0, PT, PT, PT, PT, 0x80, 0x8 ;  /* 0x000000000008781c */ /* 0x000fe20003f0f070 */
[----:B------:R-:W-:-:S03]  /*37c0*/  UIADD3 UR4, UPT, UPT, UR4, 0x800, URZ ;  /* 0x0000080004047890 */ /* 0x000fc6000fffe0ff */
[----:B------:R-:W-:Y:S01]  /*37d0*/  ISETP.GE.AND P2, PT, R5, UR7, PT ;  /* 0x0000000705007c0c */ /* 0x000fe2000bf46270 */
[----:B--2---:R-:W-:-:S06]  /*37e0*/  ULEA UR5, UR8, UR5, 0x18 ;  /* 0x0000000508057291 */ /* 0x004fcc000f8ec0ff */
[C---:B------:R-:W-:Y:S01]  /*37f0*/  LEA R7, R5.reuse, UR5, 0x2 ;  /* 0x0000000505077c11 */ /* 0x040fe2000f8e10ff */
[----:B------:R-:W-:-:S04]  /*3800*/  VIADD R5, R5, 0x400 ;  /* 0x0000040005057836 */ /* 0x000fc80000000000 */
[----:B0-----:R-:W-:Y:S01]  /*3810*/  IMAD R6, R14, 0x4, R7 ;  /* 0x000000040e067824 */ /* 0x001fe200078e0207 */
[----:B-1-3--:R-:W-:Y:S01]  /*3820*/  @!P2 LDS R4, [R7] ;  /* 0x000000000704a984 */ /* 0x00afe20000000800 */
[----:B------:R-:W-:-:S03]  /*3830*/  ISETP.GE.AND P3, PT, R5, UR7, PT ;  /* 0x0000000705007c0c */ /* 0x000fc6000bf66270 */
[----:B------:R-:W0:Y:S10]  /*3840*/  @!P2 LDS R3, [R6] ;  /* 0x000000000603a984 */ /* 0x000e340000000800 */
[----:B------:R-:W-:Y:S01]  /*3850*/  @!P3 LDS R5, [R7+0x1000] ;  /* 0x001000000705b984 */ /* 0x000fe20000000800 */
[----:B0-----:R-:W-:-:S04]  /*3860*/  @!P2 ISETP.GE.AND P1, PT, R3, RZ, PT ;  /* 0x000000ff0300a20c */ /* 0x001fc80003f26270 */
[----:B------:R-:W-:Y:S02]  /*3870*/  @!P2 PLOP3.LUT P0, PT, P1, PT, PT, 0x80, 0x8 ;  /* 0x000000000008a81c */ /* 0x000fe40000f0f070 */
[----:B------:R-:W-:-:S11]  /*3880*/  @!P2 ISETP.NE.AND P1, PT, R4, 0x1, PT ;  /* 0x000000010400a80c */ /* 0x000fd60003f25270 */
[----:B------:R-:W-:Y:S02]  /*3890*/  @!P0 SEL R3, R4, R3, P1 ;  /* 0x0000000304038207 */ /* 0x000fe40000800000 */
[----:B------:R-:W-:-:S03]  /*38a0*/  PLOP3.LUT P0, PT, PT, PT, PT, 0x80, 0x8 ;  /* 0x000000000008781c */ /* 0x000fc60003f0f070 */
[----:B------:R-:W-:Y:S04]  /*38b0*/  @!P2 STS [R7], R3 ;  /* 0x000000030700a388 */ /* 0x000fe80000000800 */
[----:B------:R-:W0:Y:S02]  /*38c0*/  @!P3 LDS R4, [R6+0x1000] ;  /* 0x001000000604b984 */ /* 0x000e240000000800 */
[----:B0-----:R-:W-:-:S04]  /*38d0*/  @!P3 ISETP.GE.AND P1, PT, R4, RZ, PT ;  /* 0x000000ff0400b20c */ /* 0x001fc80003f26270 */
[----:B------:R-:W-:Y:S02]  /*38e0*/  @!P3 PLOP3.LUT P0, PT, P1, PT, PT, 0x80, 0x8 ;  /* 0x000000000008b81c */ /* 0x000fe40000f0f070 */
[----:B------:R-:W-:-:S11]  /*38f0*/  @!P3 ISETP.NE.AND P1, PT, R5, 0x1, PT ;  /* 0x000000010500b80c */ /* 0x000fd60003f25270 */
[----:B------:R-:W-:-:S05]  /*3900*/  @!P0 SEL R4, R5, R4, P1 ;  /* 0x0000000405048207 */ /* 0x000fca0000800000 */
[----:B------:R2:W-:Y:S02]  /*3910*/  @!P3 STS [R7+0x1000], R4 ;  /* 0x001000040700b388 */ /* 0x0005e40000000800 */
.L_x_55:
[----:B------:R-:W-:Y:S05]  /*3920*/  BRA.U UP0, `(.L_x_51) ;  /* 0x0000000100447547 */ /* 0x000fea000b800000 */
[----:B0-----:R-:W-:Y:S01]  /*3930*/  VIADD R3, R2, UR4 ;  /* 0x0000000402037c36 */ /* 0x001fe20008000000 */
[----:B------:R-:W-:Y:S04]  /*3940*/  BSSY.RECONVERGENT B0, `(.L_x_51) ;  /* 0x000000f000007945 */ /* 0x000fe80003800200 */
[----:B------:R-:W-:-:S13]  /*3950*/  ISETP.GE.AND P0, PT, R3, UR7, PT ;  /* 0x0000000703007c0c */ /* 0x000fda000bf06270 */
[----:B------:R-:W-:Y:S05]  /*3960*/  @P0 BRA `(.L_x_56) ;  /* 0x0000000000300947 */ /* 0x000fea0003800000 */
[----:B------:R-:W0:Y:S01]  /*3970*/  S2UR UR5, SR_CgaCtaId ;  /* 0x00000000000579c3 */ /* 0x000e220000008800 */
[----:B------:R-:W-:Y:S01]  /*3980*/  UMOV UR4, 0x400 ;  /* 0x0000040000047882 */ /* 0x000fe20000000000 */
[----:B------:R-:W-:Y:S01]  /*3990*/  IMAD.IADD R14, R3, 0x1, R14 ;  /* 0x00000001030e7824 */ /* 0x000fe200078e020e */
[----:B0-----:R-:W-:-:S06]  /*39a0*/  ULEA UR4, UR5, UR4, 0x18 ;  /* 0x0000000405047291 */ /* 0x001fcc000f8ec0ff */
[----:B------:R-:W-:Y:S02]  /*39b0*/  LEA R14, R14, UR4, 0x2 ;  /* 0x000000040e0e7c11 */ /* 0x000fe4000f8e10ff */
[----:B------:R-:W-:-:S03]  /*39c0*/  LEA R3, R3, UR4, 0x2 ;  /* 0x0000000403037c11 */ /* 0x000fc6000f8e10ff */
[----:B------:R-:W0:Y:S04]  /*39d0*/  LDS R2, [R14] ;  /* 0x000000000e027984 */ /* 0x000e280000000800 */
[----:B------:R-:W5:Y:S01]  /*39e0*/  LDS R5, [R3] ;  /* 0x0000000003057984 */ /* 0x000f620000000800 */
[----:B0-----:R-:W-:Y:S02]  /*39f0*/  ISETP.GE.AND P1, PT, R2, RZ, PT ;  /* 0x000000ff0200720c */ /* 0x001fe40003f26270 */
[----:B-----5:R-:W-:-:S11]  /*3a00*/  ISETP.NE.AND P0, PT, R5, 0x1, PT ;  /* 0x000000010500780c */ /* 0x020fd60003f05270 */
[----:B------:R-:W-:-:S05]  /*3a10*/  @!P1 SEL R2, R5, R2, P0 ;  /* 0x0000000205029207 */ /* 0x000fca0000000000 */
[----:B------:R0:W-:Y:S02]  /*3a20*/  STS [R3], R2 ;  /* 0x0000000203007388 */ /* 0x0001e40000000800 */
.L_x_56:
[----:B------:R-:W-:Y:S05]  /*3a30*/  BSYNC.RECONVERGENT B0 ;  /* 0x0000000000007941 */ /* 0x000fea0003800200 */
.L_x_51:
[----:B------:R-:W5:Y:S08]  /*3a40*/  S2UR UR5, SR_CgaCtaId ;  /* 0x00000000000579c3 */ /* 0x000f700000008800 */
[----:B------:R-:W-:Y:S01]  /*3a50*/  BAR.SYNC.DEFER_BLOCKING 0x0 ;  /* 0x0000000000007b1d */ /* 0x000fe20000010000 */
[----:B------:R-:W-:-:S05]  /*3a60*/  LOP3.LUT P0, RZ, R0, R11, RZ, 0xfc, !PT ;  /* 0x0000000b00ff7212 */ /* 0x000fca000780fcff */
[----:B------:R-:W-:Y:S01]  /*3a70*/  UMOV UR4, 0x400 ;  /* 0x0000040000047882 */ /* 0x000fe20000000000 */
[----:B------:R-:W-:Y:S01]  /*3a80*/  BSSY.RECONVERGENT B0, `(.L_x_57) ;  /* 0x000008d000007945 */ /* 0x000fe20003800200 */
[----:B-----5:R-:W-:-:S04]  /*3a90*/  ULEA UR5, UR5, UR4, 0x18 ;  /* 0x0000000405057291 */ /* 0x020fc8000f8ec0ff */
[----:B------:R-:W-:-:S04]  /*3aa0*/  ULEA UR10, UR7, UR5, 0x3 ;  /* 0x00000005070a7291 */ /* 0x000fc8000f8e18ff */
[----:B------:R-:W-:Y:S01]  /*3ab0*/  ULEA UR8, UR7, UR10, 0x2 ;  /* 0x0000000a07087291 */ /* 0x000fe2000f8e10ff */
[----:B------:R-:W-:Y:S11]  /*3ac0*/  @P0 BRA `(.L_x_58) ;  /* 0x0000000800200947 */ /* 0x000ff60003800000 */
[----:B------:R-:W-:Y:S01]  /*3ad0*/  UISETP.GE.AND UP0, UPT, UR7, 0x1, UPT ;  /* 0x000000010700788c */ /* 0x000fe2000bf06270 */
[----:B0-----:R-:W-:-:S08]  /*3ae0*/  IMAD.MOV.U32 R2, RZ, RZ, RZ ;  /* 0x000000ffff027224 */ /* 0x001fd000078e00ff */
[----:B------:R-:W-:Y:S05]  /*3af0*/  BRA.U !UP0, `(.L_x_59) ;  /* 0x0000000908107547 */ /* 0x000fea000b800000 */
[----:B------:R-:W-:Y:S01]  /*3b00*/  UIADD3 UR4, UPT, UPT, UR7, -0x1, URZ ;  /* 0xffffffff07047890 */ /* 0x000fe2000fffe0ff */
[----:B------:R-:W-:Y:S01]  /*3b10*/  CS2R R2, SRZ ;  /* 0x0000000000027805 */ /* 0x000fe2000001ff00 */
[----:B------:R-:W-:Y:S02]  /*3b20*/  ULOP3.LUT UR9, UR7, 0x7, URZ, 0xc0, !UPT ;  /* 0x0000000707097892 */ /* 0x000fe4000f8ec0ff */
[----:B------:R-:W-:Y:S02]  /*3b30*/  UISETP.GE.U32.AND UP0, UPT, UR4, 0x7, UPT ;  /* 0x000000070400788c */ /* 0x000fe4000bf06070 */
[----:B------:R-:W-:-:S07]  /*3b40*/  UISETP.NE.AND UP1, UPT, UR9, URZ, UPT ;  /* 0x000000ff0900728c */ /* 0x000fce000bf25270 */
[----:B------:R-:W-:Y:S05]  /*3b50*/  BRA.U !UP0, `(.L_x_60) ;  /* 0x0000000108fc7547 */ /* 0x000fea000b800000 */
[----:B------:R-:W-:Y:S01]  /*3b60*/  ULOP3.LUT UR4, UR7, 0x7ffffff8, URZ, 0xc0, !UPT ;  /* 0x7ffffff807047892 */ /* 0x000fe2000f8ec0ff */
[----:B-123--:R-:W-:Y:S02]  /*3b70*/  IMAD.MOV.U32 R4, RZ, RZ, RZ ;  /* 0x000000ffff047224 */ /* 0x00efe400078e00ff */
[----:B------:R-:W-:-:S03]  /*3b80*/  IMAD.MOV.U32 R2, RZ, RZ, RZ ;  /* 0x000000ffff027224 */ /* 0x000fc600078e00ff */
[----:B------:R-:W-:-:S07]  /*3b90*/  IMAD.U32 R3, RZ, RZ, UR4 ;  /* 0x00000004ff037e24 */ /* 0x000fce000f8e00ff */
.L_x_61:
[----:B------:R-:W-:-:S05]  /*3ba0*/  LEA R5, R4, UR5, 0x2 ;  /* 0x0000000504057c11 */ /* 0x000fca000f8e10ff */
[----:B------:R-:W0:Y:S02]  /*3bb0*/  LDS R6, [R5] ;  /* 0x0000000005067984 */ /* 0x000e240000000800 */
[----:B0-----:R-:W-:-:S13]  /*3bc0*/  ISETP.GE.AND P0, PT, R6, RZ, PT ;  /* 0x000000ff0600720c */ /* 0x001fda0003f06270 */
[----:B------:R-:W-:-:S05]  /*3bd0*/  @P0 LEA R7, R2, UR10, 0x2 ;  /* 0x0000000a02070c11 */ /* 0x000fca000f8e10ff */
[----:B------:R-:W-:Y:S04]  /*3be0*/  @P0 STS [R7], R4 ;  /* 0x0000000407000388 */ /* 0x000fe80000000800 */
[----:B------:R-:W0:Y:S02]  /*3bf0*/  LDS R6, [R5+0x4] ;  /* 0x0000040005067984 */ /* 0x000e240000000800 */
[----:B0-----:R-:W-:Y:S01]  /*3c00*/  ISETP.GE.AND P1, PT, R6, RZ, PT ;  /* 0x000000ff0600720c */ /* 0x001fe20003f26270 */
[----:B------:R-:W-:-:S04]  /*3c10*/  @P0 VIADD R6, R2, 0x1 ;  /* 0x0000000102060836 */ /* 0x000fc80000000000 */
[----:B------:R-:W-:-:S08]  /*3c20*/  @P0 IMAD.MOV.U32 R2, RZ, RZ, R6 ;  /* 0x000000ffff020224 */ /* 0x000fd000078e0006 */
[----:B------:R-:W-:Y:S01]  /*3c30*/  @P1 VIADD R6, R4, 0x1 ;  /* 0x0000000104061836 */ /* 0x000fe20000000000 */
[----:B------:R-:W-:-:S05]  /*3c40*/  @P1 LEA R9, R2, UR10, 0x2 ;  /* 0x0000000a02091c11 */ /* 0x000fca000f8e10ff */
[----:B------:R-:W-:Y:S04]  /*3c50*/  @P1 STS [R9], R6 ;  /* 0x0000000609001388 */ /* 0x000fe80000000800 */
[----:B----4-:R-:W0:Y:S02]  /*3c60*/  LDS R8, [R5+0x8] ;  /* 0x0000080005087984 */ /* 0x010e240000000800 */
[----:B0-----:R-:W-:Y:S01]  /*3c70*/  ISETP.GE.AND P0, PT, R8, RZ, PT ;  /* 0x000000ff0800720c */ /* 0x001fe20003f06270 */
[----:B------:R-:W-:-:S04]  /*3c80*/  @P1 VIADD R8, R2, 0x1 ;  /* 0x0000000102081836 */ /* 0x000fc80000000000 */
[----:B------:R-:W-:-:S08]  /*3c90*/  @P1 IMAD.MOV.U32 R2, RZ, RZ, R8 ;  /* 0x000000ffff021224 */ /* 0x000fd000078e0008 */
[----:B------:R-:W-:Y:S01]  /*3ca0*/  @P0 VIADD R7, R4, 0x2 ;  /* 0x0000000204070836 */ /* 0x000fe20000000000 */
        /* <DEDUP_REMOVED lines=35> */
[----:B------:R-:W-:Y:S01]  /*3ee0*/  @P1 LEA R9, R2, UR10, 0x2 ;  /* 0x0000000a02091c11 */ /* 0x000fe2000f8e10ff */
[----:B------:R-:W-:Y:S02]  /*3ef0*/  VIADD R4, R4, 0x8 ;  /* 0x0000000804047836 */ /* 0x000fe40000000000 */
[----:B------:R-:W-:Y:S02]  /*3f00*/  @P1 VIADD R8, R2, 0x1 ;  /* 0x0000000102081836 */ /* 0x000fe40000000000 */
[----:B------:R0:W-:Y:S01]  /*3f10*/  @P1 STS [R9], R6 ;  /* 0x0000000609001388 */ /* 0x0001e20000000800 */
[----:B------:R-:W-:Y:S01]  /*3f20*/  ISETP.NE.AND P0, PT, R4, R3, PT ;  /* 0x000000030400720c */ /* 0x000fe20003f05270 */
[----:B------:R-:W-:-:S12]  /*3f30*/  @P1 IMAD.MOV.U32 R2, RZ, RZ, R8 ;  /* 0x000000ffff021224 */ /* 0x000fd800078e0008 */
[----:B0-----:R-:W-:Y:S05]  /*3f40*/  @P0 BRA `(.L_x_61) ;  /* 0xfffffffc00140947 */ /* 0x001fea000383ffff */
.L_x_60:
[----:B------:R-:W-:Y:S05]  /*3f50*/  BRA.U !UP1, `(.L_x_59) ;  /* 0x0000000109f87547 */ /* 0x000fea000b800000 */
[----:B------:R-:W0:Y:S01]  /*3f60*/  LDCU UR4, c[0x0][0x388] ;  /* 0x00007100ff0477ac */ /* 0x000e220008000800 */
[----:B------:R-:W-:Y:S02]  /*3f70*/  UISETP.GE.U32.AND UP0, UPT, UR9, 0x4, UPT ;  /* 0x000000040900788c */ /* 0x000fe4000bf06070 */
[----:B0-----:R-:W-:-:S04]  /*3f80*/  ULOP3.LUT UR16, UR4, 0x3, URZ, 0xc0, !UPT ;  /* 0x0000000304107892 */ /* 0x001fc8000f8ec0ff */
[----:B------:R-:W-:-:S03]  /*3f90*/  UISETP.NE.AND UP1, UPT, UR16, URZ, UPT ;  /* 0x000000ff1000728c */ /* 0x000fc6000bf25270 */
[----:B------:R-:W-:Y:S08]  /*3fa0*/  BRA.U !UP0, `(.L_x_62) ;  /* 0x0000000108747547 */ /* 0x000ff0000b800000 */
[----:B--2---:R-:W-:-:S05]  /*3fb0*/  LEA R7, R3, UR5, 0x2 ;  /* 0x0000000503077c11 */ /* 0x004fca000f8e10ff */
[----:B-1-3--:R-:W0:Y:S02]  /*3fc0*/  LDS R4, [R7] ;  /* 0x0000000007047984 */ /* 0x00ae240000000800 */
        /* <DEDUP_REMOVED lines=15> */
[----:B----4-:R-:W-:-:S05]  /*40c0*/  @P0 LEA R8, R2, UR10, 0x2 ;  /* 0x0000000a02080c11 */ /* 0x010fca000f8e10ff */
[----:B------:R-:W-:Y:S04]  /*40d0*/  @P0 STS [R8], R5 ;  /* 0x0000000508000388 */ /* 0x000fe80000000800 */
[----:B------:R-:W0:Y:S02]  /*40e0*/  LDS R6, [R7+0xc] ;  /* 0x00000c0007067984 */ /* 0x000e240000000800 */
[----:B0-----:R-:W-:Y:S01]  /*40f0*/  ISETP.GE.AND P1, PT, R6, RZ, PT ;  /* 0x000000ff0600720c */ /* 0x001fe20003f26270 */
[----:B------:R-:W-:-:S04]  /*4100*/  @P0 VIADD R6, R2, 0x1 ;  /* 0x0000000102060836 */ /* 0x000fc80000000000 */
[----:B------:R-:W-:-:S08]  /*4110*/  @P0 IMAD.MOV.U32 R2, RZ, RZ, R6 ;  /* 0x000000ffff020224 */ /* 0x000fd000078e0006 */
[C---:B------:R-:W-:Y:S01]  /*4120*/  @P1 VIADD R4, R3.reuse, 0x3 ;  /* 0x0000000303041836 */ /* 0x040fe20000000000 */
[C---:B------:R-:W-:Y:S01]  /*4130*/  @P1 LEA R9, R2.reuse, UR10, 0x2 ;  /* 0x0000000a02091c11 */ /* 0x040fe2000f8e10ff */
[----:B------:R-:W-:Y:S02]  /*4140*/  @P1 VIADD R6, R2, 0x1 ;  /* 0x0000000102061836 */ /* 0x000fe40000000000 */
[----:B------:R-:W-:Y:S02]  /*4150*/  VIADD R3, R3, 0x4 ;  /* 0x0000000403037836 */ /* 0x000fe40000000000 */
[----:B------:R0:W-:Y:S01]  /*4160*/  @P1 STS [R9], R4 ;  /* 0x0000000409001388 */ /* 0x0001e20000000800 */
[----:B------:R-:W-:-:S07]  /*4170*/  @P1 IMAD.MOV.U32 R2, RZ, RZ, R6 ;  /* 0x000000ffff021224 */ /* 0x000fce00078e0006 */
.L_x_62:
[----:B------:R-:W-:Y:S05]  /*4180*/  BRA.U !UP1, `(.L_x_59) ;  /* 0x00000001096c7547 */ /* 0x000fea000b800000 */
[----:B------:R-:W-:Y:S02]  /*4190*/  UISETP.NE.AND UP0, UPT, UR16, 0x1, UPT ;  /* 0x000000011000788c */ /* 0x000fe4000bf05270 */
[----:B------:R-:W-:-:S04]  /*41a0*/  ULOP3.LUT UR4, UR4, 0x1, URZ, 0xc0, !UPT ;  /* 0x0000000104047892 */ /* 0x000fc8000f8ec0ff */
[----:B------:R-:W-:-:S03]  /*41b0*/  UISETP.NE.U32.AND UP1, UPT, UR4, 0x1, UPT ;  /* 0x000000010400788c */ /* 0x000fc6000bf25070 */
[----:B------:R-:W-:Y:S08]  /*41c0*/  BRA.U !UP0, `(.L_x_63) ;  /* 0x00000001083c7547 */ /* 0x000ff0000b800000 */
[----:B------:R-:W-:-:S05]  /*41d0*/  LEA R5, R3, UR5, 0x2 ;  /* 0x0000000503057c11 */ /* 0x000fca000f8e10ff */
[----:B0123--:R-:W0:Y:S02]  /*41e0*/  LDS R4, [R5] ;  /* 0x0000000005047984 */ /* 0x00fe240000000800 */
[----:B0-----:R-:W-:-:S13]  /*41f0*/  ISETP.GE.AND P0, PT, R4, RZ, PT ;  /* 0x000000ff0400720c */ /* 0x001fda0003f06270 */
[----:B------:R-:W-:-:S05]  /*4200*/  @P0 LEA R6, R2, UR10, 0x2 ;  /* 0x0000000a02060c11 */ /* 0x000fca000f8e10ff */
        /* <DEDUP_REMOVED lines=11> */
.L_x_63:
[----:B------:R-:W-:Y:S05]  /*42c0*/  BRA.U UP1, `(.L_x_59) ;  /* 0x00000001011c7547 */ /* 0x000fea000b800000 */
[----:B0123--:R-:W-:-:S06]  /*42d0*/  LEA R4, R3, UR5, 0x2 ;  /* 0x0000000503047c11 */ /* 0x00ffcc000f8e10ff */
[----:B------:R-:W0:Y:S02]  /*42e0*/  LDS R4, [R4] ;  /* 0x0000000004047984 */ /* 0x000e240000000800 */
[----:B0-----:R-:W-:-:S13]  /*42f0*/  ISETP.GE.AND P0, PT, R4, RZ, PT ;  /* 0x000000ff0400720c */ /* 0x001fda0003f06270 */
[C---:B------:R-:W-:Y:S01]  /*4300*/  @P0 LEA R6, R2.reuse, UR10, 0x2 ;  /* 0x0000000a02060c11 */ /* 0x040fe2000f8e10ff */
[----:B------:R-:W-:-:S04]  /*4310*/  @P0 VIADD R5, R2, 0x1 ;  /* 0x0000000102050836 */ /* 0x000fc80000000000 */
[----:B------:R0:W-:Y:S01]  /*4320*/  @P0 STS [R6], R3 ;  /* 0x0000000306000388 */ /* 0x0001e20000000800 */
[----:B------:R-:W-:-:S07]  /*4330*/  @P0 IMAD.MOV.U32 R2, RZ, RZ, R5 ;  /* 0x000000ffff020224 */ /* 0x000fce00078e0005 */
.L_x_59:
[----:B------:R0:W-:Y:S02]  /*4340*/  STS [UR8], R2 ;  /* 0x00000002ff007988 */ /* 0x0001e40008000808 */
.L_x_58:
[----:B------:R-:W-:Y:S05]  /*4350*/  BSYNC.RECONVERGENT B0 ;  /* 0x0000000000007941 */ /* 0x000fea0003800200 */
.L_x_57:
[----:B------:R-:W-:Y:S06]  /*4360*/  BAR.SYNC.DEFER_BLOCKING 0x0 ;  /* 0x0000000000007b1d */ /* 0x000fec0000010000 */
[----:B------:R-:W5:Y:S01]  /*4370*/  LDCU UR4, c[0x0][0x380] ;  /* 0x00007000ff0477ac */ /* 0x000f620008000800 */
[----:B------:R-:W-:Y:S01]  /*4380*/  BSSY.RECONVERGENT B0, `(.L_x_64) ;  /* 0x000027d000007945 */ /* 0x000fe20003800200 */
[----:B------:R-:W-:Y:S04]  /*4390*/  STL [R1+0x4], RZ ;  /* 0x000004ff01007387 */ /* 0x000fe80000100800 */
[----:B------:R-:W-:Y:S04]  /*43a0*/  STL [R1+0x8], RZ ;  /* 0x000008ff01007387 */ /* 0x000fe80000100800 */
[----:B------:R-:W-:Y:S04]  /*43b0*/  STL [R1], RZ ;  /* 0x000000ff01007387 */ /* 0x000fe80000100800 */
[----:B----4-:R-:W4:Y:S01]  /*43c0*/  LDS R13, [UR8] ;  /* 0x00000008ff0d7984 */ /* 0x010f220008000800 */
[----:B-----5:R-:W-:-:S05]  /*43d0*/  IMAD.U32 R10, RZ, RZ, UR4 ;  /* 0x00000004ff0a7e24 */ /* 0x020fca000f8e00ff */
[----:B------:R-:W-:-:S13]  /*43e0*/  R2UR UR4, R10 ;  /* 0x000000000a0472ca */ /* 0x000fda00000e0000 */
[----:B------:R-:W-:-:S04]  /*43f0*/  UIADD3 UR4, UPT, UPT, UR4, 0x1f, URZ ;  /* 0x0000001f04047890 */ /* 0x000fc8000fffe0ff */
[----:B------:R-:W-:-:S04]  /*4400*/  USHF.R.S32.HI UR5, URZ, 0x1f, UR4 ;  /* 0x0000001fff057899 */ /* 0x000fc80008011404 */
[----:B------:R-:W-:-:S04]  /*4410*/  ULEA.HI UR5, UR5, UR4, URZ, 0x5 ;  /* 0x0000000405057291 */ /* 0x000fc8000f8f28ff */
[----:B------:R-:W-:Y:S01]  /*4420*/  ULOP3.LUT UR5, UR5, 0xffffffe0, URZ, 0xc0, !UPT ;  /* 0xffffffe005057892 */ /* 0x000fe2000f8ec0ff */
[----:B----4-:R-:W-:-:S13]  /*4430*/  ISETP.GE.AND P0, PT, R0, R13, PT ;  /* 0x0000000d0000720c */ /* 0x010fda0003f06270 */
[----:B------:R-:W-:Y:S05]  /*4440*/  @P0 BRA `(.L_x_65) ;  /* 0x0000002400c00947 */ /* 0x000fea0003800000 */
[----:B------:R-:W4:Y:S01]  /*4450*/  LDCU.64 UR8, c[0x0][0x3c0] ;  /* 0x00007800ff0877ac */ /* 0x000f220008000a00 */
[----:B0-----:R-:W-:Y:S02]  /*4460*/  IMAD.U32 R2, RZ, RZ, UR20 ;  /* 0x00000014ff027e24 */ /* 0x001fe4000f8e00ff */
[----:B-123--:R-:W-:Y:S01]  /*4470*/  IMAD.U32 R4, RZ, RZ, UR20 ;  /* 0x00000014ff047e24 */ /* 0x00efe2000f8e00ff */
[----:B------:R-:W-:-:S06]  /*4480*/  USHF.R.S32.HI UR4, URZ, 0x1f, UR20 ;  /* 0x0000001fff047899 */ /* 0x000fcc0008011414 */
[----:B------:R-:W-:Y:S01]  /*4490*/  IMAD.U32 R3, RZ, RZ, UR4 ;  /* 0x00000004ff037e24 */ /* 0x000fe2000f8e00ff */
[----:B----4-:R-:W-:-:S04]  /*44a0*/  LEA R2, P0, R2, UR8, 0x1 ;  /* 0x0000000802027c11 */ /* 0x010fc8000f8008ff */
[----:B------:R-:W-:-:S09]  /*44b0*/  LEA.HI.X R3, R4, UR9, R3, 0x1, P0 ;  /* 0x0000000904037c11 */ /* 0x000fd200080f0c03 */
.L_x_81:
[----:B------:R-:W-:Y:S01]  /*44c0*/  LEA R15, R0, UR10, 0x2 ;  /* 0x0000000a000f7c11 */ /* 0x000fe2000f8e10ff */
[----:B0-----:R-:W0:Y:S01]  /*44d0*/  S2UR UR7, SR_CgaCtaId ;  /* 0x00000000000779c3 */ /* 0x001e220000008800 */
[----:B------:R-:W-:Y:S01]  /*44e0*/  UMOV UR4, 0x400 ;  /* 0x0000040000047882 */ /* 0x000fe20000000000 */
[----:B------:R-:W-:Y:S03]  /*44f0*/  BSSY.RECONVERGENT B1, `(.L_x_66) ;  /* 0x000010d000017945 */ /* 0x000fe60003800200 */
[----:B-1----:R-:W1:Y:S01]  /*4500*/  LDS R15, [R15] ;  /* 0x000000000f0f7984 */ /* 0x002e620000000800 */
[----:B0-----:R-:W-:-:S06]  /*4510*/  ULEA UR4, UR7, UR4, 0x18 ;  /* 0x0000000407047291 */ /* 0x001fcc000f8ec0ff */
[----:B-1----:R-:W-:-:S05]  /*4520*/  LEA R8, R15, UR4, 0x2 ;  /* 0x000000040f087c11 */ /* 0x002fca000f8e10ff */
[----:B------:R-:W0:Y:S01]  /*4530*/  LDCU UR4, c[0x0][0x380] ;  /* 0x00007000ff0477ac */ /* 0x000e220008000800 */
[----:B------:R-:W1:Y:S01]  /*4540*/  LDS R8, [R8] ;  /* 0x0000000008087984 */ /* 0x000e620000000800 */
[----:B0-----:R-:W-:-:S05]  /*4550*/  IMAD.U32 R10, RZ, RZ, UR4 ;  /* 0x00000004ff0a7e24 */ /* 0x001fca000f8e00ff */
[----:B------:R-:W-:-:S04]  /*4560*/  ISETP.GE.AND P0, PT, R10, 0x1, PT ;  /* 0x000000010a00780c */ /* 0x000fc80003f06270 */
[----:B------:R-:W-:-:S13]  /*4570*/  ISETP.EQ.OR P0, PT, R0, RZ, !P0 ;  /* 0x000000ff0000720c */ /* 0x000fda0004702670 */
[----:B--234-:R-:W-:Y:S05]  /*4580*/  @P0 BRA `(.L_x_67) ;  /* 0x00000010000c0947 */ /* 0x01cfea0003800000 */
[----:B------:R-:W-:-:S07]  /*4590*/  IMAD.MOV.U32 R9, RZ, RZ, RZ ;  /* 0x000000ffff097224 */ /* 0x000fce00078e00ff */
.L_x_73:
[----:B0-----:R-:W-:Y:S01]  /*45a0*/  LEA R6, R9, UR10, 0x2 ;  /* 0x0000000a09067c11 */ /* 0x001fe2000f8e10ff */
[C---:B------:R-:W-:Y:S02]  /*45b0*/  VIADD R4, R15.reuse, 0x2 ;  /* 0x000000020f047836 */ /* 0x040fe40000000000 */
[----:B------:R-:W-:Y:S02]  /*45c0*/  IMAD.MOV.U32 R7, RZ, RZ, 0x2 ;  /* 0x00000002ff077424 */ /* 0x000fe400078e00ff */
[----:B------:R-:W0:Y:S01]  /*45d0*/  LDS R17, [R6] ;  /* 0x0000000006117984 */ /* 0x000e220000000800 */
[----:B------:R-:W-:-:S05]  /*45e0*/  IMAD R4, R15, R4, R4 ;  /* 0x000000040f047224 */ /* 0x000fca00078e0204 */
[----:B------:R-:W-:Y:S02]  /*45f0*/  LEA.HI R5, R4, R4, RZ, 0x1 ;  /* 0x0000000404057211 */ /* 0x000fe400078f08ff */
[----:B------:R-:W-:Y:S02]  /*4600*/  LOP3.LUT R4, RZ, R15, RZ, 0x33, !PT ;  /* 0x0000000fff047212 */ /* 0x000fe400078e33ff */
[----:B------:R-:W-:-:S04]  /*4610*/  SHF.R.S32.HI R5, RZ, 0x1, R5 ;  /* 0x00000001ff057819 */ /* 0x000fc80000011405 */
[----:B0-----:R-:W-:-:S05]  /*4620*/  IADD3 R4, PT, PT, R17, R5, R4 ;  /* 0x0000000511047210 */ /* 0x001fca0007ffe004 */
[----:B------:R-:W-:-:S05]  /*4630*/  IMAD.WIDE R4, R4, R7, UR14 ;  /* 0x0000000e04047e25 */ /* 0x000fca000f8e0207 */
[----:B--2---:R-:W2:Y:S01]  /*4640*/  LDG.E.U16 R12, desc[UR12][R4.64] ;  /* 0x0000000c040c7981 */ /* 0x004ea2000c1e1500 */
[----:B------:R-:W0:Y:S01]  /*4650*/  S2UR UR7, SR_CgaCtaId ;  /* 0x00000000000779c3 */ /* 0x000e220000008800 */
[----:B------:R-:W-:Y:S01]  /*4660*/  UMOV UR4, 0x400 ;  /* 0x0000040000047882 */ /* 0x000fe20000000000 */
[----:B------:R-:W2:Y:S01]  /*4670*/  I2F.F16 R7, 0x1 ;  /* 0x0000000100077906 */ /* 0x000ea20000200c00 */
[----:B---3--:R-:W-:Y:S01]  /*4680*/  IMAD.MOV.U32 R14, RZ, RZ, RZ ;  /* 0x000000ffff0e7224 */ /* 0x008fe200078e00ff */
[----:B0-----:R-:W-:Y:S01]  /*4690*/  ULEA UR4, UR7, UR4, 0x18 ;  /* 0x0000000407047291 */ /* 0x001fe2000f8ec0ff */
[----:B------:R-:W0:Y:S05]  /*46a0*/  LDCU UR7, c[0x0][0x380] ;  /* 0x00007000ff0777ac */ /* 0x000e2a0008000800 */
[----:B------:R-:W-:-:S05]  /*46b0*/  LEA R6, R17, UR4, 0x2 ;  /* 0x0000000411067c11 */ /* 0x000fca000f8e10ff */
[----:B-1----:R-:W1:Y:S01]  /*46c0*/  LDCU UR4, c[0x0][0x388] ;  /* 0x00007100ff0477ac */ /* 0x002e620008000800 */
[----:B------:R-:W3:Y:S01]  /*46d0*/  LDS R6, [R6] ;  /* 0x0000000006067984 */ /* 0x000ee20000000800 */
[----:B0-----:R-:W-:-:S05]  /*46e0*/  IMAD.U32 R10, RZ, RZ, UR7 ;  /* 0x00000007ff0a7e24 */ /* 0x001fca000f8e00ff */
[----:B------:R-:W-:Y:S01]  /*46f0*/  ISETP.GE.AND P0, PT, R10, 0xe1, PT ;  /* 0x000000e10a00780c */ /* 0x000fe20003f06270 */
[----:B-1----:R-:W-:Y:S02]  /*4700*/  IMAD R17, R8, UR4, R17 ;  /* 0x0000000408117c24 */ /* 0x002fe4000f8e0211 */
[----:B---3--:R-:W-:Y:S02]  /*4710*/  IMAD R19, R6, UR4, R15 ;  /* 0x0000000406137c24 */ /* 0x008fe4000f8e020f */
[----:B--2---:R-:W-:-:S08]  /*4720*/  HADD2 R12, R12.H0_H0, R7.H0_H0 ;  /* 0x200000070c0c7230 */ /* 0x004fd00000000800 */
[----:B------:R-:W-:Y:S05]  /*4730*/  @!P0 BRA `(.L_x_68) ;  /* 0x0000000400908947 */ /* 0x000fea0003800000 */
[----:B------:R-:W-:Y:S02]  /*4740*/  IMAD.MOV.U32 R14, RZ, RZ, RZ ;  /* 0x000000ffff0e7224 */ /* 0x000fe400078e00ff */
[----:B------:R-:W-:-:S07]  /*4750*/  IMAD.MOV.U32 R16, RZ, RZ, RZ ;  /* 0x000000ffff107224 */ /* 0x000fce00078e00ff */
.L_x_69:
[----:B0-----:R-:W0:Y:S01]  /*4760*/  LDCU UR4, c[0x0][0x380] ;  /* 0x00007000ff0477ac */ /* 0x001e220008000800 */
[----:B------:R-:W-:Y:S01]  /*4770*/  IMAD.IADD R21, R11, 0x1, R14 ;  /* 0x000000010b157824 */ /* 0x000fe200078e020e */
[----:B------:R-:W-:Y:S02]  /*4780*/  PRMT R24, RZ, 0x7610, R24 ;  /* 0x00007610ff187816 */ /* 0x000fe40000000018 */
[----:B------:R-:W-:Y:S01]  /*4790*/  PRMT R27, RZ, 0x7610, R27 ;  /* 0x00007610ff1b7816 */ /* 0x000fe2000000001b */
[----:B0-----:R-:W-:-:S04]  /*47a0*/  IMAD.U32 R10, RZ, RZ, UR4 ;  /* 0x00000004ff0a7e24 */ /* 0x001fc8000f8e00ff */
[-CC-:B------:R-:W-:Y:S01]  /*47b0*/  IMAD R5, R17, R10.reuse, R21.reuse ;  /* 0x0000000a11057224 */ /* 0x180fe200078e0215 */
[-C--:B------:R-:W-:Y:S01]  /*47c0*/  ISETP.GE.AND P0, PT, R21, R10.reuse, PT ;  /* 0x0000000a1500720c */ /* 0x080fe20003f06270 */
[----:B------:R-:W-:Y:S02]  /*47d0*/  IMAD R7, R19, R10, R21 ;  /* 0x0000000a13077224 */ /* 0x000fe400078e0215 */
[----:B------:R-:W-:-:S04]  /*47e0*/  IMAD.WIDE R4, R5, 0x2, R2 ;  /* 0x0000000205047825 */ /* 0x000fc800078e0202 */
[----:B------:R-:W-:-:S04]  /*47f0*/  IMAD.WIDE R6, R7, 0x2, R2 ;  /* 0x0000000207067825 */ /* 0x000fc800078e0202 */
[C---:B------:R-:W-:Y:S02]  /*4800*/  VIADD R23, R21.reuse, 0x20 ;  /* 0x0000002015177836 */ /* 0x040fe40000000000 */
[----:B------:R-:W2:Y:S01]  /*4810*/  @!P0 LDG.E.U16 R24, desc[UR12][R4.64] ;  /* 0x0000000c04188981 */ /* 0x000ea2000c1e1500 */
[----:B------:R-:W-:-:S03]  /*4820*/  VIADD R25, R21, 0x40 ;  /* 0x0000004015197836 */ /* 0x000fc60000000000 */
[----:B------:R-:W2:Y:S01]  /*4830*/  @!P0 LDG.E.U16 R27, desc[UR12][R6.64] ;  /* 0x0000000c061b8981 */ /* 0x000ea2000c1e1500 */
[-C--:B------:R-:W-:Y:S02]  /*4840*/  ISETP.GE.AND P0, PT, R23, R10.reuse, PT ;  /* 0x0000000a1700720c */ /* 0x080fe40003f06270 */
[----:B------:R-:W-:Y:S02]  /*4850*/  ISETP.GE.AND P1, PT, R25, R10, PT ;  /* 0x0000000a1900720c */ /* 0x000fe40003f26270 */
[----:B------:R-:W-:Y:S02]  /*4860*/  PRMT R28, RZ, 0x7610, R28 ;  /* 0x00007610ff1c7816 */ /* 0x000fe4000000001c */
[----:B------:R-:W-:Y:S02]  /*4870*/  PRMT R25, RZ, 0x7610, R25 ;  /* 0x00007610ff197816 */ /* 0x000fe40000000019 */
[----:B------:R-:W-:Y:S02]  /*4880*/  PRMT R18, RZ, 0x7610, R18 ;  /* 0x00007610ff127816 */ /* 0x000fe40000000012 */
[----:B------:R-:W-:-:S03]  /*4890*/  PRMT R23, RZ, 0x7610, R23 ;  /* 0x00007610ff177816 */ /* 0x000fc60000000017 */
[----:B------:R-:W3:Y:S04]  /*48a0*/  @!P0 LDG.E.U16 R28, desc[UR12][R4.64+0x40] ;  /* 0x0000400c041c8981 */ /* 0x000ee8000c1e1500 */
[----:B------:R-:W3:Y:S04]  /*48b0*/  @!P0 LDG.E.U16 R25, desc[UR12][R6.64+0x40] ;  /* 0x0000400c06198981 */ /* 0x000ee8000c1e1500 */
[----:B------:R-:W4:Y:S04]  /*48c0*/  @!P1 LDG.E.U16 R18, desc[UR12][R4.64+0x80] ;  /* 0x0000800c04129981 */ /* 0x000f28000c1e1500 */
[----:B------:R-:W4:Y:S01]  /*48d0*/  @!P1 LDG.E.U16 R23, desc[UR12][R6.64+0x80] ;  /* 0x0000800c06179981 */ /* 0x000f22000c1e1500 */
[----:B------:R-:W-:Y:S01]  /*48e0*/  VIADD R29, R21, 0x60 ;  /* 0x00000060151d7836 */ /* 0x000fe20000000000 */
[----:B------:R-:W-:-:S02]  /*48f0*/  SHF.R.U32.HI R20, RZ, 0x5, R14 ;  /* 0x00000005ff147819 */ /* 0x000fc4000001160e */
[----:B------:R-:W-:Y:S02]  /*4900*/  PRMT R22, RZ, 0x7610, R22 ;  /* 0x00007610ff167816 */ /* 0x000fe40000000016 */
[----:B------:R-:W-:Y:S02]  /*4910*/  ISETP.GE.AND P0, PT, R29, R10, PT ;  /* 0x0000000a1d00720c */ /* 0x000fe40003f06270 */
[----:B------:R-:W-:Y:S01]  /*4920*/  LEA R20, R20, UR11, 0x1 ;  /* 0x0000000b14147c11 */ /* 0x000fe2000f8e08ff */
[----:B------:R-:W-:Y:S01]  /*4930*/  VIADD R29, R21, 0x80 ;  /* 0x00000080151d7836 */ /* 0x000fe20000000000 */
[----:B------:R-:W-:-:S09]  /*4940*/  PRMT R26, RZ, 0x7610, R26 ;  /* 0x00007610ff1a7816 */ /* 0x000fd2000000001a */
[----:B------:R-:W5:Y:S01]  /*4950*/  @!P0 LDG.E.U16 R22, desc[UR12][R4.64+0xc0] ;  /* 0x0000c00c04168981 */ /* 0x000f62000c1e1500 */
[----:B--2---:R-:W-:Y:S01]  /*4960*/  HMUL2 R24, R24.H0_H0, R27.H0_H0 ;  /* 0x2000001b18187232 */ /* 0x004fe20000000800 */
[----:B------:R-:W-:-:S06]  /*4970*/  PRMT R27, RZ, 0x7610, R27 ;  /* 0x00007610ff1b7816 */ /* 0x000fcc000000001b */
[----:B------:R-:W5:Y:S01]  /*4980*/  @!P0 LDG.E.U16 R27, desc[UR12][R6.64+0xc0] ;  /* 0x0000c00c061b8981 */ /* 0x000f62000c1e1500 */
[----:B------:R-:W-:-:S03]  /*4990*/  ISETP.GE.AND P0, PT, R29, R10, PT ;  /* 0x0000000a1d00720c */ /* 0x000fc60003f06270 */
[----:B------:R-:W2:Y:S01]  /*49a0*/  LDL.U16 R29, [R20+0x2] ;  /* 0x00000200141d7983 */ /* 0x000ea20000100400 */
[----:B---3--:R-:W-:-:S03]  /*49b0*/  HMUL2 R28, R28.H0_H0, R25.H0_H0 ;  /* 0x200000191c1c7232 */ /* 0x008fc60000000800 */
[----:B------:R-:W3:Y:S06]  /*49c0*/  LDL.U16 R25, [R20] ;  /* 0x0000000014197983 */ /* 0x000eec0000100400 */
[----:B------:R-:W2:Y:S01]  /*49d0*/  @!P0 LDG.E.U16 R26, desc[UR12][R6.64+0x100] ;  /* 0x0001000c061a8981 */ /* 0x000ea2000c1e1500 */
[----:B----4-:R-:W-:Y:S01]  /*49e0*/  HMUL2 R18, R18.H0_H0, R23.H0_H0 ;  /* 0x2000001712127232 */ /* 0x010fe20000000800 */
[----:B------:R-:W-:-:S06]  /*49f0*/  PRMT R23, RZ, 0x7610, R23 ;  /* 0x00007610ff177816 */ /* 0x000fcc0000000017 */
[----:B------:R-:W2:Y:S01]  /*4a00*/  @!P0 LDG.E.U16 R23, desc[UR12][R4.64+0x100] ;  /* 0x0001000c04178981 */ /* 0x000ea2000c1e1500 */
[----:B-----5:R-:W-:Y:S02]  /*4a10*/  HMUL2 R22, R22.H0_H0, R27.H0_H0 ;  /* 0x2000001b16167232 */ /* 0x020fe40000000800 */
[----:B------:R-:W-:Y:S02]  /*4a20*/  VIADD R27, R21, 0xa0 ;  /* 0x000000a0151b7836 */ /* 0x000fe40000000000 */
[----:B---3--:R-:W-:Y:S02]  /*4a30*/  HFMA2 R24, R24.H0_H0, R12.H0_H0, R25.H0_H0 ;  /* 0x2000000c18187231 */ /* 0x008fe40000040819 */
[----:B------:R-:W3:Y:S01]  /*4a40*/  LDL.U16 R25, [R20+0x4] ;  /* 0x0000040014197983 */ /* 0x000ee20000100400 */
[----:B------:R-:W-:Y:S02]  /*4a50*/  ISETP.GE.AND P0, PT, R27, R10, PT ;  /* 0x0000000a1b00720c */ /* 0x000fe40003f06270 */
[----:B------:R-:W-:Y:S01]  /*4a60*/  PRMT R27, RZ, 0x7610, R27 ;  /* 0x00007610ff1b7816 */ /* 0x000fe2000000001b */
[----:B--2---:R-:W-:Y:S01]  /*4a70*/  HMUL2 R23, R23.H0_H0, R26.H0_H0 ;  /* 0x2000001a17177232 */ /* 0x004fe20000000800 */
[----:B------:R-:W-:-:S09]  /*4a80*/  PRMT R26, RZ, 0x7610, R26 ;  /* 0x00007610ff1a7816 */ /* 0x000fd2000000001a */
[----:B------:R-:W2:Y:S04]  /*4a90*/  @!P0 LDG.E.U16 R27, desc[UR12][R6.64+0x140] ;  /* 0x0001400c061b8981 */ /* 0x000ea8000c1e1500 */
[----:B------:R-:W2:Y:S01]  /*4aa0*/  @!P0 LDG.E.U16 R26, desc[UR12][R4.64+0x140] ;  /* 0x0001400c041a8981 */ /* 0x000ea2000c1e1500 */
[----:B------:R-:W-:-:S03]  /*4ab0*/  HFMA2 R28, R28.H0_H0, R12.H0_H0, R29.H0_H0 ;  /* 0x2000000c1c1c7231 */ /* 0x000fc6000004081d */
[----:B------:R-:W4:Y:S01]  /*4ac0*/  LDL.U16 R29, [R20+0x6] ;  /* 0x00000600141d7983 */ /* 0x000f220000100400 */
[----:B---3--:R-:W-:Y:S02]  /*4ad0*/  HFMA2 R18, R18.H0_H0, R12.H0_H0, R25.H0_H0 ;  /* 0x2000000c12127231 */ /* 0x008fe40000040819 */
[C---:B------:R-:W-:Y:S02]  /*4ae0*/  VIADD R25, R21.reuse, 0xc0 ;  /* 0x000000c015197836 */ /* 0x040fe40000000000 */
[----:B------:R-:W-:-:S03]  /*4af0*/  VIADD R21, R21, 0xe0 ;  /* 0x000000e015157836 */ /* 0x000fc60000000000 */
[-C--:B------:R-:W-:Y:S02]  /*4b00*/  ISETP.GE.AND P0, PT, R25, R10.reuse, PT ;  /* 0x0000000a1900720c */ /* 0x080fe40003f06270 */
[----:B------:R-:W-:Y:S02]  /*4b10*/  ISETP.GE.AND P1, PT, R21, R10, PT ;  /* 0x0000000a1500720c */ /* 0x000fe40003f26270 */
[----:B------:R-:W-:Y:S02]  /*4b20*/  PRMT R25, RZ, 0x7610, R25 ;  /* 0x00007610ff197816 */ /* 0x000fe40000000019 */
[----:B------:R-:W-:-:S07]  /*4b30*/  PRMT R21, RZ, 0x7610, R21 ;  /* 0x00007610ff157816 */ /* 0x000fce0000000015 */
[----:B------:R-:W3:Y:S04]  /*4b40*/  @!P0 LDG.E.U16 R25, desc[UR12][R4.64+0x180] ;  /* 0x0001800c04198981 */ /* 0x000ee8000c1e1500 */
[----:B------:R2:W5:Y:S02]  /*4b50*/  @!P1 LDG.E.U16 R21, desc[UR12][R4.64+0x1c0] ;  /* 0x0001c00c04159981 */ /* 0x000564000c1e1500 */
[----:B--2---:R-:W-:Y:S01]  /*4b60*/  HMUL2 R5, R26.H0_H0, R27.H0_H0 ;  /* 0x2000001b1a057232 */ /* 0x004fe20000000800 */
[----:B------:R-:W-:Y:S01]  /*4b70*/  PRMT R26, RZ, 0x7610, R26 ;  /* 0x00007610ff1a7816 */ /* 0x000fe2000000001a */
[----:B----4-:R-:W-:Y:S01]  /*4b80*/  HFMA2 R22, R22.H0_H0, R12.H0_H0, R29.H0_H0 ;  /* 0x2000000c16167231 */ /* 0x010fe2000004081d */
[----:B------:R-:W-:Y:S01]  /*4b90*/  PRMT R27, RZ, 0x7610, R27 ;  /* 0x00007610ff1b7816 */ /* 0x000fe2000000001b */
[----:B------:R-:W2:Y:S04]  /*4ba0*/  LDL.U16 R4, [R20+0xa] ;  /* 0x00000a0014047983 */ /* 0x000ea80000100400 */
[----:B------:R-:W3:Y:S04]  /*4bb0*/  @!P0 LDG.E.U16 R26, desc[UR12][R6.64+0x180] ;  /* 0x0001800c061a8981 */ /* 0x000ee8000c1e1500 */
[----:B------:R0:W5:Y:S04]  /*4bc0*/  @!P1 LDG.E.U16 R27, desc[UR12][R6.64+0x1c0] ;  /* 0x0001c00c061b9981 */ /* 0x000168000c1e1500 */
[----:B------:R-:W4:Y:S01]  /*4bd0*/  LDL.U16 R29, [R20+0xc] ;  /* 0x00000c00141d7983 */ /* 0x000f220000100400 */
[----:B0-----:R-:W-:-:S03]  /*4be0*/  PRMT R7, R18, 0x7610, R7 ;  /* 0x0000761012077816 */ /* 0x001fc60000000007 */
[----:B------:R-:W4:Y:S04]  /*4bf0*/  LDL.U16 R18, [R20+0x8] ;  /* 0x0000080014127983 */ /* 0x000f280000100400 */
[----:B------:R0:W-:Y:S04]  /*4c00*/  STL.U16 [R20+0x4], R7 ;  /* 0x0000040714007387 */ /* 0x0001e80000100400 */
[----:B0-----:R-:W4:Y:S01]  /*4c10*/  LDL.U16 R7, [R20+0xe] ;  /* 0x00000e0014077983 */ /* 0x001f220000100400 */
[----:B------:R-:W-:-:S04]  /*4c20*/  UISETP.LT.AND UP0, UPT, UR5, 0x20, UPT ;  /* 0x000000200500788c */ /* 0x000fc8000bf01270 */
[----:B------:R-:W-:-:S04]  /*4c30*/  USEL UR4, UR5, 0x20, !UP0 ;  /* 0x0000002005047887 */ /* 0x000fc8000c000000 */
[----:B------:R-:W-:-:S04]  /*4c40*/  UIADD3 UR4, UPT, UPT, UR4, -0x1, URZ ;  /* 0xffffffff04047890 */ /* 0x000fc8000fffe0ff */
[----:B------:R-:W-:Y:S01]  /*4c50*/  ULEA.HI UR4, UR4, 0x1, URZ, 0x1b ;  /* 0x0000000104047891 */ /* 0x000fe2000f8fd8ff */
[----:B------:R0:W-:Y:S01]  /*4c60*/  STL.U16 [R20], R24 ;  /* 0x0000001814007387 */ /* 0x0001e20000100400 */
[----:B------:R-:W-:Y:S02]  /*4c70*/  VIADD R16, R16, 0x8 ;  /* 0x0000000810107836 */ /* 0x000fe40000000000 */
[----:B------:R-:W-:Y:S01]  /*4c80*/  ULOP3.LUT UR4, UR4, 0xffffff8, URZ, 0xc0, !UPT ;  /* 0x0ffffff804047892 */ /* 0x000fe2000f8ec0ff */
[----:B------:R0:W-:Y:S04]  /*4c90*/  STL.U16 [R20+0x2], R28 ;  /* 0x0000021c14007387 */ /* 0x0001e80000100400 */
[----:B------:R0:W-:Y:S01]  /*4ca0*/  STL.U16 [R20+0x6], R22 ;  /* 0x0000061614007387 */ /* 0x0001e20000100400 */
[----:B------:R-:W-:Y:S01]  /*4cb0*/  ISETP.NE.AND P0, PT, R16, UR4, PT ;  /* 0x0000000410007c0c */ /* 0x000fe2000bf05270 */
[----:B------:R-:W-:-:S02]  /*4cc0*/  VIADD R14, R14, 0x100 ;  /* 0x000001000e0e7836 */ /* 0x000fc40000000000 */
[----:B--2---:R-:W-:Y:S02]  /*4cd0*/  HFMA2 R4, R5.H0_H0, R12.H0_H0, R4.H0_H0 ;  /* 0x2000000c05047231 */ /* 0x004fe40000040804 */
[----:B---3--:R-:W-:Y:S02]  /*4ce0*/  HMUL2 R6, R25.H0_H0, R26.H0_H0 ;  /* 0x2000001a19067232 */ /* 0x008fe40000000800 */
[----:B-----5:R-:W-:Y:S02]  /*4cf0*/  HMUL2 R21, R21.H0_H0, R27.H0_H0 ;  /* 0x2000001b15157232 */ /* 0x020fe40000000800 */
[-C--:B----4-:R-:W-:Y:S01]  /*4d00*/  HFMA2 R6, R6.H0_H0, R12.reuse.H0_H0, R29.H0_H0 ;  /* 0x2000000c06067231 */ /* 0x090fe2000004081d */
[----:B------:R0:W-:Y:S01]  /*4d10*/  STL.U16 [R20+0xa], R4 ;  /* 0x00000a0414007387 */ /* 0x0001e20000100400 */
[----:B------:R-:W-:-:S03]  /*4d20*/  HFMA2 R18, R23.H0_H0, R12.H0_H0, R18.H0_H0 ;  /* 0x2000000c17127231 */ /* 0x000fc60000040812 */
[----:B------:R0:W-:Y:S04]  /*4d30*/  STL.U16 [R20+0xc], R6 ;  /* 0x00000c0614007387 */ /* 0x0001e80000100400 */
[----:B------:R0:W-:Y:S01]  /*4d40*/  STL.U16 [R20+0x8], R18 ;  /* 0x0000081214007387 */ /* 0x0001e20000100400 */
[----:B------:R-:W-:-:S05]  /*4d50*/  HFMA2 R7, R21.H0_H0, R12.H0_H0, R7.H0_H0 ;  /* 0x2000000c15077231 */ /* 0x000fca0000040807 */
[----:B------:R0:W-:Y:S01]  /*4d60*/  STL.U16 [R20+0xe], R7 ;  /* 0x00000e0714007387 */ /* 0x0001e20000100400 */
[----:B------:R-:W-:Y:S05]  /*4d70*/  @P0 BRA `(.L_x_69) ;  /* 0xfffffff800780947 */ /* 0x000fea000383ffff */
.L_x_68:
[----:B------:R-:W-:Y:S01]  /*4d80*/  UISETP.LT.AND UP0, UPT, UR5, 0x20, UPT ;  /* 0x000000200500788c */ /* 0x000fe2000bf01270 */
[----:B------:R-:W-:-:S03]  /*4d90*/  VIADD R9, R9, 0x1 ;  /* 0x0000000109097836 */ /* 0x000fc60000000000 */
[----:B------:R-:W-:Y:S02]  /*4da0*/  USEL UR4, UR5, 0x20, !UP0 ;  /* 0x0000002005047887 */ /* 0x000fe4000c000000 */
[----:B------:R-:W-:Y:S02]  /*4db0*/  ISETP.NE.AND P0, PT, R9, R0, PT ;  /* 0x000000000900720c */ /* 0x000fe40003f05270 */
[----:B------:R-:W-:-:S04]  /*4dc0*/  UIADD3 UR7, UPT, UPT, UR4, -0x1, URZ ;  /* 0xffffffff04077890 */ /* 0x000fc8000fffe0ff */
[----:B------:R-:W-:-:S04]  /*4dd0*/  ULEA.HI UR4, UR7, 0x1, URZ, 0x1b ;  /* 0x0000000107047891 */ /* 0x000fc8000f8fd8ff */
[----:B------:R-:W-:-:S04]  /*4de0*/  ULOP3.LUT UR4, UR4, 0x7, URZ, 0xc0, !UPT ;  /* 0x0000000704047892 */ /* 0x000fc8000f8ec0ff */
[----:B------:R-:W-:-:S09]  /*4df0*/  UISETP.NE.AND UP0, UPT, UR4, URZ, UPT ;  /* 0x000000ff0400728c */ /* 0x000fd2000bf05270 */
[----:B------:R-:W-:Y:S05]  /*4e00*/  BRA.U !UP0, `(.L_x_70) ;  /* 0x0000000508e87547 */ /* 0x000fea000b800000 */
[----:B------:R-:W-:Y:S02]  /*4e10*/  UIADD3 UR4, UPT, UPT, UR4, -0x1, URZ ;  /* 0xffffffff04047890 */ /* 0x000fe4000fffe0ff */
[----:B------:R-:W-:Y:S02]  /*4e20*/  ULEA.HI UR8, UR7, 0x1, URZ, 0x1b ;  /* 0x0000000107087891 */ /* 0x000fe4000f8fd8ff */
[----:B------:R-:W-:Y:S02]  /*4e30*/  UISETP.GE.U32.AND UP0, UPT, UR4, 0x3, UPT ;  /* 0x000000030400788c */ /* 0x000fe4000bf06070 */
[----:B------:R-:W-:-:S04]  /*4e40*/  ULOP3.LUT UR8, UR8, 0x3, URZ, 0xc0, !UPT ;  /* 0x0000000308087892 */ /* 0x000fc8000f8ec0ff */
[----:B------:R-:W-:-:S03]  /*4e50*/  UISETP.NE.AND UP1, UPT, UR8, URZ, UPT ;  /* 0x000000ff0800728c */ /* 0x000fc6000bf25270 */
[----:B------:R-:W-:Y:S08]  /*4e60*/  BRA.U !UP0, `(.L_x_71) ;  /* 0x0000000108f07547 */ /* 0x000ff0000b800000 */
[----:B------:R-:W-:Y:S01]  /*4e70*/  IMAD.IADD R21, R14, 0x1, R11 ;  /* 0x000000010e157824 */ /* 0x000fe200078e020b */
[----:B0-----:R-:W-:Y:S01]  /*4e80*/  PRMT R18, RZ, 0x7610, R18 ;  /* 0x00007610ff127816 */ /* 0x001fe20000000012 */
[----:B------:R-:W-:Y:S01]  /*4e90*/  IMAD.MOV.U32 R6, RZ, RZ, R2 ;  /* 0x000000ffff067224 */ /* 0x000fe200078e0002 */
[----:B------:R-:W-:Y:S01]  /*4ea0*/  SHF.R.U32.HI R16, RZ, 0x5, R14 ;  /* 0x00000005ff107819 */ /* 0x000fe2000001160e */
[-C--:B------:R-:W-:Y:S01]  /*4eb0*/  IMAD R5, R17, R10.reuse, R21 ;  /* 0x0000000a11057224 */ /* 0x080fe200078e0215 */
[-C--:B------:R-:W-:Y:S01]  /*4ec0*/  ISETP.GE.AND P1, PT, R21, R10.reuse, PT ;  /* 0x0000000a1500720c */ /* 0x080fe20003f26270 */
[----:B------:R-:W-:Y:S01]  /*4ed0*/  IMAD.MOV.U32 R7, RZ, RZ, R3 ;  /* 0x000000ffff077224 */ /* 0x000fe200078e0003 */
[----:B------:R-:W-:Y:S01]  /*4ee0*/  LEA R16, R16, UR11, 0x1 ;  /* 0x0000000b10107c11 */ /* 0x000fe2000f8e08ff */
[----:B------:R-:W-:Y:S02]  /*4ef0*/  IMAD R23, R19, R10, R21 ;  /* 0x0000000a13177224 */ /* 0x000fe400078e0215 */
[----:B------:R-:W-:-:S02]  /*4f00*/  IMAD.WIDE R4, R5, 0x2, R6 ;  /* 0x0000000205047825 */ /* 0x000fc400078e0206 */
[----:B------:R-:W2:Y:S02]  /*4f10*/  LDL.U16 R25, [R16] ;  /* 0x0000000010197983 */ /* 0x000ea40000100400 */
[----:B------:R-:W-:Y:S01]  /*4f20*/  IMAD.WIDE R6, R23, 0x2, R6 ;  /* 0x0000000217067825 */ /* 0x000fe200078e0206 */
[----:B------:R-:W-:-:S03]  /*4f30*/  PRMT R23, RZ, 0x7610, R23 ;  /* 0x00007610ff177816 */ /* 0x000fc60000000017 */
[----:B------:R-:W3:Y:S04]  /*4f40*/  @!P1 LDG.E.U16 R18, desc[UR12][R4.64] ;  /* 0x0000000c04129981 */ /* 0x000ee8000c1e1500 */
[----:B------:R-:W3:Y:S01]  /*4f50*/  @!P1 LDG.E.U16 R23, desc[UR12][R6.64] ;  /* 0x0000000c06179981 */ /* 0x000ee2000c1e1500 */
[----:B------:R-:W-:Y:S02]  /*4f60*/  VIADD R27, R21, 0x20 ;  /* 0x00000020151b7836 */ /* 0x000fe40000000000 */
[----:B------:R-:W-:-:S03]  /*4f70*/  VIADD R20, R14, 0x20 ;  /* 0x000000200e147836 */ /* 0x000fc60000000000 */
[----:B------:R-:W-:Y:S02]  /*4f80*/  ISETP.GE.AND P1, PT, R27, R10, PT ;  /* 0x0000000a1b00720c */ /* 0x000fe40003f26270 */
[--C-:B------:R-:W-:Y:S02]  /*4f90*/  SHF.R.U32.HI R22, RZ, 0x5, R20.reuse ;  /* 0x00000005ff167819 */ /* 0x100fe40000011614 */
[----:B------:R-:W-:-:S09]  /*4fa0*/  PRMT R20, RZ, 0x7610, R20 ;  /* 0x00007610ff147816 */ /* 0x000fd20000000014 */
[----:B------:R-:W4:Y:S01]  /*4fb0*/  @!P1 LDG.E.U16 R20, desc[UR12][R4.64+0x40] ;  /* 0x0000400c04149981 */ /* 0x000f22000c1e1500 */
[----:B---3--:R-:W-:Y:S01]  /*4fc0*/  HMUL2 R18, R18.H0_H0, R23.H0_H0 ;  /* 0x2000001712127232 */ /* 0x008fe20000000800 */
[----:B------:R-:W-:-:S03]  /*4fd0*/  PRMT R23, RZ, 0x7610, R23 ;  /* 0x00007610ff177816 */ /* 0x000fc60000000017 */
[----:B--2---:R-:W-:Y:S01]  /*4fe0*/  HFMA2 R25, R18.H0_H0, R12.H0_H0, R25.H0_H0 ;  /* 0x2000000c12197231 */ /* 0x004fe20000040819 */
[----:B------:R-:W-:Y:S02]  /*4ff0*/  LEA R18, R22, UR11, 0x1 ;  /* 0x0000000b16127c11 */ /* 0x000fe4000f8e08ff */
[----:B------:R-:W4:Y:S02]  /*5000*/  @!P1 LDG.E.U16 R23, desc[UR12][R6.64+0x40] ;  /* 0x0000400c06179981 */ /* 0x000f24000c1e1500 */
[----:B------:R-:W-:-:S05]  /*5010*/  PRMT R26, R25, 0x7610, R26 ;  /* 0x00007610191a7816 */ /* 0x000fca000000001a */
[----:B------:R0:W-:Y:S04]  /*5020*/  STL.U16 [R16], R26 ;  /* 0x0000001a10007387 */ /* 0x0001e80000100400 */
[----:B------:R-:W2:Y:S01]  /*5030*/  LDL.U16 R25, [R18] ;  /* 0x0000000012197983 */ /* 0x000ea20000100400 */
[----:B------:R-:W-:Y:S02]  /*5040*/  VIADD R27, R21, 0x40 ;  /* 0x00000040151b7836 */ /* 0x000fe40000000000 */
[----:B------:R-:W-:-:S03]  /*5050*/  VIADD R22, R14, 0x40 ;  /* 0x000000400e167836 */ /* 0x000fc60000000000 */
[----:B------:R-:W-:Y:S02]  /*5060*/  ISETP.GE.AND P1, PT, R27, R10, PT ;  /* 0x0000000a1b00720c */ /* 0x000fe40003f26270 */
[--C-:B------:R-:W-:Y:S02]  /*5070*/  SHF.R.U32.HI R24, RZ, 0x5, R22.reuse ;  /* 0x00000005ff187819 */ /* 0x100fe40000011616 */
[----:B------:R-:W-:-:S09]  /*5080*/  PRMT R22, RZ, 0x7610, R22 ;  /* 0x00007610ff167816 */ /* 0x000fd20000000016 */
[----:B------:R-:W3:Y:S01]  /*5090*/  @!P1 LDG.E.U16 R22, desc[UR12][R4.64+0x80] ;  /* 0x0000800c04169981 */ /* 0x000ee2000c1e1500 */
[----:B----4-:R-:W-:Y:S01]  /*50a0*/  HMUL2 R20, R20.H0_H0, R23.H0_H0 ;  /* 0x2000001714147232 */ /* 0x010fe20000000800 */
[----:B------:R-:W-:-:S06]  /*50b0*/  PRMT R23, RZ, 0x7610, R23 ;  /* 0x00007610ff177816 */ /* 0x000fcc0000000017 */
[----:B------:R-:W3:Y:S01]  /*50c0*/  @!P1 LDG.E.U16 R23, desc[UR12][R6.64+0x80] ;  /* 0x0000800c06179981 */ /* 0x000ee2000c1e1500 */
[----:B--2---:R-:W-:Y:S01]  /*50d0*/  HFMA2 R25, R20.H0_H0, R12.H0_H0, R25.H0_H0 ;  /* 0x2000000c14197231 */ /* 0x004fe20000040819 */
[----:B------:R-:W-:-:S04]  /*50e0*/  LEA R20, R24, UR11, 0x1 ;  /* 0x0000000b18147c11 */ /* 0x000fc8000f8e08ff */
[----:B------:R-:W-:-:S05]  /*50f0*/  PRMT R24, R25, 0x7610, R24 ;  /* 0x0000761019187816 */ /* 0x000fca0000000018 */
[----:B------:R1:W-:Y:S04]  /*5100*/  STL.U16 [R18], R24 ;  /* 0x0000001812007387 */ /* 0x0003e80000100400 */
[----:B------:R-:W2:Y:S01]  /*5110*/  LDL.U16 R25, [R20] ;  /* 0x0000000014197983 */ /* 0x000ea20000100400 */
[----:B------:R-:W-:-:S05]  /*5120*/  VIADD R21, R21, 0x60 ;  /* 0x0000006015157836 */ /* 0x000fca0000000000 */
[----:B------:R-:W-:Y:S02]  /*5130*/  ISETP.GE.AND P1, PT, R21, R10, PT ;  /* 0x0000000a1500720c */ /* 0x000fe40003f26270 */
[----:B0-----:R-:W-:Y:S02]  /*5140*/  PRMT R16, RZ, 0x7610, R16 ;  /* 0x00007610ff107816 */ /* 0x001fe40000000010 */
[----:B------:R-:W-:-:S09]  /*5150*/  PRMT R21, RZ, 0x7610, R21 ;  /* 0x00007610ff157816 */ /* 0x000fd20000000015 */
[----:B------:R-:W4:Y:S04]  /*5160*/  @!P1 LDG.E.U16 R16, desc[UR12][R4.64+0xc0] ;  /* 0x0000c00c04109981 */ /* 0x000f28000c1e1500 */
[----:B------:R-:W4:Y:S01]  /*5170*/  @!P1 LDG.E.U16 R21, desc[UR12][R6.64+0xc0] ;  /* 0x0000c00c06159981 */ /* 0x000f22000c1e1500 */
[----:B---3--:R-:W-:Y:S02]  /*5180*/  HMUL2 R22, R22.H0_H0, R23.H0_H0 ;  /* 0x2000001716167232 */ /* 0x008fe40000000800 */
[----:B------:R-:W-:-:S05]  /*5190*/  VIADD R23, R14, 0x60 ;  /* 0x000000600e177836 */ /* 0x000fca0000000000 */
[----:B------:R-:W-:-:S04]  /*51a0*/  SHF.R.U32.HI R23, RZ, 0x5, R23 ;  /* 0x00000005ff177819 */ /* 0x000fc80000011617 */
[----:B------:R-:W-:Y:S01]  /*51b0*/  LEA R23, R23, UR11, 0x1 ;  /* 0x0000000b17177c11 */ /* 0x000fe2000f8e08ff */
[----:B--2---:R-:W-:-:S05]  /*51c0*/  HFMA2 R22, R22.H0_H0, R12.H0_H0, R25.H0_H0 ;  /* 0x2000000c16167231 */ /* 0x004fca0000040819 */
[----:B------:R1:W-:Y:S04]  /*51d0*/  STL.U16 [R20], R22 ;  /* 0x0000001614007387 */ /* 0x0003e80000100400 */
[----:B------:R-:W2:Y:S01]  /*51e0*/  LDL.U16 R25, [R23] ;  /* 0x0000000017197983 */ /* 0x000ea20000100400 */
[----:B----4-:R-:W-:Y:S02]  /*51f0*/  HMUL2 R16, R16.H0_H0, R21.H0_H0 ;  /* 0x2000001510107232 */ /* 0x010fe40000000800 */
[----:B------:R-:W-:Y:S02]  /*5200*/  VIADD R14, R14, 0x80 ;  /* 0x000000800e0e7836 */ /* 0x000fe40000000000 */
[----:B--2---:R-:W-:-:S05]  /*5210*/  HFMA2 R16, R16.H0_H0, R12.H0_H0, R25.H0_H0 ;  /* 0x2000000c10107231 */ /* 0x004fca0000040819 */
[----:B------:R1:W-:Y:S02]  /*5220*/  STL.U16 [R23], R16 ;  /* 0x0000001017007387 */ /* 0x0003e40000100400 */
.L_x_71:
[----:B------:R-:W-:Y:S05]  /*5230*/  BRA.U !UP1, `(.L_x_70) ;  /* 0x0000000109dc7547 */ /* 0x000fea000b800000 */
[----:B------:R-:W-:Y:S02]  /*5240*/  UISETP.NE.AND UP1, UPT, UR8, 0x1, UPT ;  /* 0x000000010800788c */ /* 0x000fe4000bf25270 */
[----:B------:R-:W-:-:S04]  /*5250*/  ULOP3.LUT UR7, UR7, 0x20, URZ, 0xc0, !UPT ;  /* 0x0000002007077892 */ /* 0x000fc8000f8ec0ff */
[----:B------:R-:W-:-:S03]  /*5260*/  UISETP.NE.AND UP0, UPT, UR7, URZ, UPT ;  /* 0x000000ff0700728c */ /* 0x000fc6000bf05270 */
[----:B------:R-:W-:Y:S08]  /*5270*/  BRA.U !UP1, `(.L_x_72) ;  /* 0x0000000109807547 */ /* 0x000ff0000b800000 */
[----:B------:R-:W-:Y:S01]  /*5280*/  IMAD.IADD R25, R14, 0x1, R11 ;  /* 0x000000010e197824 */ /* 0x000fe200078e020b */
[----:B01----:R-:W-:Y:S01]  /*5290*/  PRMT R18, RZ, 0x7610, R18 ;  /* 0x00007610ff127816 */ /* 0x003fe20000000012 */
        /* <DEDUP_REMOVED lines=16> */
[----:B------:R-:W-:Y:S02]  /*53a0*/  PRMT R20, RZ, 0x7610, R20 ;  /* 0x00007610ff147816 */ /* 0x000fe40000000014 */
[----:B------:R-:W-:-:S04]  /*53b0*/  SHF.R.U32.HI R22, RZ, 0x5, R22 ;  /* 0x00000005ff167819 */ /* 0x000fc80000011616 */
[----:B------:R-:W-:-:S05]  /*53c0*/  LEA R22, R22, UR11, 0x1 ;  /* 0x0000000b16167c11 */ /* 0x000fca000f8e08ff */
[----:B------:R-:W4:Y:S01]  /*53d0*/  @!P1 LDG.E.U16 R20, desc[UR12][R4.64+0x40] ;  /* 0x0000400c04149981 */ /* 0x000f22000c1e1500 */
[----:B---3--:R-:W-:Y:S01]  /*53e0*/  HMUL2 R18, R18.H0_H0, R21.H0_H0 ;  /* 0x2000001512127232 */ /* 0x008fe20000000800 */
[----:B------:R-:W-:-:S03]  /*53f0*/  PRMT R21, RZ, 0x7610, R21 ;  /* 0x00007610ff157816 */ /* 0x000fc60000000015 */
[----:B--2---:R-:W-:-:S03]  /*5400*/  HFMA2 R18, R18.H0_H0, R12.H0_H0, R23.H0_H0 ;  /* 0x2000000c12127231 */ /* 0x004fc60000040817 */
[----:B------:R-:W4:Y:S04]  /*5410*/  @!P1 LDG.E.U16 R21, desc[UR12][R6.64+0x40] ;  /* 0x0000400c06159981 */ /* 0x000f28000c1e1500 */
[----:B------:R2:W-:Y:S04]  /*5420*/  STL.U16 [R16], R18 ;  /* 0x0000001210007387 */ /* 0x0005e80000100400 */
[----:B------:R-:W3:Y:S01]  /*5430*/  LDL.U16 R23, [R22] ;  /* 0x0000000016177983 */ /* 0x000ee20000100400 */
[----:B------:R-:W-:Y:S02]  /*5440*/  VIADD R14, R14, 0x40 ;  /* 0x000000400e0e7836 */ /* 0x000fe40000000000 */
[----:B----4-:R-:W-:-:S04]  /*5450*/  HMUL2 R20, R20.H0_H0, R21.H0_H0 ;  /* 0x2000001514147232 */ /* 0x010fc80000000800 */
[----:B---3--:R-:W-:-:S05]  /*5460*/  HFMA2 R20, R20.H0_H0, R12.H0_H0, R23.H0_H0 ;  /* 0x2000000c14147231 */ /* 0x008fca0000040817 */
[----:B------:R2:W-:Y:S02]  /*5470*/  STL.U16 [R22], R20 ;  /* 0x0000001416007387 */ /* 0x0005e40000100400 */
.L_x_72:
[----:B------:R-:W-:Y:S05]  /*5480*/  BRA.U UP0, `(.L_x_70) ;  /* 0x0000000100487547 */ /* 0x000fea000b800000 */
[----:B0-----:R-:W-:Y:S01]  /*5490*/  IMAD.IADD R7, R11, 0x1, R14 ;  /* 0x000000010b077824 */ /* 0x001fe200078e020e */
[----:B-12---:R-:W-:Y:S02]  /*54a0*/  PRMT R16, RZ, 0x7610, R16 ;  /* 0x00007610ff107816 */ /* 0x006fe40000000010 */
[----:B------:R-:W-:Y:S02]  /*54b0*/  SHF.R.U32.HI R14, RZ, 0x5, R14 ;  /* 0x00000005ff0e7819 */ /* 0x000fe4000001160e */
[----:B------:R-:W-:Y:S02]  /*54c0*/  ISETP.GE.AND P1, PT, R7, R10, PT ;  /* 0x0000000a0700720c */ /* 0x000fe40003f26270 */
[----:B------:R-:W-:-:S11]  /*54d0*/  LEA R14, R14, UR11, 0x1 ;  /* 0x0000000b0e0e7c11 */ /* 0x000fd6000f8e08ff */
[-C--:B------:R-:W-:Y:S01]  /*54e0*/  @!P1 IMAD R5, R17, R10.reuse, R7 ;  /* 0x0000000a11059224 */ /* 0x080fe200078e0207 */
[----:B------:R-:W-:Y:S01]  /*54f0*/  PRMT R17, RZ, 0x7610, R17 ;  /* 0x00007610ff117816 */ /* 0x000fe20000000011 */
[----:B------:R-:W-:Y:S02]  /*5500*/  @!P1 IMAD R19, R19, R10, R7 ;  /* 0x0000000a13139224 */ /* 0x000fe400078e0207 */
[----:B------:R-:W-:Y:S02]  /*5510*/  @!P1 IMAD.MOV.U32 R6, RZ, RZ, R2 ;  /* 0x000000ffff069224 */ /* 0x000fe400078e0002 */
[----:B------:R-:W-:Y:S02]  /*5520*/  @!P1 IMAD.MOV.U32 R7, RZ, RZ, R3 ;  /* 0x000000ffff079224 */ /* 0x000fe400078e0003 */
[----:B------:R-:W-:-:S04]  /*5530*/  @!P1 IMAD.WIDE R4, R5, 0x2, R6 ;  /* 0x0000000205049825 */ /* 0x000fc800078e0206 */
[----:B------:R-:W-:Y:S01]  /*5540*/  @!P1 IMAD.WIDE R6, R19, 0x2, R6 ;  /* 0x0000000213069825 */ /* 0x000fe200078e0206 */
[----:B------:R-:W2:Y:S04]  /*5550*/  @!P1 LDG.E.U16 R16, desc[UR12][R4.64] ;  /* 0x0000000c04109981 */ /* 0x000ea8000c1e1500 */
[----:B------:R-:W2:Y:S04]  /*5560*/  @!P1 LDG.E.U16 R17, desc[UR12][R6.64] ;  /* 0x0000000c06119981 */ /* 0x000ea8000c1e1500 */
[----:B------:R-:W3:Y:S01]  /*5570*/  LDL.U16 R19, [R14] ;  /* 0x000000000e137983 */ /* 0x000ee20000100400 */
[----:B--2---:R-:W-:-:S04]  /*5580*/  HMUL2 R16, R16.H0_H0, R17.H0_H0 ;  /* 0x2000001110107232 */ /* 0x004fc80000000800 */
[----:B---3--:R-:W-:-:S05]  /*5590*/  HFMA2 R16, R16.H0_H0, R12.H0_H0, R19.H0_H0 ;  /* 0x2000000c10107231 */ /* 0x008fca0000040813 */
[----:B------:R3:W-:Y:S02]  /*55a0*/  STL.U16 [R14], R16 ;  /* 0x000000100e007387 */ /* 0x0007e40000100400 */
.L_x_70:
[----:B------:R-:W-:Y:S05]  /*55b0*/  @P0 BRA `(.L_x_73) ;  /* 0xffffffec00f80947 */ /* 0x000fea000383ffff */
.L_x_67:
[----:B------:R-:W-:Y:S05]  /*55c0*/  BSYNC.RECONVERGENT B1 ;  /* 0x0000000000017941 */ /* 0x000fea0003800200 */
.L_x_66:
[----:B------:R-:W1:Y:S01]  /*55d0*/  LDCU UR4, c[0x0][0x388] ;  /* 0x00007100ff0477ac */ /* 0x000e620008000800 */
[----:B------:R-:W-:Y:S01]  /*55e0*/  ISETP.GE.AND P0, PT, R10, 0x1, PT ;  /* 0x000000010a00780c */ /* 0x000fe20003f06270 */
[----:B------:R-:W-:Y:S01]  /*55f0*/  BSSY.RECONVERGENT B1, `(.L_x_74) ;  /* 0x0000152000017945 */ /* 0x000fe20003800200 */
[----:B-1----:R-:W-:-:S11]  /*5600*/  IMAD R17, R8, UR4, R15 ;  /* 0x0000000408117c24 */ /* 0x002fd6000f8e020f */
[----:B------:R-:W-:Y:S05]  /*5610*/  @!P0 BRA `(.L_x_75) ;  /* 0x00000014003c8947 */ /* 0x000fea0003800000 */
[C---:B0-----:R-:W-:Y:S02]  /*5620*/  VIADD R4, R15.reuse, 0x2 ;  /* 0x000000020f047836 */ /* 0x041fe40000000000 */
[----:B------:R-:W-:Y:S02]  /*5630*/  IMAD.MOV.U32 R5, RZ, RZ, 0x2 ;  /* 0x00000002ff057424 */ /* 0x000fe400078e00ff */
[----:B------:R-:W-:-:S05]  /*5640*/  IMAD R4, R15, R4, R4 ;  /* 0x000000040f047224 */ /* 0x000fca00078e0204 */
[----:B------:R-:W-:-:S04]  /*5650*/  LEA.HI R4, R4, R4, RZ, 0x1 ;  /* 0x0000000404047211 */ /* 0x000fc800078f08ff */
[----:B------:R-:W-:-:S05]  /*5660*/  SHF.R.S32.HI R4, RZ, 0x1, R4 ;  /* 0x00000001ff047819 */ /* 0x000fca0000011404 */
[----:B------:R-:W-:-:S05]  /*5670*/  IMAD.WIDE R4, R4, R5, UR14 ;  /* 0x0000000e04047e25 */ /* 0x000fca000f8e0205 */
[----:B------:R-:W4:Y:S01]  /*5680*/  LDG.E.U16 R12, desc[UR12][R4.64+-0x2] ;  /* 0xfffffe0c040c7981 */ /* 0x000f22000c1e1500 */
[----:B------:R-:W4:Y:S01]  /*5690*/  I2F.F16 R7, 0x1 ;  /* 0x0000000100077906 */ /* 0x000f220000200c00 */
[----:B------:R-:W-:Y:S01]  /*56a0*/  ISETP.GE.AND P0, PT, R10, 0xe1, PT ;  /* 0x000000e10a00780c */ /* 0x000fe20003f06270 */
[----:B------:R-:W-:Y:S01]  /*56b0*/  BSSY.RECONVERGENT B2, `(.L_x_76) ;  /* 0x000009d000027945 */ /* 0x000fe20003800200 */
[----:B---3--:R-:W-:Y:S02]  /*56c0*/  IMAD.MOV.U32 R14, RZ, RZ, RZ ;  /* 0x000000ffff0e7224 */ /* 0x008fe400078e00ff */
[----:B----4-:R-:W-:-:S09]  /*56d0*/  HADD2 R12, R12.H0_H0, R7.H0_H0 ;  /* 0x200000070c0c7230 */ /* 0x010fd20000000800 */
[----:B------:R-:W-:Y:S05]  /*56e0*/  @!P0 BRA `(.L_x_77) ;  /* 0x0000000800648947 */ /* 0x000fea0003800000 */
[----:B------:R-:W-:Y:S01]  /*56f0*/  IMAD.MOV.U32 R14, RZ, RZ, RZ ;  /* 0x000000ffff0e7224 */ /* 0x000fe200078e00ff */
[----:B------:R-:W0:Y:S01]  /*5700*/  LDCU UR8, c[0x0][0x380] ;  /* 0x00007000ff0877ac */ /* 0x000e220008000800 */
[----:B------:R-:W-:-:S05]  /*5710*/  UMOV UR4, URZ ;  /* 0x000000ff00047c82 */ /* 0x000fca0008000000 */
.L_x_78:
[C---:B-1----:R-:W-:Y:S01]  /*5720*/  IMAD.IADD R7, R11.reuse, 0x1, R14 ;  /* 0x000000010b077824 */ /* 0x042fe200078e020e */
[----:B------:R-:W-:Y:S01]  /*5730*/  USHF.R.S32.HI UR7, URZ, 0x1f, UR6 ;  /* 0x0000001fff077899 */ /* 0x000fe20008011406 */
[----:B0-----:R-:W-:Y:S01]  /*5740*/  IMAD.U32 R10, RZ, RZ, UR8 ;  /* 0x00000008ff0a7e24 */ /* 0x001fe2000f8e00ff */
[----:B--2---:R-:W-:Y:S01]  /*5750*/  PRMT R20, RZ, 0x7610, R20 ;  /* 0x00007610ff147816 */ /* 0x004fe20000000014 */
[--C-:B------:R-:W-:Y:S01]  /*5760*/  IMAD.IADD R16, R11, 0x1, R14.reuse ;  /* 0x000000010b107824 */ /* 0x100fe200078e020e */
[----:B------:R-:W-:Y:S01]  /*5770*/  PRMT R25, RZ, 0x7610, R25 ;  /* 0x00007610ff197816 */ /* 0x000fe20000000019 */
[----:B------:R-:W-:Y:S01]  /*5780*/  IMAD.MOV.U32 R5, RZ, RZ, R3 ;  /* 0x000000ffff057224 */ /* 0x000fe200078e0003 */
[-C--:B------:R-:W-:Y:S01]  /*5790*/  ISETP.GE.AND P0, PT, R7, R10.reuse, PT ;  /* 0x0000000a0700720c */ /* 0x080fe20003f06270 */
[----:B------:R-:W-:Y:S01]  /*57a0*/  IMAD R7, R17, R10, R7 ;  /* 0x0000000a11077224 */ /* 0x000fe200078e0207 */
[----:B------:R-:W-:-:S11]  /*57b0*/  SHF.R.U32.HI R28, RZ, 0x5, R14 ;  /* 0x00000005ff1c7819 */ /* 0x000fd6000001160e */
[----:B------:R-:W-:-:S05]  /*57c0*/  @!P0 IMAD R4, R15, R10, R16 ;  /* 0x0000000a0f048224 */ /* 0x000fca00078e0210 */
[----:B------:R-:W-:-:S04]  /*57d0*/  @!P0 IADD3 R9, P1, PT, R4, UR6, RZ ;  /* 0x0000000604098c10 */ /* 0x000fc8000ff3e0ff */
[----:B------:R-:W-:Y:S01]  /*57e0*/  @!P0 LEA.HI.X.SX32 R8, R4, UR7, 0x1, P1 ;  /* 0x0000000704088c11 */ /* 0x000fe200088f0eff */
[----:B------:R-:W-:Y:S01]  /*57f0*/  IMAD.MOV.U32 R4, RZ, RZ, R2 ;  /* 0x000000ffff047224 */ /* 0x000fe200078e0002 */
[----:B------:R-:W-:-:S03]  /*5800*/  @!P0 LEA R6, P1, R9, R2, 0x1 ;  /* 0x0000000209068211 */ /* 0x000fc600078208ff */
[----:B------:R-:W-:Y:S01]  /*5810*/  IMAD.WIDE R4, R7, 0x2, R4 ;  /* 0x0000000207047825 */ /* 0x000fe200078e0204 */
[----:B------:R-:W-:-:S04]  /*5820*/  @!P0 LEA.HI.X R7, R9, R3, R8, 0x1, P1 ;  /* 0x0000000309078211 */ /* 0x000fc800008f0c08 */
[----:B------:R-:W2:Y:S01]  /*5830*/  @!P0 LDG.E.U16 R20, desc[UR12][R4.64] ;  /* 0x0000000c04148981 */ /* 0x000ea2000c1e1500 */
[----:B------:R-:W-:-:S03]  /*5840*/  LEA R28, R28, UR11, 0x1 ;  /* 0x0000000b1c1c7c11 */ /* 0x000fc6000f8e08ff */
[----:B------:R0:W2:Y:S04]  /*5850*/  @!P0 LDG.E.U16 R25, desc[UR12][R6.64] ;  /* 0x0000000c06198981 */ /* 0x0000a8000c1e1500 */
[----:B------:R-:W3:Y:S01]  /*5860*/  LDL.U16 R29, [R28] ;  /* 0x000000001c1d7983 */ /* 0x000ee20000100400 */
[C---:B------:R-:W-:Y:S01]  /*5870*/  VIADD R9, R16.reuse, 0x20 ;  /* 0x0000002010097836 */ /* 0x040fe20000000000 */
[----:B------:R-:W-:Y:S01]  /*5880*/  PRMT R18, RZ, 0x7610, R18 ;  /* 0x00007610ff127816 */ /* 0x000fe20000000012 */
[C---:B------:R-:W-:Y:S02]  /*5890*/  VIADD R19, R16.reuse, 0x40 ;  /* 0x0000004010137836 */ /* 0x040fe40000000000 */
[----:B------:R-:W-:Y:S01]  /*58a0*/  VIADD R21, R16, 0x60 ;  /* 0x0000006010157836 */ /* 0x000fe20000000000 */
[----:B------:R-:W-:-:S02]  /*58b0*/  ISETP.GE.AND P2, PT, R9, R10, PT ;  /* 0x0000000a0900720c */ /* 0x000fc40003f46270 */
[-C--:B------:R-:W-:Y:S02]  /*58c0*/  ISETP.GE.AND P1, PT, R19, R10.reuse, PT ;  /* 0x0000000a1300720c */ /* 0x080fe40003f26270 */
[----:B------:R-:W-:-:S09]  /*58d0*/  ISETP.GE.AND P0, PT, R21, R10, PT ;  /* 0x0000000a1500720c */ /* 0x000fd20003f06270 */
[CC--:B------:R-:W-:Y:S02]  /*58e0*/  @!P2 IMAD R8, R15.reuse, R10.reuse, R9 ;  /* 0x0000000a0f08a224 */ /* 0x0c0fe400078e0209 */
[----:B0-----:R-:W-:-:S03]  /*58f0*/  @!P1 IMAD R6, R15, R10, R19 ;  /* 0x0000000a0f069224 */ /* 0x001fc600078e0213 */
[----:B------:R-:W-:-:S04]  /*5900*/  @!P2 IADD3 R9, P3, PT, R8, UR6, RZ ;  /* 0x000000060809ac10 */ /* 0x000fc8000ff7e0ff */
[----:B------:R-:W-:Y:S02]  /*5910*/  @!P2 LEA.HI.X.SX32 R8, R8, UR7, 0x1, P3 ;  /* 0x000000070808ac11 */ /* 0x000fe400098f0eff */
[----:B------:R-:W-:-:S04]  /*5920*/  @!P2 LEA R22, P3, R9, R2, 0x1 ;  /* 0x000000020916a211 */ /* 0x000fc800078608ff */
[----:B------:R-:W-:Y:S01]  /*5930*/  @!P2 LEA.HI.X R23, R9, R3, R8, 0x1, P3 ;  /* 0x000000030917a211 */ /* 0x000fe200018f0c08 */
[----:B------:R-:W-:Y:S01]  /*5940*/  @!P0 IMAD R9, R15, R10, R21 ;  /* 0x0000000a0f098224 */ /* 0x000fe200078e0215 */
[----:B------:R-:W-:-:S03]  /*5950*/  @!P1 IADD3 R7, P3, PT, R6, UR6, RZ ;  /* 0x0000000606079c10 */ /* 0x000fc6000ff7e0ff */
[----:B------:R0:W4:Y:S01]  /*5960*/  @!P2 LDG.E.U16 R18, desc[UR12][R22.64] ;  /* 0x0000000c1612a981 */ /* 0x000122000c1e1500 */
[----:B------:R-:W-:Y:S02]  /*5970*/  @!P0 IADD3 R21, P4, PT, R9, UR6, RZ ;  /* 0x0000000609158c10 */ /* 0x000fe4000ff9e0ff */
[----:B------:R-:W-:Y:S02]  /*5980*/  @!P1 LEA.HI.X.SX32 R19, R6, UR7, 0x1, P3 ;  /* 0x0000000706139c11 */ /* 0x000fe400098f0eff */
[-C--:B------:R-:W-:Y:S02]  /*5990*/  @!P1 LEA R8, P3, R7, R2.reuse, 0x1 ;  /* 0x0000000207089211 */ /* 0x080fe400078608ff */
[----:B------:R-:W-:Y:S02]  /*59a0*/  @!P0 LEA.HI.X.SX32 R24, R9, UR7, 0x1, P4 ;  /* 0x0000000709188c11 */ /* 0x000fe4000a0f0eff */
[----:B------:R-:W-:Y:S02]  /*59b0*/  @!P0 LEA R6, P4, R21, R2, 0x1 ;  /* 0x0000000215068211 */ /* 0x000fe400078808ff */
[----:B------:R-:W-:-:S02]  /*59c0*/  @!P1 LEA.HI.X R9, R7, R3, R19, 0x1, P3 ;  /* 0x0000000307099211 */ /* 0x000fc400018f0c13 */
[----:B------:R-:W-:Y:S02]  /*59d0*/  @!P0 LEA.HI.X R7, R21, R3, R24, 0x1, P4 ;  /* 0x0000000315078211 */ /* 0x000fe400020f0c18 */
[----:B------:R-:W-:Y:S02]  /*59e0*/  PRMT R21, RZ, 0x7610, R21 ;  /* 0x00007610ff157816 */ /* 0x000fe40000000015 */
[----:B------:R-:W-:-:S04]  /*59f0*/  PRMT R19, RZ, 0x7610, R19 ;  /* 0x00007610ff137816 */ /* 0x000fc80000000013 */
[----:B------:R-:W4:Y:S01]  /*5a00*/  @!P2 LDG.E.U16 R21, desc[UR12][R4.64+0x40] ;  /* 0x0000400c0415a981 */ /* 0x000f22000c1e1500 */
[----:B------:R-:W-:Y:S02]  /*5a10*/  PRMT R24, RZ, 0x7610, R24 ;  /* 0x00007610ff187816 */ /* 0x000fe40000000018 */
[----:B------:R-:W-:Y:S01]  /*5a20*/  PRMT R26, RZ, 0x7610, R26 ;  /* 0x00007610ff1a7816 */ /* 0x000fe2000000001a */
[----:B------:R-:W5:Y:S01]  /*5a30*/  @!P1 LDG.E.U16 R19, desc[UR12][R8.64] ;  /* 0x0000000c08139981 */ /* 0x000f62000c1e1500 */
[----:B------:R-:W-:-:S03]  /*5a40*/  PRMT R27, RZ, 0x7610, R27 ;  /* 0x00007610ff1b7816 */ /* 0x000fc6000000001b */
[----:B------:R1:W5:Y:S04]  /*5a50*/  @!P0 LDG.E.U16 R24, desc[UR12][R6.64] ;  /* 0x0000000c06188981 */ /* 0x000368000c1e1500 */
[----:B------:R-:W5:Y:S04]  /*5a60*/  @!P1 LDG.E.U16 R26, desc[UR12][R4.64+0x80] ;  /* 0x0000800c041a9981 */ /* 0x000f68000c1e1500 */
[----:B------:R-:W5:Y:S01]  /*5a70*/  @!P0 LDG.E.U16 R27, desc[UR12][R4.64+0xc0] ;  /* 0x0000c00c041b8981 */ /* 0x000f62000c1e1500 */
[----:B--2---:R-:W-:-:S04]  /*5a80*/  HFMA2 R25, R20.H0_H0, R20.H0_H0, -R25.H0_H0 ;  /* 0x2000001414197231 */ /* 0x004fc80000140819 */
[----:B------:R-:W-:Y:S01]  /*5a90*/  HMUL2 R25, R25.H0_H0, 0.5, 0.5 ;  /* 0x3800380019197832 */ /* 0x000fe20000000800 */
[----:B------:R-:W-:-:S03]  /*5aa0*/  SHF.R.U32.HI R20, RZ, 0x5, R14 ;  /* 0x00000005ff147819 */ /* 0x000fc6000001160e */
[----:B---3--:R-:W-:Y:S01]  /*5ab0*/  HFMA2 R25, R25.H0_H0, R12.H0_H0, R29.H0_H0 ;  /* 0x2000000c19197231 */ /* 0x008fe2000004081d */
[----:B------:R-:W-:-:S04]  /*5ac0*/  LEA R20, R20, UR11, 0x1 ;  /* 0x0000000b14147c11 */ /* 0x000fc8000f8e08ff */
[----:B0-----:R-:W-:-:S05]  /*5ad0*/  PRMT R22, R25, 0x7610, R22 ;  /* 0x0000761019167816 */ /* 0x001fca0000000016 */
[----:B------:R0:W-:Y:S04]  /*5ae0*/  STL.U16 [R28], R22 ;  /* 0x000000161c007387 */ /* 0x0001e80000100400 */
[----:B------:R-:W2:Y:S01]  /*5af0*/  LDL.U16 R23, [R20+0x4] ;  /* 0x0000040014177983 */ /* 0x000ea20000100400 */
[C---:B-1----:R-:W-:Y:S02]  /*5b00*/  VIADD R7, R16.reuse, 0x80 ;  /* 0x0000008010077836 */ /* 0x042fe40000000000 */
[----:B------:R-:W-:Y:S01]  /*5b10*/  VIADD R9, R16, 0xa0 ;  /* 0x000000a010097836 */ /* 0x000fe20000000000 */
[----:B------:R-:W3:Y:S02]  /*5b20*/  LDL.U16 R25, [R20+0x2] ;  /* 0x0000020014197983 */ /* 0x000ee40000100400 */
[----:B------:R-:W-:-:S02]  /*5b30*/  ISETP.GE.AND P0, PT, R7, R10, PT ;  /* 0x0000000a0700720c */ /* 0x000fc40003f06270 */
[----:B------:R-:W-:-:S11]  /*5b40*/  ISETP.GE.AND P1, PT, R9, R10, PT ;  /* 0x0000000a0900720c */ /* 0x000fd60003f26270 */
[----:B------:R-:W-:-:S05]  /*5b50*/  @!P0 IMAD R6, R15, R10, R7 ;  /* 0x0000000a0f068224 */ /* 0x000fca00078e0207 */
[----:B------:R-:W-:-:S04]  /*5b60*/  @!P0 IADD3 R7, P2, PT, R6, UR6, RZ ;  /* 0x0000000606078c10 */ /* 0x000fc8000ff5e0ff */
[----:B------:R-:W-:Y:S02]  /*5b70*/  @!P0 LEA.HI.X.SX32 R8, R6, UR7, 0x1, P2 ;  /* 0x0000000706088c11 */ /* 0x000fe400090f0eff */
[C---:B------:R-:W-:Y:S02]  /*5b80*/  @!P0 LEA R6, P2, R7.reuse, R2, 0x1 ;  /* 0x0000000207068211 */ /* 0x040fe400078408ff */
[----:B0-----:R-:W-:Y:S02]  /*5b90*/  PRMT R22, RZ, 0x7610, R22 ;  /* 0x00007610ff167816 */ /* 0x001fe40000000016 */
[----:B------:R-:W-:Y:S01]  /*5ba0*/  @!P0 LEA.HI.X R7, R7, R3, R8, 0x1, P2 ;  /* 0x0000000307078211 */ /* 0x000fe200010f0c08 */
[----:B------:R-:W-:-:S04]  /*5bb0*/  @!P1 IMAD R8, R15, R10, R9 ;  /* 0x0000000a0f089224 */ /* 0x000fc800078e0209 */
[----:B------:R0:W3:Y:S01]  /*5bc0*/  @!P0 LDG.E.U16 R22, desc[UR12][R6.64] ;  /* 0x0000000c06168981 */ /* 0x0000e2000c1e1500 */
[----:B------:R-:W-:Y:S01]  /*5bd0*/  @!P1 IADD3 R9, P2, PT, R8, UR6, RZ ;  /* 0x0000000608099c10 */ /* 0x000fe2000ff5e0ff */
[----:B0-----:R-:W-:-:S05]  /*5be0*/  VIADD R7, R16, 0xc0 ;  /* 0x000000c010077836 */ /* 0x001fca0000000000 */
[----:B------:R-:W-:Y:S01]  /*5bf0*/  ISETP.GE.AND P3, PT, R7, R10, PT ;  /* 0x0000000a0700720c */ /* 0x000fe20003f66270 */
[----:B------:R-:W-:Y:S01]  /*5c00*/  VIADD R29, R16, 0xe0 ;  /* 0x000000e0101d7836 */ /* 0x000fe20000000000 */
[----:B------:R-:W-:Y:S02]  /*5c10*/  @!P1 LEA.HI.X.SX32 R28, R8, UR7, 0x1, P2 ;  /* 0x00000007081c9c11 */ /* 0x000fe400090f0eff */
[C---:B------:R-:W-:Y:S01]  /*5c20*/  @!P1 LEA R8, P2, R9.reuse, R2, 0x1 ;  /* 0x0000000209089211 */ /* 0x040fe200078408ff */
[----:B----4-:R-:W-:Y:S01]  /*5c30*/  HFMA2 R18, R21.H0_H0, R21.H0_H0, -R18.H0_H0 ;  /* 0x2000001515127231 */ /* 0x010fe20000140812 */
[----:B------:R-:W-:Y:S02]  /*5c40*/  PRMT R21, RZ, 0x7610, R21 ;  /* 0x00007610ff157816 */ /* 0x000fe40000000015 */
[----:B------:R-:W-:Y:S02]  /*5c50*/  @!P1 LEA.HI.X R9, R9, R3, R28, 0x1, P2 ;  /* 0x0000000309099211 */ /* 0x000fe400010f0c1c */
[----:B------:R-:W-:-:S03]  /*5c60*/  ISETP.GE.AND P2, PT, R29, R10, PT ;  /* 0x0000000a1d00720c */ /* 0x000fc60003f46270 */
[CC--:B------:R-:W-:Y:S01]  /*5c70*/  @!P3 IMAD R6, R15.reuse, R10.reuse, R7 ;  /* 0x0000000a0f06b224 */ /* 0x0c0fe200078e0207 */
[----:B------:R-:W-:Y:S01]  /*5c80*/  PRMT R28, RZ, 0x7610, R28 ;  /* 0x00007610ff1c7816 */ /* 0x000fe2000000001c */
[----:B------:R-:W4:Y:S03]  /*5c90*/  @!P0 LDG.E.U16 R21, desc[UR12][R4.64+0x100] ;  /* 0x0001000c04158981 */ /* 0x000f26000c1e1500 */
[C---:B------:R-:W-:Y:S02]  /*5ca0*/  @!P3 IADD3 R7, P0, PT, R6.reuse, UR6, RZ ;  /* 0x000000060607bc10 */ /* 0x040fe4000ff1e0ff */
[----:B------:R0:W4:Y:S01]  /*5cb0*/  @!P1 LDG.E.U16 R28, desc[UR12][R8.64] ;  /* 0x0000000c081c9981 */ /* 0x000122000c1e1500 */
[----:B-----5:R-:W-:Y:S01]  /*5cc0*/  HFMA2 R19, R26.H0_H0, R26.H0_H0, -R19.H0_H0 ;  /* 0x2000001a1a137231 */ /* 0x020fe20000140813 */
[----:B------:R-:W-:Y:S01]  /*5cd0*/  PRMT R26, RZ, 0x7610, R26 ;  /* 0x00007610ff1a7816 */ /* 0x000fe2000000001a */
[----:B------:R-:W-:Y:S01]  /*5ce0*/  HFMA2 R24, R27.H0_H0, R27.H0_H0, -R24.H0_H0 ;  /* 0x2000001b1b187231 */ /* 0x000fe20000140818 */
[----:B0-----:R-:W-:Y:S01]  /*5cf0*/  @!P3 LEA.HI.X.SX32 R9, R6, UR7, 0x1, P0 ;  /* 0x000000070609bc11 */ /* 0x001fe200080f0eff */
[----:B------:R-:W-:Y:S01]  /*5d00*/  @!P2 IMAD R6, R15, R10, R29 ;  /* 0x0000000a0f06a224 */ /* 0x000fe200078e021d */
[----:B------:R-:W-:-:S02]  /*5d10*/  @!P3 LEA R8, P0, R7, R2, 0x1 ;  /* 0x000000020708b211 */ /* 0x000fc400078008ff */
[----:B------:R-:W5:Y:S01]  /*5d20*/  @!P3 LDG.E.U16 R26, desc[UR12][R4.64+0x180] ;  /* 0x0001800c041ab981 */ /* 0x000f62000c1e1500 */
[----:B------:R-:W-:Y:S02]  /*5d30*/  PRMT R29, RZ, 0x7610, R29 ;  /* 0x00007610ff1d7816 */ /* 0x000fe4000000001d */
[----:B------:R-:W-:Y:S02]  /*5d40*/  @!P3 LEA.HI.X R9, R7, R3, R9, 0x1, P0 ;  /* 0x000000030709b211 */ /* 0x000fe400000f0c09 */
[----:B------:R-:W-:Y:S02]  /*5d50*/  @!P2 IADD3 R7, P0, PT, R6, UR6, RZ ;  /* 0x000000060607ac10 */ /* 0x000fe4000ff1e0ff */
[----:B------:R-:W-:Y:S01]  /*5d60*/  PRMT R27, RZ, 0x7610, R27 ;  /* 0x00007610ff1b7816 */ /* 0x000fe2000000001b */
[----:B------:R0:W5:Y:S01]  /*5d70*/  @!P3 LDG.E.U16 R29, desc[UR12][R8.64] ;  /* 0x0000000c081db981 */ /* 0x000162000c1e1500 */
[----:B------:R-:W-:-:S04]  /*5d80*/  PRMT R16, RZ, 0x7610, R16 ;  /* 0x00007610ff107816 */ /* 0x000fc80000000010 */
[----:B------:R-:W5:Y:S04]  /*5d90*/  @!P1 LDG.E.U16 R27, desc[UR12][R4.64+0x140] ;  /* 0x0001400c041b9981 */ /* 0x000f68000c1e1500 */
[----:B------:R1:W5:Y:S01]  /*5da0*/  @!P2 LDG.E.U16 R16, desc[UR12][R4.64+0x1c0] ;  /* 0x0001c00c0410a981 */ /* 0x000362000c1e1500 */
[----:B0-----:R-:W-:Y:S02]  /*5db0*/  @!P2 LEA.HI.X.SX32 R8, R6, UR7, 0x1, P0 ;  /* 0x000000070608ac11 */ /* 0x001fe400080f0eff */
[C---:B------:R-:W-:Y:S01]  /*5dc0*/  @!P2 LEA R6, P0, R7.reuse, R2, 0x1 ;  /* 0x000000020706a211 */ /* 0x040fe200078008ff */
[----:B------:R-:W5:Y:S03]  /*5dd0*/  LDL.U16 R9, [R20+0xc] ;  /* 0x00000c0014097983 */ /* 0x000f660000100400 */
[----:B------:R-:W-:-:S02]  /*5de0*/  @!P2 LEA.HI.X R7, R7, R3, R8, 0x1, P0 ;  /* 0x000000030707a211 */ /* 0x000fc400000f0c08 */
[----:B------:R-:W5:Y:S01]  /*5df0*/  LDL.U16 R8, [R20+0xa] ;  /* 0x00000a0014087983 */ /* 0x000f620000100400 */
[----:B-1----:R-:W-:-:S03]  /*5e00*/  PRMT R5, RZ, 0x7610, R5 ;  /* 0x00007610ff057816 */ /* 0x002fc60000000005 */
[----:B------:R-:W5:Y:S04]  /*5e10*/  LDL.U16 R4, [R20+0x6] ;  /* 0x0000060014047983 */ /* 0x000f680000100400 */
[----:B------:R0:W5:Y:S02]  /*5e20*/  @!P2 LDG.E.U16 R5, desc[UR12][R6.64] ;  /* 0x0000000c0605a981 */ /* 0x000164000c1e1500 */
[----:B0-----:R-:W-:Y:S02]  /*5e30*/  HMUL2 R7, R19.H0_H0, 0.5, 0.5 ;  /* 0x3800380013077832 */ /* 0x001fe40000000800 */
[----:B------:R-:W5:Y:S02]  /*5e40*/  LDL.U16 R19, [R20+0x8] ;  /* 0x0000080014137983 */ /* 0x000f640000100400 */
[----:B--2---:R-:W-:-:S02]  /*5e50*/  HFMA2 R7, R7.H0_H0, R12.H0_H0, R23.H0_H0 ;  /* 0x2000000c07077231 */ /* 0x004fc40000040817 */
[----:B------:R-:W2:Y:S01]  /*5e60*/  LDL.U16 R23, [R20+0xe] ;  /* 0x00000e0014177983 */ /* 0x000ea20000100400 */
[----:B------:R-:W-:Y:S01]  /*5e70*/  HMUL2 R6, R24.H0_H0, 0.5, 0.5 ;  /* 0x3800380018067832 */ /* 0x000fe20000000800 */
[----:B------:R-:W-:Y:S01]  /*5e80*/  UISETP.LT.AND UP0, UPT, UR5, 0x20, UPT ;  /* 0x000000200500788c */ /* 0x000fe2000bf01270 */
[----:B------:R-:W-:-:S03]  /*5e90*/  HMUL2 R18, R18.H0_H0, 0.5, 0.5 ;  /* 0x3800380012127832 */ /* 0x000fc60000000800 */
[----:B------:R-:W-:Y:S01]  /*5ea0*/  USEL UR7, UR5, 0x20, !UP0 ;  /* 0x0000002005077887 */ /* 0x000fe2000c000000 */
[----:B---3--:R-:W-:-:S03]  /*5eb0*/  HFMA2 R25, R18.H0_H0, R12.H0_H0, R25.H0_H0 ;  /* 0x2000000c12197231 */ /* 0x008fc60000040819 */
[----:B------:R-:W-:Y:S01]  /*5ec0*/  UIADD3 UR7, UPT, UPT, UR7, -0x1, URZ ;  /* 0xffffffff07077890 */ /* 0x000fe2000fffe0ff */
[----:B------:R1:W-:Y:S03]  /*5ed0*/  STL.U16 [R20+0x4], R7 ;  /* 0x0000040714007387 */ /* 0x0003e60000100400 */
[----:B------:R-:W-:Y:S01]  /*5ee0*/  ULEA.HI UR7, UR7, 0x1, URZ, 0x1b ;  /* 0x0000000107077891 */ /* 0x000fe2000f8fd8ff */
[----:B------:R1:W-:Y:S01]  /*5ef0*/  STL.U16 [R20+0x2], R25 ;  /* 0x0000021914007387 */ /* 0x0003e20000100400 */
[----:B------:R-:W-:Y:S02]  /*5f00*/  UIADD3 UR4, UPT, UPT, UR4, 0x8, URZ ;  /* 0x0000000804047890 */ /* 0x000fe4000fffe0ff */
[----:B------:R-:W-:-:S04]  /*5f10*/  ULOP3.LUT UR7, UR7, 0xffffff8, URZ, 0xc0, !UPT ;  /* 0x0ffffff807077892 */ /* 0x000fc8000f8ec0ff */
[----:B------:R-:W-:Y:S01]  /*5f20*/  UISETP.NE.AND UP0, UPT, UR4, UR7, UPT ;  /* 0x000000070400728c */ /* 0x000fe2000bf05270 */
[----:B------:R-:W-:Y:S02]  /*5f30*/  VIADD R14, R14, 0x100 ;  /* 0x000001000e0e7836 */ /* 0x000fe40000000000 */
[----:B----4-:R-:W-:Y:S02]  /*5f40*/  HFMA2 R22, R21.H0_H0, R21.H0_H0, -R22.H0_H0 ;  /* 0x2000001515167231 */ /* 0x010fe40000140816 */
[----:B-----5:R-:W-:Y:S02]  /*5f50*/  HFMA2 R29, R26.H0_H0, R26.H0_H0, -R29.H0_H0 ;  /* 0x2000001a1a1d7231 */ /* 0x020fe4000014081d */
[----:B------:R-:W-:Y:S02]  /*5f60*/  HFMA2 R28, R27.H0_H0, R27.H0_H0, -R28.H0_H0 ;  /* 0x2000001b1b1c7231 */ /* 0x000fe4000014081c */
[----:B------:R-:W-:Y:S02]  /*5f70*/  HMUL2 R29, R29.H0_H0, 0.5, 0.5 ;  /* 0x380038001d1d7832 */ /* 0x000fe40000000800 */
[----:B------:R-:W-:-:S02]  /*5f80*/  HFMA2 R4, R6.H0_H0, R12.H0_H0, R4.H0_H0 ;  /* 0x2000000c06047231 */ /* 0x000fc40000040804 */
[----:B------:R-:W-:-:S03]  /*5f90*/  HFMA2 R5, R16.H0_H0, R16.H0_H0, -R5.H0_H0 ;  /* 0x2000001010057231 */ /* 0x000fc60000140805 */
[----:B------:R-:W-:Y:S01]  /*5fa0*/  PRMT R16, R4, 0x7610, R16 ;  /* 0x0000761004107816 */ /* 0x000fe20000000010 */
[----:B------:R-:W-:Y:S02]  /*5fb0*/  HMUL2 R6, R22.H0_H0, 0.5, 0.5 ;  /* 0x3800380016067832 */ /* 0x000fe40000000800 */
[----:B------:R-:W-:Y:S02]  /*5fc0*/  HMUL2 R4, R28.H0_H0, 0.5, 0.5 ;  /* 0x380038001c047832 */ /* 0x000fe40000000800 */
[----:B------:R-:W-:Y:S02]  /*5fd0*/  HMUL2 R5, R5.H0_H0, 0.5, 0.5 ;  /* 0x3800380005057832 */ /* 0x000fe40000000800 */
[-C--:B------:R-:W-:Y:S02]  /*5fe0*/  HFMA2 R4, R4.H0_H0, R12.reuse.H0_H0, R8.H0_H0 ;  /* 0x2000000c04047231 */ /* 0x080fe40000040808 */
[-C--:B------:R-:W-:Y:S02]  /*5ff0*/  HFMA2 R9, R29.H0_H0, R12.reuse.H0_H0, R9.H0_H0 ;  /* 0x2000000c1d097231 */ /* 0x080fe40000040809 */
[-C--:B------:R-:W-:Y:S01]  /*6000*/  HFMA2 R6, R6.H0_H0, R12.reuse.H0_H0, R19.H0_H0 ;  /* 0x2000000c06067231 */ /* 0x080fe20000040813 */
[----:B------:R1:W-:Y:S04]  /*6010*/  STL.U16 [R20+0x6], R16 ;  /* 0x0000061014007387 */ /* 0x0003e80000100400 */
[----:B------:R1:W-:Y:S04]  /*6020*/  STL.U16 [R20+0x8], R6 ;  /* 0x0000080614007387 */ /* 0x0003e80000100400 */
[----:B------:R1:W-:Y:S04]  /*6030*/  STL.U16 [R20+0xa], R4 ;  /* 0x00000a0414007387 */ /* 0x0003e80000100400 */
[----:B------:R1:W-:Y:S01]  /*6040*/  STL.U16 [R20+0xc], R9 ;  /* 0x00000c0914007387 */ /* 0x0003e20000100400 */
[----:B--2---:R-:W-:-:S05]  /*6050*/  HFMA2 R5, R5.H0_H0, R12.H0_H0, R23.H0_H0 ;  /* 0x2000000c05057231 */ /* 0x004fca0000040817 */
[----:B------:R1:W-:Y:S01]  /*6060*/  STL.U16 [R20+0xe], R5 ;  /* 0x00000e0514007387 */ /* 0x0003e20000100400 */
[----:B------:R-:W-:Y:S05]  /*6070*/  BRA.U UP0, `(.L_x_78) ;  /* 0xfffffff500a87547 */ /* 0x000fea000b83ffff */
.L_x_77:
[----:B------:R-:W-:Y:S05]  /*6080*/  BSYNC.RECONVERGENT B2 ;  /* 0x0000000000027941 */ /* 0x000fea0003800200 */
.L_x_76:
[----:B------:R-:W-:-:S04]  /*6090*/  UISETP.LT.AND UP0, UPT, UR5, 0x20, UPT ;  /* 0x000000200500788c */ /* 0x000fc8000bf01270 */
[----:B------:R-:W-:-:S04]  /*60a0*/  USEL UR4, UR5, 0x20, !UP0 ;  /* 0x0000002005047887 */ /* 0x000fc8000c000000 */
[----:B------:R-:W-:-:S04]  /*60b0*/  UIADD3 UR7, UPT, UPT, UR4, -0x1, URZ ;  /* 0xffffffff04077890 */ /* 0x000fc8000fffe0ff */
[----:B------:R-:W-:-:S04]  /*60c0*/  ULEA.HI UR4, UR7, 0x1, URZ, 0x1b ;  /* 0x0000000107047891 */ /* 0x000fc8000f8fd8ff */
[----:B------:R-:W-:-:S04]  /*60d0*/  ULOP3.LUT UR8, UR4, 0x7, URZ, 0xc0, !UPT ;  /* 0x0000000704087892 */ /* 0x000fc8000f8ec0ff */
[----:B------:R-:W-:-:S09]  /*60e0*/  UISETP.NE.AND UP0, UPT, UR8, URZ, UPT ;  /* 0x000000ff0800728c */ /* 0x000fd2000bf05270 */
[----:B------:R-:W-:Y:S05]  /*60f0*/  BRA.U !UP0, `(.L_x_75) ;  /* 0x0000000908847547 */ /* 0x000fea000b800000 */
[----:B------:R-:W-:Y:S02]  /*6100*/  ULOP3.LUT UR9, UR4, 0x3, URZ, 0xc0, !UPT ;  /* 0x0000000304097892 */ /* 0x000fe4000f8ec0ff */
[----:B------:R-:W-:Y:S02]  /*6110*/  UIADD3 UR4, UPT, UPT, UR8, -0x1, URZ ;  /* 0xffffffff08047890 */ /* 0x000fe4000fffe0ff */
[----:B------:R-:W-:Y:S02]  /*6120*/  UISETP.NE.AND UP1, UPT, UR9, URZ, UPT ;  /* 0x000000ff0900728c */ /* 0x000fe4000bf25270 */
[----:B------:R-:W-:-:S09]  /*6130*/  UISETP.GE.U32.AND UP0, UPT, UR4, 0x3, UPT ;  /* 0x000000030400788c */ /* 0x000fd2000bf06070 */
[----:B------:R-:W-:Y:S05]  /*6140*/  BRA.U !UP0, `(.L_x_79) ;  /* 0x00000005084c7547 */ /* 0x000fea000b800000 */
[----:B-1----:R-:W-:Y:S01]  /*6150*/  IMAD.IADD R9, R14, 0x1, R11 ;  /* 0x000000010e097824 */ /* 0x002fe200078e020b */
[----:B------:R-:W-:Y:S01]  /*6160*/  USHF.R.S32.HI UR4, URZ, 0x1f, UR6 ;  /* 0x0000001fff047899 */ /* 0x000fe20008011406 */
[----:B------:R-:W-:Y:S01]  /*6170*/  IMAD.MOV.U32 R5, RZ, RZ, R3 ;  /* 0x000000ffff057224 */ /* 0x000fe200078e0003 */
[----:B------:R-:W-:Y:S01]  /*6180*/  PRMT R8, RZ, 0x7610, R8 ;  /* 0x00007610ff087816 */ /* 0x000fe20000000008 */
[-C--:B------:R-:W-:Y:S01]  /*6190*/  IMAD R7, R17, R10.reuse, R9 ;  /* 0x0000000a11077224 */ /* 0x080fe200078e0209 */
[----:B------:R-:W-:Y:S02]  /*61a0*/  ISETP.GE.AND P0, PT, R9, R10, PT ;  /* 0x0000000a0900720c */ /* 0x000fe40003f06270 */
[----:B--2---:R-:W-:-:S11]  /*61b0*/  SHF.R.U32.HI R16, RZ, 0x5, R14 ;  /* 0x00000005ff107819 */ /* 0x004fd6000001160e */
[----:B------:R-:W-:-:S05]  /*61c0*/  @!P0 IMAD R4, R15, R10, R9 ;  /* 0x0000000a0f048224 */ /* 0x000fca00078e0209 */
[----:B------:R-:W-:-:S04]  /*61d0*/  @!P0 IADD3 R19, P1, PT, R4, UR6, RZ ;  /* 0x0000000604138c10 */ /* 0x000fc8000ff3e0ff */
[----:B------:R-:W-:Y:S01]  /*61e0*/  @!P0 LEA.HI.X.SX32 R6, R4, UR4, 0x1, P1 ;  /* 0x0000000404068c11 */ /* 0x000fe200088f0eff */
[----:B------:R-:W-:Y:S01]  /*61f0*/  IMAD.MOV.U32 R4, RZ, RZ, R2 ;  /* 0x000000ffff047224 */ /* 0x000fe200078e0002 */
[----:B------:R-:W-:-:S03]  /*6200*/  @!P0 LEA R18, P1, R19, R2, 0x1 ;  /* 0x0000000213128211 */ /* 0x000fc600078208ff */
[----:B------:R-:W-:Y:S01]  /*6210*/  IMAD.WIDE R4, R7, 0x2, R4 ;  /* 0x0000000207047825 */ /* 0x000fe200078e0204 */
[----:B------:R-:W-:Y:S02]  /*6220*/  PRMT R7, RZ, 0x7610, R7 ;  /* 0x00007610ff077816 */ /* 0x000fe40000000007 */
[----:B------:R-:W-:-:S04]  /*6230*/  @!P0 LEA.HI.X R19, R19, R3, R6, 0x1, P1 ;  /* 0x0000000313138211 */ /* 0x000fc800008f0c06 */
[----:B------:R-:W2:Y:S01]  /*6240*/  @!P0 LDG.E.U16 R7, desc[UR12][R4.64] ;  /* 0x0000000c04078981 */ /* 0x000ea2000c1e1500 */
[----:B------:R-:W-:-:S03]  /*6250*/  LEA R16, R16, UR11, 0x1 ;  /* 0x0000000b10107c11 */ /* 0x000fc6000f8e08ff */
[----:B------:R0:W2:Y:S04]  /*6260*/  @!P0 LDG.E.U16 R8, desc[UR12][R18.64] ;  /* 0x0000000c12088981 */ /* 0x0000a8000c1e1500 */
[----:B------:R-:W3:Y:S01]  /*6270*/  LDL.U16 R21, [R16] ;  /* 0x0000000010157983 */ /* 0x000ee20000100400 */
[----:B------:R-:W-:-:S05]  /*6280*/  VIADD R23, R9, 0x20 ;  /* 0x0000002009177836 */ /* 0x000fca0000000000 */
[----:B------:R-:W-:Y:S02]  /*6290*/  ISETP.GE.AND P0, PT, R23, R10, PT ;  /* 0x0000000a1700720c */ /* 0x000fe40003f06270 */
[----:B0-----:R-:W-:-:S11]  /*62a0*/  PRMT R19, RZ, 0x7610, R19 ;  /* 0x00007610ff137816 */ /* 0x001fd60000000013 */
[----:B------:R-:W-:Y:S01]  /*62b0*/  @!P0 IMAD R6, R15, R10, R23 ;  /* 0x0000000a0f068224 */ /* 0x000fe200078e0217 */
[----:B------:R-:W4:Y:S04]  /*62c0*/  @!P0 LDG.E.U16 R19, desc[UR12][R4.64+0x40] ;  /* 0x0000400c04138981 */ /* 0x000f28000c1e1500 */
[----:B------:R-:W-:-:S04]  /*62d0*/  @!P0 IADD3 R23, P1, PT, R6, UR6, RZ ;  /* 0x0000000606178c10 */ /* 0x000fc8000ff3e0ff */
[----:B------:R-:W-:Y:S02]  /*62e0*/  @!P0 LEA.HI.X.SX32 R20, R6, UR4, 0x1, P1 ;  /* 0x0000000406148c11 */ /* 0x000fe400088f0eff */
[----:B------:R-:W-:Y:S01]  /*62f0*/  @!P0 LEA R6, P1, R23, R2, 0x1 ;  /* 0x0000000217068211 */ /* 0x000fe200078208ff */
[----:B--2---:R-:W-:-:S03]  /*6300*/  HFMA2 R8, R7.H0_H0, R7.H0_H0, -R8.H0_H0 ;  /* 0x2000000707087231 */ /* 0x004fc60000140808 */
[----:B------:R-:W-:Y:S01]  /*6310*/  @!P0 LEA.HI.X R7, R23, R3, R20, 0x1, P1 ;  /* 0x0000000317078211 */ /* 0x000fe200008f0c14 */
[----:B------:R-:W-:Y:S02]  /*6320*/  VIADD R20, R14, 0x20 ;  /* 0x000000200e147836 */ /* 0x000fe40000000000 */
[----:B------:R-:W-:Y:S01]  /*6330*/  HMUL2 R18, R8.H0_H0, 0.5, 0.5 ;  /* 0x3800380008127832 */ /* 0x000fe20000000800 */
[----:B------:R-:W-:-:S03]  /*6340*/  PRMT R8, RZ, 0x7610, R8 ;  /* 0x00007610ff087816 */ /* 0x000fc60000000008 */
[----:B---3--:R-:W-:Y:S01]  /*6350*/  HFMA2 R18, R18.H0_H0, R12.H0_H0, R21.H0_H0 ;  /* 0x2000000c12127231 */ /* 0x008fe20000040815 */
[----:B------:R-:W-:Y:S02]  /*6360*/  SHF.R.U32.HI R20, RZ, 0x5, R20 ;  /* 0x00000005ff147819 */ /* 0x000fe40000011614 */
[----:B------:R0:W4:Y:S02]  /*6370*/  @!P0 LDG.E.U16 R8, desc[UR12][R6.64] ;  /* 0x0000000c06088981 */ /* 0x000124000c1e1500 */
[----:B0-----:R-:W-:Y:S02]  /*6380*/  PRMT R7, R18, 0x7610, R7 ;  /* 0x0000761012077816 */ /* 0x001fe40000000007 */
[----:B------:R-:W-:-:S03]  /*6390*/  LEA R18, R20, UR11, 0x1 ;  /* 0x0000000b14127c11 */ /* 0x000fc6000f8e08ff */
[----:B------:R0:W-:Y:S04]  /*63a0*/  STL.U16 [R16], R7 ;  /* 0x0000000710007387 */ /* 0x0001e80000100400 */
[----:B------:R-:W2:Y:S01]  /*63b0*/  LDL.U16 R21, [R18] ;  /* 0x0000000012157983 */ /* 0x000ea20000100400 */
[----:B------:R-:W-:-:S05]  /*63c0*/  VIADD R23, R9, 0x40 ;  /* 0x0000004009177836 */ /* 0x000fca0000000000 */
[----:B------:R-:W-:-:S13]  /*63d0*/  ISETP.GE.AND P0, PT, R23, R10, PT ;  /* 0x0000000a1700720c */ /* 0x000fda0003f06270 */
[----:B------:R-:W-:-:S05]  /*63e0*/  @!P0 IMAD R20, R15, R10, R23 ;  /* 0x0000000a0f148224 */ /* 0x000fca00078e0217 */
[----:B------:R-:W-:-:S04]  /*63f0*/  @!P0 IADD3 R23, P1, PT, R20, UR6, RZ ;  /* 0x0000000614178c10 */ /* 0x000fc8000ff3e0ff */
[----:B------:R-:W-:Y:S02]  /*6400*/  @!P0 LEA.HI.X.SX32 R20, R20, UR4, 0x1, P1 ;  /* 0x0000000414148c11 */ /* 0x000fe400088f0eff */
[C---:B------:R-:W-:Y:S02]  /*6410*/  @!P0 LEA R6, P1, R23.reuse, R2, 0x1 ;  /* 0x0000000217068211 */ /* 0x040fe400078208ff */
[----:B0-----:R-:W-:Y:S02]  /*6420*/  PRMT R16, RZ, 0x7610, R16 ;  /* 0x00007610ff107816 */ /* 0x001fe40000000010 */
[----:B------:R-:W-:Y:S01]  /*6430*/  @!P0 LEA.HI.X R7, R23, R3, R20, 0x1, P1 ;  /* 0x0000000317078211 */ /* 0x000fe200008f0c14 */
[----:B------:R-:W-:-:S04]  /*6440*/  VIADD R20, R14, 0x40 ;  /* 0x000000400e147836 */ /* 0x000fc80000000000 */
[----:B------:R0:W3:Y:S01]  /*6450*/  @!P0 LDG.E.U16 R16, desc[UR12][R6.64] ;  /* 0x0000000c06108981 */ /* 0x0000e2000c1e1500 */
[----:B------:R-:W-:Y:S01]  /*6460*/  SHF.R.U32.HI R20, RZ, 0x5, R20 ;  /* 0x00000005ff147819 */ /* 0x000fe20000011614 */
[----:B----4-:R-:W-:Y:S01]  /*6470*/  HFMA2 R8, R19.H0_H0, R19.H0_H0, -R8.H0_H0 ;  /* 0x2000001313087231 */ /* 0x010fe20000140808 */
[----:B------:R-:W-:-:S03]  /*6480*/  PRMT R19, RZ, 0x7610, R19 ;  /* 0x00007610ff137816 */ /* 0x000fc60000000013 */
[----:B------:R-:W-:-:S03]  /*6490*/  HMUL2 R8, R8.H0_H0, 0.5, 0.5 ;  /* 0x3800380008087832 */ /* 0x000fc60000000800 */
[----:B------:R-:W3:Y:S01]  /*64a0*/  @!P0 LDG.E.U16 R19, desc[UR12][R4.64+0x80] ;  /* 0x0000800c04138981 */ /* 0x000ee2000c1e1500 */
[----:B--2---:R-:W-:-:S05]  /*64b0*/  HFMA2 R8, R8.H0_H0, R12.H0_H0, R21.H0_H0 ;  /* 0x2000000c08087231 */ /* 0x004fca0000040815 */
[----:B------:R-:W-:Y:S02]  /*64c0*/  PRMT R22, R8, 0x7610, R22 ;  /* 0x0000761008167816 */ /* 0x000fe40000000016 */
[----:B------:R-:W-:-:S03]  /*64d0*/  LEA R8, R20, UR11, 0x1 ;  /* 0x0000000b14087c11 */ /* 0x000fc6000f8e08ff */
[----:B------:R1:W-:Y:S04]  /*64e0*/  STL.U16 [R18], R22 ;  /* 0x0000001612007387 */ /* 0x0003e80000100400 */
[----:B------:R-:W2:Y:S01]  /*64f0*/  LDL.U16 R21, [R8] ;  /* 0x0000000008157983 */ /* 0x000ea20000100400 */
[----:B------:R-:W-:-:S05]  /*6500*/  VIADD R9, R9, 0x60 ;  /* 0x0000006009097836 */ /* 0x000fca0000000000 */
[----:B------:R-:W-:-:S13]  /*6510*/  ISETP.GE.AND P0, PT, R9, R10, PT ;  /* 0x0000000a0900720c */ /* 0x000fda0003f06270 */
[----:B------:R-:W-:-:S05]  /*6520*/  @!P0 IMAD R9, R15, R10, R9 ;  /* 0x0000000a0f098224 */ /* 0x000fca00078e0209 */
[----:B------:R-:W-:-:S04]  /*6530*/  @!P0 IADD3 R23, P1, PT, R9, UR6, RZ ;  /* 0x0000000609178c10 */ /* 0x000fc8000ff3e0ff */
[----:B0-----:R-:W-:Y:S02]  /*6540*/  @!P0 LEA.HI.X.SX32 R7, R9, UR4, 0x1, P1 ;  /* 0x0000000409078c11 */ /* 0x001fe400088f0eff */
[C---:B------:R-:W-:Y:S02]  /*6550*/  @!P0 LEA R6, P1, R23.reuse, R2, 0x1 ;  /* 0x0000000217068211 */ /* 0x040fe400078208ff */
[----:B------:R-:W-:Y:S02]  /*6560*/  PRMT R9, RZ, 0x7610, R9 ;  /* 0x00007610ff097816 */ /* 0x000fe40000000009 */
[----:B-1----:R-:W-:Y:S02]  /*6570*/  PRMT R18, RZ, 0x7610, R18 ;  /* 0x00007610ff127816 */ /* 0x002fe40000000012 */
[----:B------:R-:W-:Y:S02]  /*6580*/  @!P0 LEA.HI.X R7, R23, R3, R7, 0x1, P1 ;  /* 0x0000000317078211 */ /* 0x000fe400008f0c07 */
[----:B------:R-:W4:Y:S04]  /*6590*/  @!P0 LDG.E.U16 R9, desc[UR12][R4.64+0xc0] ;  /* 0x0000c00c04098981 */ /* 0x000f28000c1e1500 */
[----:B------:R-:W4:Y:S01]  /*65a0*/  @!P0 LDG.E.U16 R18, desc[UR12][R6.64] ;  /* 0x0000000c06128981 */ /* 0x000f22000c1e1500 */
[----:B---3--:R-:W-:-:S02]  /*65b0*/  HFMA2 R16, R19.H0_H0, R19.H0_H0, -R16.H0_H0 ;  /* 0x2000001313107231 */ /* 0x008fc40000140810 */
[----:B------:R-:W-:Y:S02]  /*65c0*/  VIADD R19, R14, 0x60 ;  /* 0x000000600e137836 */ /* 0x000fe40000000000 */
[----:B------:R-:W-:-:S03]  /*65d0*/  HMUL2 R16, R16.H0_H0, 0.5, 0.5 ;  /* 0x3800380010107832 */ /* 0x000fc60000000800 */
[----:B------:R-:W-:-:S04]  /*65e0*/  SHF.R.U32.HI R19, RZ, 0x5, R19 ;  /* 0x00000005ff137819 */ /* 0x000fc80000011613 */
[----:B------:R-:W-:Y:S01]  /*65f0*/  LEA R19, R19, UR11, 0x1 ;  /* 0x0000000b13137c11 */ /* 0x000fe2000f8e08ff */
[----:B--2---:R-:W-:-:S05]  /*6600*/  HFMA2 R16, R16.H0_H0, R12.H0_H0, R21.H0_H0 ;  /* 0x2000000c10107231 */ /* 0x004fca0000040815 */
[----:B------:R0:W-:Y:S04]  /*6610*/  STL.U16 [R8], R16 ;  /* 0x0000001008007387 */ /* 0x0001e80000100400 */
[----:B------:R-:W2:Y:S01]  /*6620*/  LDL.U16 R21, [R19] ;  /* 0x0000000013157983 */ /* 0x000ea20000100400 */
[----:B----4-:R-:W-:-:S04]  /*6630*/  HFMA2 R18, R9.H0_H0, R9.H0_H0, -R18.H0_H0 ;  /* 0x2000000909127231 */ /* 0x010fc80000140812 */
[----:B------:R-:W-:Y:S02]  /*6640*/  HMUL2 R18, R18.H0_H0, 0.5, 0.5 ;  /* 0x3800380012127832 */ /* 0x000fe40000000800 */
[----:B------:R-:W-:Y:S02]  /*6650*/  VIADD R14, R14, 0x80 ;  /* 0x000000800e0e7836 */ /* 0x000fe40000000000 */
[----:B--2---:R-:W-:-:S05]  /*6660*/  HFMA2 R18, R18.H0_H0, R12.H0_H0, R21.H0_H0 ;  /* 0x2000000c12127231 */ /* 0x004fca0000040815 */
[----:B------:R0:W-:Y:S02]  /*6670*/  STL.U16 [R19], R18 ;  /* 0x0000001213007387 */ /* 0x0001e40000100400 */
.L_x_79:
[----:B------:R-:W-:Y:S05]  /*6680*/  BRA.U !UP1, `(.L_x_75) ;  /* 0x0000000509207547 */ /* 0x000fea000b800000 */
[----:B------:R-:W-:Y:S02]  /*6690*/  UISETP.NE.AND UP0, UPT, UR9, 0x1, UPT ;  /* 0x000000010900788c */ /* 0x000fe4000bf05270 */
[----:B------:R-:W-:-:S04]  /*66a0*/  ULOP3.LUT UR7, UR7, 0x20, URZ, 0xc0, !UPT ;  /* 0x0000002007077892 */ /* 0x000fc8000f8ec0ff */
[----:B------:R-:W-:-:S03]  /*66b0*/  UISETP.NE.AND UP1, UPT, UR7, URZ, UPT ;  /* 0x000000ff0700728c */ /* 0x000fc6000bf25270 */
[----:B------:R-:W-:Y:S08]  /*66c0*/  BRA.U !UP0, `(.L_x_80) ;  /* 0x0000000108b07547 */ /* 0x000ff0000b800000 */
[----:B------:R-:W-:Y:S01]  /*66d0*/  IMAD.IADD R21, R14, 0x1, R11 ;  /* 0x000000010e157824 */ /* 0x000fe200078e020b */
[----:B------:R-:W-:Y:S01]  /*66e0*/  USHF.R.S32.HI UR4, URZ, 0x1f, UR6 ;  /* 0x0000001fff047899 */ /* 0x000fe20008011406 */
[----:B-1----:R-:W-:Y:S01]  /*66f0*/  IMAD.MOV.U32 R5, RZ, RZ, R3 ;  /* 0x000000ffff057224 */ /* 0x002fe200078e0003 */
[----:B------:R-:W-:Y:S01]  /*6700*/  PRMT R9, RZ, 0x7610, R9 ;  /* 0x00007610ff097816 */ /* 0x000fe20000000009 */
[-C--:B------:R-:W-:Y:S01]  /*6710*/  IMAD R7, R17, R10.reuse, R21 ;  /* 0x0000000a11077224 */ /* 0x080fe200078e0215 */
[----:B------:R-:W-:Y:S02]  /*6720*/  ISETP.GE.AND P0, PT, R21, R10, PT ;  /* 0x0000000a1500720c */ /* 0x000fe40003f06270 */
[----:B0-2---:R-:W-:Y:S02]  /*6730*/  PRMT R18, RZ, 0x7610, R18 ;  /* 0x00007610ff127816 */ /* 0x005fe40000000012 */
[----:B------:R-:W-:-:S09]  /*6740*/  SHF.R.U32.HI R16, RZ, 0x5, R14 ;  /* 0x00000005ff107819 */ /* 0x000fd2000001160e */
        /* <DEDUP_REMOVED lines=11> */
[----:B------:R-:W-:Y:S01]  /*6800*/  VIADD R21, R21, 0x20 ;  /* 0x0000002015157836 */ /* 0x000fe20000000000 */
[----:B------:R-:W-:-:S04]  /*6810*/  PRMT R20, RZ, 0x7610, R20 ;  /* 0x00007610ff147816 */ /* 0x000fc80000000014 */
[----:B------:R-:W-:Y:S02]  /*6820*/  ISETP.GE.AND P0, PT, R21, R10, PT ;  /* 0x0000000a1500720c */ /* 0x000fe40003f06270 */
[----:B0-----:R-:W-:-:S11]  /*6830*/  PRMT R7, RZ, 0x7610, R7 ;  /* 0x00007610ff077816 */ /* 0x001fd60000000007 */
[----:B------:R-:W-:Y:S01]  /*6840*/  @!P0 IMAD R8, R15, R10, R21 ;  /* 0x0000000a0f088224 */ /* 0x000fe200078e0215 */
[----:B------:R0:W4:Y:S04]  /*6850*/  @!P0 LDG.E.U16 R20, desc[UR12][R4.64+0x40] ;  /* 0x0000400c04148981 */ /* 0x000128000c1e1500 */
[----:B------:R-:W-:-:S04]  /*6860*/  @!P0 IADD3 R21, P1, PT, R8, UR6, RZ ;  /* 0x0000000608158c10 */ /* 0x000fc8000ff3e0ff */
[----:B------:R-:W-:Y:S02]  /*6870*/  @!P0 LEA.HI.X.SX32 R22, R8, UR4, 0x1, P1 ;  /* 0x0000000408168c11 */ /* 0x000fe400088f0eff */
[----:B------:R-:W-:Y:S01]  /*6880*/  @!P0 LEA R8, P1, R21, R2, 0x1 ;  /* 0x0000000215088211 */ /* 0x000fe200078208ff */
[----:B--2---:R-:W-:-:S03]  /*6890*/  HFMA2 R18, R9.H0_H0, R9.H0_H0, -R18.H0_H0 ;  /* 0x2000000909127231 */ /* 0x004fc60000140812 */
[----:B------:R-:W-:Y:S01]  /*68a0*/  @!P0 LEA.HI.X R9, R21, R3, R22, 0x1, P1 ;  /* 0x0000000315098211 */ /* 0x000fe200008f0c16 */
[----:B------:R-:W-:Y:S02]  /*68b0*/  HMUL2 R6, R18.H0_H0, 0.5, 0.5 ;  /* 0x3800380012067832 */ /* 0x000fe40000000800 */
[----:B------:R-:W-:Y:S02]  /*68c0*/  VIADD R18, R14, 0x20 ;  /* 0x000000200e127836 */ /* 0x000fe40000000000 */
[----:B------:R-:W4:Y:S01]  /*68d0*/  @!P0 LDG.E.U16 R7, desc[UR12][R8.64] ;  /* 0x0000000c08078981 */ /* 0x000f22000c1e1500 */
[----:B---3--:R-:W-:Y:S02]  /*68e0*/  HFMA2 R6, R6.H0_H0, R12.H0_H0, R19.H0_H0 ;  /* 0x2000000c06067231 */ /* 0x008fe40000040813 */
[----:B------:R-:W-:-:S03]  /*68f0*/  SHF.R.U32.HI R18, RZ, 0x5, R18 ;  /* 0x00000005ff127819 */ /* 0x000fc60000011612 */
[----:B0-----:R-:W-:Y:S02]  /*6900*/  PRMT R5, R6, 0x7610, R5 ;  /* 0x0000761006057816 */ /* 0x001fe40000000005 */
[----:B------:R-:W-:-:S03]  /*6910*/  LEA R18, R18, UR11, 0x1 ;  /* 0x0000000b12127c11 */ /* 0x000fc6000f8e08ff */
[----:B------:R3:W-:Y:S04]  /*6920*/  STL.U16 [R16], R5 ;  /* 0x0000000510007387 */ /* 0x0007e80000100400 */
[----:B------:R-:W2:Y:S01]  /*6930*/  LDL.U16 R19, [R18] ;  /* 0x0000000012137983 */ /* 0x000ea20000100400 */
[----:B------:R-:W-:Y:S02]  /*6940*/  VIADD R14, R14, 0x40 ;  /* 0x000000400e0e7836 */ /* 0x000fe40000000000 */
[----:B----4-:R-:W-:-:S04]  /*6950*/  HFMA2 R7, R20.H0_H0, R20.H0_H0, -R7.H0_H0 ;  /* 0x2000001414077231 */ /* 0x010fc80000140807 */
[----:B------:R-:W-:-:S04]  /*6960*/  HMUL2 R6, R7.H0_H0, 0.5, 0.5 ;  /* 0x3800380007067832 */ /* 0x000fc80000000800 */
[----:B--2---:R-:W-:-:S05]  /*6970*/  HFMA2 R6, R6.H0_H0, R12.H0_H0, R19.H0_H0 ;  /* 0x2000000c06067231 */ /* 0x004fca0000040813 */
[----:B------:R3:W-:Y:S02]  /*6980*/  STL.U16 [R18], R6 ;  /* 0x0000000612007387 */ /* 0x0007e40000100400 */
.L_x_80:
[----:B------:R-:W-:Y:S05]  /*6990*/  BRA.U UP1, `(.L_x_75) ;  /* 0x00000001015c7547 */ /* 0x000fea000b800000 */
[----:B-1----:R-:W-:Y:S01]  /*69a0*/  IMAD.IADD R7, R11, 0x1, R14 ;  /* 0x000000010b077824 */ /* 0x002fe200078e020e */
[----:B------:R-:W-:Y:S01]  /*69b0*/  USHF.R.S32.HI UR4, URZ, 0x1f, UR6 ;  /* 0x0000001fff047899 */ /* 0x000fe20008011406 */
[----:B0-----:R-:W-:Y:S02]  /*69c0*/  PRMT R8, RZ, 0x7610, R8 ;  /* 0x00007610ff087816 */ /* 0x001fe40000000008 */
[----:B------:R-:W-:Y:S02]  /*69d0*/  PRMT R9, RZ, 0x7610, R9 ;  /* 0x00007610ff097816 */ /* 0x000fe40000000009 */
[----:B------:R-:W-:-:S13]  /*69e0*/  ISETP.GE.AND P0, PT, R7, R10, PT ;  /* 0x0000000a0700720c */ /* 0x000fda0003f06270 */
[-CC-:B------:R-:W-:Y:S02]  /*69f0*/  @!P0 IMAD R15, R15, R10.reuse, R7.reuse ;  /* 0x0000000a0f0f8224 */ /* 0x180fe400078e0207 */
[----:B------:R-:W-:Y:S02]  /*6a00*/  @!P0 IMAD R17, R17, R10, R7 ;  /* 0x0000000a11118224 */ /* 0x000fe400078e0207 */
[----:B---3--:R-:W-:Y:S01]  /*6a10*/  @!P0 IMAD.MOV.U32 R6, RZ, RZ, R2 ;  /* 0x000000ffff068224 */ /* 0x008fe200078e0002 */
[----:B------:R-:W-:Y:S01]  /*6a20*/  @!P0 IADD3 R5, P1, PT, R15, UR6, RZ ;  /* 0x000000060f058c10 */ /* 0x000fe2000ff3e0ff */
[----:B------:R-:W-:-:S03]  /*6a30*/  @!P0 IMAD.MOV.U32 R7, RZ, RZ, R3 ;  /* 0x000000ffff078224 */ /* 0x000fc600078e0003 */
[----:B------:R-:W-:Y:S01]  /*6a40*/  @!P0 LEA.HI.X.SX32 R15, R15, UR4, 0x1, P1 ;  /* 0x000000040f0f8c11 */ /* 0x000fe200088f0eff */
[----:B------:R-:W-:Y:S01]  /*6a50*/  @!P0 IMAD.WIDE R6, R17, 0x2, R6 ;  /* 0x0000000211068825 */ /* 0x000fe200078e0206 */
[----:B------:R-:W-:-:S04]  /*6a60*/  @!P0 LEA R4, P1, R5, R2, 0x1 ;  /* 0x0000000205048211 */ /* 0x000fc800078208ff */
[----:B------:R-:W-:Y:S01]  /*6a70*/  @!P0 LEA.HI.X R5, R5, R3, R15, 0x1, P1 ;  /* 0x0000000305058211 */ /* 0x000fe200008f0c0f */
[----:B------:R-:W3:Y:S01]  /*6a80*/  @!P0 LDG.E.U16 R8, desc[UR12][R6.64] ;  /* 0x0000000c06088981 */ /* 0x000ee2000c1e1500 */
[----:B------:R-:W-:-:S03]  /*6a90*/  SHF.R.U32.HI R14, RZ, 0x5, R14 ;  /* 0x00000005ff0e7819 */ /* 0x000fc6000001160e */
[----:B------:R-:W3:Y:S01]  /*6aa0*/  @!P0 LDG.E.U16 R9, desc[UR12][R4.64] ;  /* 0x0000000c04098981 */ /* 0x000ee2000c1e1500 */
[----:B------:R-:W-:-:S05]  /*6ab0*/  LEA R14, R14, UR11, 0x1 ;  /* 0x0000000b0e0e7c11 */ /* 0x000fca000f8e08ff */
[----:B------:R-:W4:Y:S01]  /*6ac0*/  LDL.U16 R15, [R14] ;  /* 0x000000000e0f7983 */ /* 0x000f220000100400 */
[----:B---3--:R-:W-:-:S04]  /*6ad0*/  HFMA2 R9, R8.H0_H0, R8.H0_H0, -R9.H0_H0 ;  /* 0x2000000808097231 */ /* 0x008fc80000140809 */
[----:B------:R-:W-:-:S04]  /*6ae0*/  HMUL2 R9, R9.H0_H0, 0.5, 0.5 ;  /* 0x3800380009097832 */ /* 0x000fc80000000800 */
[----:B----4-:R-:W-:-:S05]  /*6af0*/  HFMA2 R9, R9.H0_H0, R12.H0_H0, R15.H0_H0 ;  /* 0x2000000c09097231 */ /* 0x010fca000004080f */
[----:B------:R4:W-:Y:S02]  /*6b00*/  STL.U16 [R14], R9 ;  /* 0x000000090e007387 */ /* 0x0009e40000100400 */
.L_x_75:
[----:B------:R-:W-:Y:S05]  /*6b10*/  BSYNC.RECONVERGENT B1 ;  /* 0x0000000000017941 */ /* 0x000fea0003800200 */
.L_x_74:
[----:B------:R-:W-:-:S05]  /*6b20*/  VIADD R0, R0, 0x20 ;  /* 0x0000002000007836 */ /* 0x000fca0000000000 */
[----:B------:R-:W-:-:S13]  /*6b30*/  ISETP.GE.AND P0, PT, R0, R13, PT ;  /* 0x0000000d0000720c */ /* 0x000fda0003f06270 */
[----:B------:R-:W-:Y:S05]  /*6b40*/  @!P0 BRA `(.L_x_81) ;  /* 0xffffffd8005c8947 */ /* 0x000fea000383ffff */
.L_x_65:
[----:B------:R-:W-:Y:S05]  /*6b50*/  BSYNC.RECONVERGENT B0 ;  /* 0x0000000000007941 */ /* 0x000fea0003800200 */
.L_x_64:
[----:B------:R-:W-:-:S13]  /*6b60*/  ISETP.GE.AND P0, PT, R10, 0x1, PT ;  /* 0x000000010a00780c */ /* 0x000fda0003f06270 */
[----:B------:R-:W-:Y:S05]  /*6b70*/  @!P0 EXIT ;  /* 0x000000000000894d */ /* 0x000fea0003800000 */
[----:B------:R-:W-:Y:S01]  /*6b80*/  UISETP.LT.AND UP0, UPT, UR5, 0x20, UPT ;  /* 0x000000200500788c */ /* 0x000fe2000bf01270 */
[C---:B------:R-:W-:Y:S01]  /*6b90*/  ISETP.GE.U32.AND P0, PT, R10.reuse, 0x61, PT ;  /* 0x000000610a00780c */ /* 0x040fe20003f06070 */
[----:B------:R-:W-:Y:S01]  /*6ba0*/  BSSY.RECONVERGENT B0, `(.L_x_82) ;  /* 0x0000069000007945 */ /* 0x000fe20003800200 */
[----:B------:R-:W-:Y:S01]  /*6bb0*/  IMAD R10, R10, UR17, R11 ;  /* 0x000000110a0a7c24 */ /* 0x000fe2000f8e020b */
[----:B------:R-:W-:Y:S01]  /*6bc0*/  USEL UR5, UR5, 0x20, !UP0 ;  /* 0x0000002005057887 */ /* 0x000fe2000c000000 */
[----:B0-----:R-:W-:-:S03]  /*6bd0*/  IMAD.MOV.U32 R2, RZ, RZ, RZ ;  /* 0x000000ffff027224 */ /* 0x001fc600078e00ff */
[----:B------:R-:W-:-:S04]  /*6be0*/  UIADD3 UR5, UPT, UPT, UR5, -0x1, URZ ;  /* 0xffffffff05057890 */ /* 0x000fc8000fffe0ff */
[----:B------:R-:W-:-:S04]  /*6bf0*/  ULEA.HI UR5, UR5, 0x1, URZ, 0x1b ;  /* 0x0000000105057891 */ /* 0x000fc8000f8fd8ff */
[----:B------:R-:W-:Y:S01]  /*6c00*/  ULOP3.LUT UR8, UR5, 0x3, URZ, 0xc0, !UPT ;  /* 0x0000000305087892 */ /* 0x000fe2000f8ec0ff */
[----:B------:R-:W-:Y:S11]  /*6c10*/  @!P0 BRA `(.L_x_83) ;  /* 0x0000000400848947 */ /* 0x000ff60003800000 */
[----:B------:R-:W-:Y:S01]  /*6c20*/  ULOP3.LUT UR4, UR5, 0xffffffc, URZ, 0xc0, !UPT ;  /* 0x0ffffffc05047892 */ /* 0x000fe2000f8ec0ff */
[----:B------:R-:W-:Y:S02]  /*6c30*/  IMAD.MOV.U32 R0, RZ, RZ, 0x40 ;  /* 0x00000040ff007424 */ /* 0x000fe400078e00ff */
[----:B-123--:R-:W-:Y:S01]  /*6c40*/  IMAD.MOV.U32 R4, RZ, RZ, R11 ;  /* 0x000000ffff047224 */ /* 0x00efe200078e000b */
[----:B------:R-:W-:-:S06]  /*6c50*/  UIADD3 UR4, UPT, UPT, -UR4, URZ, URZ ;  /* 0x000000ff04047290 */ /* 0x000fcc000fffe1ff */
[----:B----4-:R-:W-:-:S07]  /*6c60*/  IMAD.U32 R14, RZ, RZ, UR4 ;  /* 0x00000004ff0e7e24 */ /* 0x010fce000f8e00ff */
.L_x_96:
[----:B0-----:R-:W0:Y:S01]  /*6c70*/  LDC R9, c[0x0][0x380] ;  /* 0x0000e000ff097b82 */ /* 0x001e220000000800 */
[----:B------:R-:W1:Y:S01]  /*6c80*/  LDCU.64 UR6, c[0x0][0x3b8] ;  /* 0x00007700ff0677ac */ /* 0x000e620008000a00 */
[----:B------:R-:W-:Y:S01]  /*6c90*/  VIADD R2, R4, 0x20 ;  /* 0x0000002004027836 */ /* 0x000fe20000000000 */
[----:B------:R-:W-:Y:S01]  /*6ca0*/  BSSY.RECONVERGENT B1, `(.L_x_84) ;  /* 0x000001e000017945 */ /* 0x000fe20003800200 */
[----:B------:R-:W-:Y:S02]  /*6cb0*/  VIADD R3, R0, 0xffffffc0 ;  /* 0xffffffc000037836 */ /* 0x000fe40000000000 */
[----:B------:R-:W-:Y:S02]  /*6cc0*/  VIADD R5, R4, 0x40 ;  /* 0x0000004004057836 */ /* 0x000fe40000000000 */
[----:B------:R-:W-:Y:S01]  /*6cd0*/  VIADD R14, R14, 0x4 ;  /* 0x000000040e0e7836 */ /* 0x000fe20000000000 */
[----:B------:R-:W-:Y:S02]  /*6ce0*/  IADD3 R7, P5, PT, R10, R3, RZ ;  /* 0x000000030a077210 */ /* 0x000fe40007fbe0ff */
[----:B------:R-:W-:-:S02]  /*6cf0*/  SHF.R.U32.HI R6, RZ, 0x5, R3 ;  /* 0x00000005ff067819 */ /* 0x000fc40000011603 */
[----:B------:R-:W-:Y:S02]  /*6d00*/  ISETP.NE.AND P1, PT, R14, RZ, PT ;  /* 0x000000ff0e00720c */ /* 0x000fe40003f25270 */
[----:B------:R-:W-:Y:S02]  /*6d10*/  LEA R6, R6, UR11, 0x1 ;  /* 0x0000000b06067c11 */ /* 0x000fe4000f8e08ff */
[-C--:B0-----:R-:W-:Y:S01]  /*6d20*/  ISETP.GE.AND P3, PT, R2, R9.reuse, PT ;  /* 0x000000090200720c */ /* 0x081fe20003f66270 */
[C---:B------:R-:W-:Y:S01]  /*6d30*/  VIADD R2, R4.reuse, 0x60 ;  /* 0x0000006004027836 */ /* 0x040fe20000000000 */
[-C--:B------:R-:W-:Y:S02]  /*6d40*/  ISETP.GE.AND P4, PT, R4, R9.reuse, PT ;  /* 0x000000090400720c */ /* 0x080fe40003f86270 */
[-C--:B------:R-:W-:Y:S02]  /*6d50*/  ISETP.GE.AND P2, PT, R5, R9.reuse, PT ;  /* 0x000000090500720c */ /* 0x080fe40003f46270 */
[----:B------:R-:W-:Y:S01]  /*6d60*/  ISETP.GE.AND P0, PT, R2, R9, PT ;  /* 0x000000090200720c */ /* 0x000fe20003f06270 */
[----:B------:R-:W-:Y:S01]  /*6d70*/  IMAD.X R2, RZ, RZ, RZ, P5 ;  /* 0x000000ffff027224 */ /* 0x000fe200028e06ff */
[----:B-1----:R-:W-:-:S04]  /*6d80*/  LEA R5, P5, R7, UR6, 0x1 ;  /* 0x0000000607057c11 */ /* 0x002fc8000f8a08ff */
[----:B------:R-:W-:-:S03]  /*6d90*/  LEA.HI.X R3, R7, UR7, R2, 0x1, P5 ;  /* 0x0000000707037c11 */ /* 0x000fc6000a8f0c02 */
[----:B------:R-:W-:Y:S06]  /*6da0*/  @P4 BRA `(.L_x_85) ;  /* 0x0000000000344947 */ /* 0x000fec0003800000 */
[C---:B------:R-:W-:Y:S01]  /*6db0*/  LOP3.LUT R2, R5.reuse, 0xfffffffd, RZ, 0xc0, !PT ;  /* 0xfffffffd05027812 */ /* 0x040fe200078ec0ff */
[----:B------:R0:W5:Y:S01]  /*6dc0*/  LDL.U16 R9, [R6] ;  /* 0x0000000006097983 */ /* 0x0001620000100400 */
[----:B------:R-:W-:Y:S01]  /*6dd0*/  LOP3.LUT R7, R5, 0x2, RZ, 0xc0, !PT ;  /* 0x0000000205077812 */ /* 0x000fe200078ec0ff */
[----:B------:R-:W-:Y:S02]  /*6de0*/  IMAD.MOV.U32 R12, RZ, RZ, 0x3254 ;  /* 0x00003254ff0c7424 */ /* 0x000fe400078e00ff */
[----:B------:R0:W5:Y:S01]  /*6df0*/  LD.E R8, desc[UR12][R2.64] ;  /* 0x0000000c02087980 */ /* 0x000162000c101900 */
[----:B------:R-:W-:-:S04]  /*6e00*/  ISETP.EQ.U32.AND P4, PT, R7, RZ, PT ;  /* 0x000000ff0700720c */ /* 0x000fc80003f82070 */
[----:B------:R-:W-:-:S09]  /*6e10*/  SEL R12, R12, 0x7610, P4 ;  /* 0x000076100c0c7807 */ /* 0x000fd20002000000 */
.L_x_86:
[----:B-----5:R-:W-:-:S05]  /*6e20*/  HADD2 R7, R8, R9.H0_H0 ;  /* 0x2000000908077230 */ /* 0x020fca0000000000 */
[----:B------:R-:W-:-:S06]  /*6e30*/  PRMT R7, R8, R12, R7 ;  /* 0x0000000c08077216 */ /* 0x000fcc0000000007 */
[----:B------:R-:W2:Y:S02]  /*6e40*/  ATOM.E.CAS.STRONG.GPU PT, R7, [R2], R8, R7 ;  /* 0x000000080207738b */ /* 0x000ea400001ee107 */
[----:B--2---:R-:W-:Y:S01]  /*6e50*/  ISETP.NE.U32.AND P4, PT, R7, R8, PT ;  /* 0x000000080700720c */ /* 0x004fe20003f85070 */
[----:B------:R-:W-:-:S12]  /*6e60*/  IMAD.MOV.U32 R8, RZ, RZ, R7 ;  /* 0x000000ffff087224 */ /* 0x000fd800078e0007 */
[----:B------:R-:W-:Y:S05]  /*6e70*/  @P4 BRA `(.L_x_86) ;  /* 0xfffffffc00e84947 */ /* 0x000fea000383ffff */
.L_x_85:
[----:B------:R-:W-:Y:S05]  /*6e80*/  BSYNC.RECONVERGENT B1 ;  /* 0x0000000000017941 */ /* 0x000fea0003800200 */
.L_x_84:
[----:B------:R-:W-:Y:S04]  /*6e90*/  BSSY.RECONVERGENT B1, `(.L_x_87) ;  /* 0x0000011000017945 */ /* 0x000fe80003800200 */
[----:B------:R-:W-:Y:S05]  /*6ea0*/  @P3 BRA `(.L_x_88) ;  /* 0x00000000003c3947 */ /* 0x000fea0003800000 */
[----:B------:R-:W-:Y:S01]  /*6eb0*/  IADD3 R15, P3, PT, R5, 0x40, RZ ;  /* 0x00000040050f7810 */ /* 0x000fe20007f7e0ff */
[----:B------:R1:W5:Y:S03]  /*6ec0*/  LDL.U16 R16, [R6+0x2] ;  /* 0x0000020006107983 */ /* 0x0003660000100400 */
[----:B------:R-:W-:Y:S01]  /*6ed0*/  LOP3.LUT R8, R15, 0xfffffffd, RZ, 0xc0, !PT ;  /* 0xfffffffd0f087812 */ /* 0x000fe200078ec0ff */
[----:B------:R-:W-:-:S05]  /*6ee0*/  IMAD.X R9, RZ, RZ, R3, P3 ;  /* 0x000000ffff097224 */ /* 0x000fca00018e0603 */
[----:B------:R1:W5:Y:S01]  /*6ef0*/  LD.E R13, desc[UR12][R8.64] ;  /* 0x0000000c080d7980 */ /* 0x000362000c101900 */
[----:B------:R-:W-:-:S04]  /*6f00*/  LOP3.LUT R7, R15, 0x2, RZ, 0xc0, !PT ;  /* 0x000000020f077812 */ /* 0x000fc800078ec0ff */
[----:B------:R-:W-:Y:S01]  /*6f10*/  ISETP.EQ.U32.AND P3, PT, R7, RZ, PT ;  /* 0x000000ff0700720c */ /* 0x000fe20003f62070 */
[----:B------:R-:W-:-:S05]  /*6f20*/  IMAD.MOV.U32 R7, RZ, RZ, 0x3254 ;  /* 0x00003254ff077424 */ /* 0x000fca00078e00ff */
[----:B-1----:R-:W-:-:S07]  /*6f30*/  SEL R7, R7, 0x7610, P3 ;  /* 0x0000761007077807 */ /* 0x002fce0001800000 */
.L_x_89:
[----:B-----5:R-:W-:-:S05]  /*6f40*/  HADD2 R12, R13, R16.H0_H0 ;  /* 0x200000100d0c7230 */ /* 0x020fca0000000000 */
[----:B------:R-:W-:-:S06]  /*6f50*/  PRMT R12, R13, R7, R12 ;  /* 0x000000070d0c7216 */ /* 0x000fcc000000000c */
[----:B------:R-:W2:Y:S02]  /*6f60*/  ATOM.E.CAS.STRONG.GPU PT, R12, [R8], R13, R12 ;  /* 0x0000000d080c738b */ /* 0x000ea400001ee10c */
[----:B--2---:R-:W-:Y:S01]  /*6f70*/  ISETP.NE.U32.AND P3, PT, R12, R13, PT ;  /* 0x0000000d0c00720c */ /* 0x004fe20003f65070 */
[----:B------:R-:W-:-:S12]  /*6f80*/  IMAD.MOV.U32 R13, RZ, RZ, R12 ;  /* 0x000000ffff0d7224 */ /* 0x000fd800078e000c */
[----:B------:R-:W-:Y:S05]  /*6f90*/  @P3 BRA `(.L_x_89) ;  /* 0xfffffffc00e83947 */ /* 0x000fea000383ffff */
.L_x_88:
[----:B------:R-:W-:Y:S05]  /*6fa0*/  BSYNC.RECONVERGENT B1 ;  /* 0x0000000000017941 */ /* 0x000fea0003800200 */
.L_x_87:
        /* <DEDUP_REMOVED lines=11> */
.L_x_92:
[----:B-----5:R-:W-:-:S05]  /*7060*/  HADD2 R12, R13, R16.H0_H0 ;  /* 0x200000100d0c7230 */ /* 0x020fca0000000000 */
[----:B------:R-:W-:-:S06]  /*7070*/  PRMT R12, R13, R7, R12 ;  /* 0x000000070d0c7216 */ /* 0x000fcc000000000c */
[----:B------:R-:W2:Y:S02]  /*7080*/  ATOM.E.CAS.STRONG.GPU PT, R12, [R8], R13, R12 ;  /* 0x0000000d080c738b */ /* 0x000ea400001ee10c */
[----:B--2---:R-:W-:Y:S01]  /*7090*/  ISETP.NE.U32.AND P2, PT, R12, R13, PT ;  /* 0x0000000d0c00720c */ /* 0x004fe20003f45070 */
[----:B------:R-:W-:-:S12]  /*70a0*/  IMAD.MOV.U32 R13, RZ, RZ, R12 ;  /* 0x000000ffff0d7224 */ /* 0x000fd800078e000c */
[----:B------:R-:W-:Y:S05]  /*70b0*/  @P2 BRA `(.L_x_92) ;  /* 0xfffffffc00e82947 */ /* 0x000fea000383ffff */
.L_x_91:
[----:B------:R-:W-:Y:S05]  /*70c0*/  BSYNC.RECONVERGENT B1 ;  /* 0x0000000000017941 */ /* 0x000fea0003800200 */
.L_x_90:
[----:B------:R-:W-:Y:S04]  /*70d0*/  BSSY.RECONVERGENT B1, `(.L_x_93) ;  /* 0x0000011000017945 */ /* 0x000fe80003800200 */
[----:B------:R-:W-:Y:S05]  /*70e0*/  @P0 BRA `(.L_x_94) ;  /* 0x00000000003c0947 */ /* 0x000fea0003800000 */
[----:B------:R-:W-:Y:S01]  /*70f0*/  IADD3 R9, P0, PT, R5, 0xc0, RZ ;  /* 0x000000c005097810 */ /* 0x000fe20007f1e0ff */
[----:B------:R1:W5:Y:S03]  /*7100*/  LDL.U16 R8, [R6+0x6] ;  /* 0x0000060006087983 */ /* 0x0003660000100400 */
[----:B0-----:R-:W-:Y:S01]  /*7110*/  LOP3.LUT R2, R9, 0xfffffffd, RZ, 0xc0, !PT ;  /* 0xfffffffd09027812 */ /* 0x001fe200078ec0ff */
[----:B------:R-:W-:-:S05]  /*7120*/  IMAD.X R3, RZ, RZ, R3, P0 ;  /* 0x000000ffff037224 */ /* 0x000fca00000e0603 */
[----:B------:R1:W5:Y:S01]  /*7130*/  LD.E R7, desc[UR12][R2.64] ;  /* 0x0000000c02077980 */ /* 0x000362000c101900 */
[----:B------:R-:W-:-:S04]  /*7140*/  LOP3.LUT R5, R9, 0x2, RZ, 0xc0, !PT ;  /* 0x0000000209057812 */ /* 0x000fc800078ec0ff */
[----:B------:R-:W-:Y:S01]  /*7150*/  ISETP.EQ.U32.AND P0, PT, R5, RZ, PT ;  /* 0x000000ff0500720c */ /* 0x000fe20003f02070 */
[----:B------:R-:W-:-:S05]  /*7160*/  IMAD.MOV.U32 R5, RZ, RZ, 0x3254 ;  /* 0x00003254ff057424 */ /* 0x000fca00078e00ff */
[----:B-1----:R-:W-:-:S07]  /*7170*/  SEL R5, R5, 0x7610, P0 ;  /* 0x0000761005057807 */ /* 0x002fce0000000000 */
.L_x_95:
[----:B-----5:R-:W-:-:S05]  /*7180*/  HADD2 R6, R7, R8.H0_H0 ;  /* 0x2000000807067230 */ /* 0x020fca0000000000 */
[----:B------:R-:W-:-:S06]  /*7190*/  PRMT R6, R7, R5, R6 ;  /* 0x0000000507067216 */ /* 0x000fcc0000000006 */
[----:B------:R-:W2:Y:S02]  /*71a0*/  ATOM.E.CAS.STRONG.GPU PT, R6, [R2], R7, R6 ;  /* 0x000000070206738b */ /* 0x000ea400001ee106 */
[----:B--2---:R-:W-:Y:S01]  /*71b0*/  ISETP.NE.U32.AND P0, PT, R6, R7, PT ;  /* 0x000000070600720c */ /* 0x004fe20003f05070 */
[----:B------:R-:W-:-:S12]  /*71c0*/  IMAD.MOV.U32 R7, RZ, RZ, R6 ;  /* 0x000000ffff077224 */ /* 0x000fd800078e0006 */
[----:B------:R-:W-:Y:S05]  /*71d0*/  @P0 BRA `(.L_x_95) ;  /* 0xfffffffc00e80947 */ /* 0x000fea000383ffff */
.L_x_94:
[----:B------:R-:W-:Y:S05]  /*71e0*/  BSYNC.RECONVERGENT B1 ;  /* 0x0000000000017941 */ /* 0x000fea0003800200 */
.L_x_93:
[----:B------:R-:W-:Y:S02]  /*71f0*/  VIADD R0, R0, 0x80 ;  /* 0x0000008000007836 */ /* 0x000fe40000000000 */
[----:B------:R-:W-:Y:S01]  /*7200*/  VIADD R4, R4, 0x80 ;  /* 0x0000008004047836 */ /* 0x000fe20000000000 */
[----:B------:R-:W-:Y:S06]  /*7210*/  @P1 BRA `(.L_x_96) ;  /* 0xfffffff800941947 */ /* 0x000fec000383ffff */
[----:B0-----:R-:W-:-:S07]  /*7220*/  VIADD R2, R0, 0xffffffc0 ;  /* 0xffffffc000027836 */ /* 0x001fce0000000000 */
.L_x_83:
[----:B------:R-:W-:Y:S05]  /*7230*/  BSYNC.RECONVERGENT B0 ;  /* 0x0000000000007941 */ /* 0x000fea0003800200 */
.L_x_82:
[----:B------:R-:W-:-:S13]  /*7240*/  ISETP.NE.AND P0, PT, RZ, UR8, PT ;  /* 0x00000008ff007c0c */ /* 0x000fda000bf05270 */
[----:B------:R-:W-:Y:S05]  /*7250*/  @!P0 EXIT ;  /* 0x000000000000894d */ /* 0x000fea0003800000 */
[----:B------:R-:W0:Y:S01]  /*7260*/  LDCU.64 UR6, c[0x0][0x3b8] ;  /* 0x00007700ff0677ac */ /* 0x000e220008000a00 */
[----:B------:R-:W-:Y:S01]  /*7270*/  IADD3 R3, P0, PT, R10, R2, RZ ;  /* 0x000000020a037210 */ /* 0x000fe20007f1e0ff */
[----:B------:R-:W-:Y:S01]  /*7280*/  IMAD.IADD R11, R11, 0x1, R2 ;  /* 0x000000010b0b7824 */ /* 0x000fe200078e0202 */
[----:B------:R-:W-:Y:S01]  /*7290*/  SHF.R.U64 R0, R2, 0x4, RZ ;  /* 0x0000000402007819 */ /* 0x000fe200000012ff */
[----:B------:R-:W-:Y:S02]  /*72a0*/  UIADD3 UR4, UPT, UPT, -UR8, URZ, URZ ;  /* 0x000000ff08047290 */ /* 0x000fe4000fffe1ff */
[----:B-123--:R-:W-:Y:S01]  /*72b0*/  IMAD.X R4, RZ, RZ, RZ, P0 ;  /* 0x000000ffff047224 */ /* 0x00efe200000e06ff */
[----:B------:R-:W-:Y:S02]  /*72c0*/  LOP3.LUT R0, R0, 0xffffffe, RZ, 0xc0, !PT ;  /* 0x0ffffffe00007812 */ /* 0x000fe400078ec0ff */
[----:B0-----:R-:W-:-:S04]  /*72d0*/  LEA R7, P1, R3, UR6, 0x1 ;  /* 0x0000000603077c11 */ /* 0x001fc8000f8208ff */
[----:B------:R-:W-:Y:S01]  /*72e0*/  LEA.HI.X R3, R3, UR7, R4, 0x1, P1 ;  /* 0x0000000703037c11 */ /* 0x000fe200088f0c04 */
[----:B------:R-:W-:-:S08]  /*72f0*/  IMAD.IADD R4, R1, 0x1, R0 ;  /* 0x0000000101047824 */ /* 0x000fd000078e0200 */
.L_x_100:
[----:B------:R-:W0:Y:S01]  /*7300*/  LDCU UR5, c[0x0][0x380] ;  /* 0x00007000ff0577ac */ /* 0x000e220008000800 */
[----:B------:R-:W-:Y:S01]  /*7310*/  BSSY.RECONVERGENT B0, `(.L_x_97) ;  /* 0x0000012000007945 */ /* 0x000fe20003800200 */
[----:B------:R-:W-:-:S04]  /*7320*/  UIADD3 UR4, UPT, UPT, UR4, 0x1, URZ ;  /* 0x0000000104047890 */ /* 0x000fc8000fffe0ff */
[----:B------:R-:W-:Y:S01]  /*7330*/  UISETP.NE.AND UP0, UPT, UR4, URZ, UPT ;  /* 0x000000ff0400728c */ /* 0x000fe2000bf05270 */
[----:B0-----:R-:W-:-:S13]  /*7340*/  ISETP.GE.AND P0, PT, R11, UR5, PT ;  /* 0x000000050b007c0c */ /* 0x001fda000bf06270 */
[----:B------:R-:W-:Y:S05]  /*7350*/  @P0 BRA `(.L_x_98) ;  /* 0x0000000000340947 */ /* 0x000fea0003800000 */
[C---:B------:R-:W-:Y:S01]  /*7360*/  LOP3.LUT R2, R7.reuse, 0xfffffffd, RZ, 0xc0, !PT ;  /* 0xfffffffd07027812 */ /* 0x040fe200078ec0ff */
[----:B------:R0:W5:Y:S01]  /*7370*/  LDL.U16 R6, [R4] ;  /* 0x0000000004067983 */ /* 0x0001620000100400 */
[----:B------:R-:W-:Y:S01]  /*7380*/  LOP3.LUT R0, R7, 0x2, RZ, 0xc0, !PT ;  /* 0x0000000207007812 */ /* 0x000fe200078ec0ff */
[----:B------:R-:W-:Y:S02]  /*7390*/  IMAD.MOV.U32 R8, RZ, RZ, 0x3254 ;  /* 0x00003254ff087424 */ /* 0x000fe400078e00ff */
[----:B------:R0:W5:Y:S01]  /*73a0*/  LD.E R5, desc[UR12][R2.64] ;  /* 0x0000000c02057980 */ /* 0x000162000c101900 */
[----:B------:R-:W-:-:S04]  /*73b0*/  ISETP.EQ.U32.AND P0, PT, R0, RZ, PT ;  /* 0x000000ff0000720c */ /* 0x000fc80003f02070 */
[----:B------:R-:W-:-:S09]  /*73c0*/  SEL R8, R8, 0x7610, P0 ;  /* 0x0000761008087807 */ /* 0x000fd20000000000 */
.L_x_99:
[----:B-----5:R-:W-:-:S05]  /*73d0*/  HADD2 R0, R5, R6.H0_H0 ;  /* 0x2000000605007230 */ /* 0x020fca0000000000 */
[----:B------:R-:W-:-:S06]  /*73e0*/  PRMT R0, R5, R8, R0 ;  /* 0x0000000805007216 */ /* 0x000fcc0000000000 */
[----:B------:R-:W2:Y:S02]  /*73f0*/  ATOM.E.CAS.STRONG.GPU PT, R0, [R2], R5, R0 ;  /* 0x000000050200738b */ /* 0x000ea400001ee100 */
[----:B--2---:R-:W-:Y:S01]  /*7400*/  ISETP.NE.U32.AND P0, PT, R0, R5, PT ;  /* 0x000000050000720c */ /* 0x004fe20003f05070 */
[----:B------:R-:W-:-:S12]  /*7410*/  IMAD.MOV.U32 R5, RZ, RZ, R0 ;  /* 0x000000ffff057224 */ /* 0x000fd800078e0000 */
[----:B------:R-:W-:Y:S05]  /*7420*/  @P0 BRA `(.L_x_99) ;  /* 0xfffffffc00e80947 */ /* 0x000fea000383ffff */
.L_x_98:
[----:B------:R-:W-:Y:S05]  /*7430*/  BSYNC.RECONVERGENT B0 ;  /* 0x0000000000007941 */ /* 0x000fea0003800200 */
.L_x_97:
[----:B------:R-:W-:Y:S01]  /*7440*/  IADD3 R7, P0, PT, R7, 0x40, RZ ;  /* 0x0000004007077810 */ /* 0x000fe20007f1e0ff */
[----:B------:R-:W-:Y:S02]  /*7450*/  VIADD R11, R11, 0x20 ;  /* 0x000000200b0b7836 */ /* 0x000fe40000000000 */
[----:B0-----:R-:W-:Y:S02]  /*7460*/  VIADD R4, R4, 0x2 ;  /* 0x0000000204047836 */ /* 0x001fe40000000000 */
[----:B------:R-:W-:Y:S01]  /*7470*/  IMAD.X R3, RZ, RZ, R3, P0 ;  /* 0x000000ffff037224 */ /* 0x000fe200000e0603 */
[----:B------:R-:W-:Y:S07]  /*7480*/  BRA.U UP0, `(.L_x_100) ;  /* 0xfffffffd009c7547 */ /* 0x000fee000b83ffff */
[----:B------:R-:W-:Y:S05]  /*7490*/  EXIT ;  /* 0x000000000000794d */ /* 0x000fea0003800000 */
.L_x_101:
[----:B------:R-:W-:-:S00]  /*74a0*/  BRA `(.L_x_101) ;  /* 0xfffffffc00fc7947 */ /* 0x000fc0000383ffff */
[----:B------:R-:W-:-:S00]  /*74b0*/  NOP ;  /* 0x0000000000007918 */ /* 0x000fc00000000000 */
        /* <DEDUP_REMOVED lines=12> */
.L_x_725:


//--------------------- .text._ZN8nvinfer112sparse_fwffm19BroadcastCommonPartI6__halfEEviiiiPT_S4_S4_ --------------------------
	.section	.text._ZN8nvinfer112sparse_fwffm19BroadcastCommonPartI6__halfEEviiiiPT_S4_S4_,"ax",@progbits
	.align	128
        .global         _ZN8nvinfer112sparse_fwffm19BroadcastCommonPartI6__halfEEviiiiPT_S4_S4_
        .type           _ZN8nvinfer112sparse_fwffm19BroadcastCommonPartI6__halfEEviiiiPT_S4_S4_,@function
        .size           _ZN8nvinfer112sparse_fwffm19BroadcastCommonPartI6__halfEEviiiiPT_S4_S4_,(.L_x_726 - _ZN8nvinfer112sparse_fwffm19BroadcastCommonPartI6__halfEEviiiiPT_S4_S4_)
        .other          _ZN8nvinfer112sparse_fwffm19BroadcastCommonPartI6__halfEEviiiiPT_S4_S4_,@"STO_CUDA_ENTRY STV_DEFAULT"
_ZN8nvinfer112sparse_fwffm19BroadcastCommonPartI6__halfEEviiiiPT_S4_S4_:
.text._ZN8nvinfer112sparse_fwffm19BroadcastCommonPartI6__halfEEviiiiPT_S4_S4_:
[----:B------:R-:W-:Y:S08]  /*0000*/  LDC R1, c[0x0][0x37c] ;  /* 0x0000df00ff017b82 */ /* 0x000ff00000000800 */
[----:B------:R-:W0:Y:S01]  /*0010*/  LDC.64 R2, c[0x0][0x388] ;  /* 0x0000e200ff027b82 */ /* 0x000e220000000a00 */
[----:B------:R-:W1:Y:S01]  /*0020*/  S2R R11, SR_TID.X ;  /* 0x00000000000b7919 */ /* 0x000e620000002100 */
[----:B------:R-:W1:Y:S01]  /*0030*/  LDCU UR7, c[0x0][0x384] ;  /* 0x00007080ff0777ac */ /* 0x000e620008000800 */
[----:B------:R-:W2:Y:S05]  /*0040*/  LDCU.64 UR4, c[0x0][0x358] ;  /* 0x00006b00ff0477ac */ /* 0x000eaa0008000a00 */
[----:B------:R-:W3:Y:S08]  /*0050*/  S2UR UR6, SR_CTAID.X ;  /* 0x00000000000679c3 */ /* 0x000ef00000002500 */
[----:B------:R-:W4:Y:S01]  /*0060*/  LDC.64 R8, c[0x0][0x390] ;  /* 0x0000e400ff087b82 */ /* 0x000f220000000a00 */
[----:B0-----:R-:W0:Y:S01]  /*0070*/  I2F.U32.RP R0, R3 ;  /* 0x0000000300007306 */ /* 0x001e220000209000 */
[----:B------:R-:W-:-:S07]  /*0080*/  ISETP.NE.U32.AND P2, PT, R3, RZ, PT ;  /* 0x000000ff0300720c */ /* 0x000fce0003f45070 */
[----:B0-----:R-:W0:Y:S02]  /*0090*/  MUFU.RCP R0, R0 ;  /* 0x0000000000007308 */ /* 0x001e240000001000 */
[----:B0-----:R-:W-:-:S06]  /*00a0*/  IADD3 R4, PT, PT, R0, 0xffffffe, RZ ;  /* 0x0ffffffe00047810 */ /* 0x001fcc0007ffe0ff */
[----:B------:R0:W5:Y:S02]  /*00b0*/  F2I.FTZ.U32.TRUNC.NTZ R5, R4 ;  /* 0x0000000400057305 */ /* 0x000164000021f000 */
[----:B0-----:R-:W-:Y:S01]  /*00c0*/  HFMA2 R4, -RZ, RZ, 0, 0 ;  /* 0x00000000ff047431 */ /* 0x001fe200000001ff */
[----:B-----5:R-:W-:-:S05]  /*00d0*/  IADD3 R6, PT, PT, RZ, -R5, RZ ;  /* 0x80000005ff067210 */ /* 0x020fca0007ffe0ff */
[----:B------:R-:W-:-:S04]  /*00e0*/  IMAD R7, R6, R3, RZ ;  /* 0x0000000306077224 */ /* 0x000fc800078e02ff */
[----:B------:R-:W-:-:S06]  /*00f0*/  IMAD.HI.U32 R5, R5, R7, R4 ;  /* 0x0000000705057227 */ /* 0x000fcc00078e0004 */
[----:B---3--:R-:W-:Y:S02]  /*0100*/  IMAD.HI.U32 R10, R5, UR6, RZ ;  /* 0x00000006050a7c27 */ /* 0x008fe4000f8e00ff */
[----:B------:R-:W0:Y:S03]  /*0110*/  LDC.64 R4, c[0x0][0x3a0] ;  /* 0x0000e800ff047b82 */ /* 0x000e260000000a00 */
[----:B------:R-:W-:-:S05]  /*0120*/  IADD3 R6, PT, PT, -R10, RZ, RZ ;  /* 0x000000ff0a067210 */ /* 0x000fca0007ffe1ff */
[----:B------:R-:W-:Y:S02]  /*0130*/  IMAD R0, R3, R6, UR6 ;  /* 0x0000000603007e24 */ /* 0x000fe4000f8e0206 */
[----:B------:R-:W3:Y:S03]  /*0140*/  LDC.64 R6, c[0x0][0x398] ;  /* 0x0000e600ff067b82 */ /* 0x000ee60000000a00 */
[----:B------:R-:W-:-:S13]  /*0150*/  ISETP.GE.U32.AND P0, PT, R0, R3, PT ;  /* 0x000000030000720c */ /* 0x000fda0003f06070 */
[-C--:B------:R-:W-:Y:S02]  /*0160*/  @P0 IADD3 R0, PT, PT, R0, -R3.reuse, RZ ;  /* 0x8000000300000210 */ /* 0x080fe40007ffe0ff */
[----:B------:R-:W-:Y:S02]  /*0170*/  @P0 IADD3 R10, PT, PT, R10, 0x1, RZ ;  /* 0x000000010a0a0810 */ /* 0x000fe40007ffe0ff */
[----:B------:R-:W-:-:S13]  /*0180*/  ISETP.GE.U32.AND P1, PT, R0, R3, PT ;  /* 0x000000030000720c */ /* 0x000fda0003f26070 */
[----:B------:R-:W-:Y:S02]  /*0190*/  @P1 IADD3 R10, PT, PT, R10, 0x1, RZ ;  /* 0x000000010a0a1810 */ /* 0x000fe40007ffe0ff */
[----:B------:R-:W-:-:S04]  /*01a0*/  @!P2 LOP3.LUT R10, RZ, R3, RZ, 0x33, !PT ;  /* 0x00000003ff0aa212 */ /* 0x000fc800078e33ff */
[----:B------:R-:W-:-:S05]  /*01b0*/  IADD3 R0, PT, PT, -R10, RZ, RZ ;  /* 0x000000ff0a007210 */ /* 0x000fca0007ffe1ff */
[----:B------:R-:W-:-:S04]  /*01c0*/  IMAD R0, R3, R0, UR6 ;  /* 0x0000000603007e24 */ /* 0x000fc8000f8e0200 */
[----:B-1----:R-:W-:-:S04]  /*01d0*/  IMAD R11, R0, UR7, R11 ;  /* 0x00000007000b7c24 */ /* 0x002fc8000f8e020b */
[----:B---3--:R-:W-:-:S05]  /*01e0*/  IMAD.WIDE R6, R11, 0x2, R6 ;  /* 0x000000020b067825 */ /* 0x008fca00078e0206 */
[----:B--2---:R1:W2:Y:S01]  /*01f0*/  LDG.E.U16 R13, desc[UR4][R6.64] ;  /* 0x00000004060d7981 */ /* 0x0042a2000c1e1500 */
[----:B------:R-:W-:Y:S02]  /*0200*/  IMAD R2, R2, UR7, RZ ;  /* 0x0000000702027c24 */ /* 0x000fe4000f8e02ff */
[----:B----4-:R-:W-:-:S03]  /*0210*/  IMAD.WIDE R8, R11, 0x2, R8 ;  /* 0x000000020b087825 */ /* 0x010fc600078e0208 */
[----:B------:R-:W-:Y:S01]  /*0220*/  IADD3 R0, PT, PT, R2, UR7, RZ ;  /* 0x0000000702007c10 */ /* 0x000fe2000fffe0ff */
[----:B------:R-:W-:-:S04]  /*0230*/  IMAD R17, R3, UR7, RZ ;  /* 0x0000000703117c24 */ /* 0x000fc8000f8e02ff */
[----:B------:R-:W-:Y:S02]  /*0240*/  IMAD R0, R0, R3, RZ ;  /* 0x0000000300007224 */ /* 0x000fe400078e02ff */
[----:B-1----:R-:W-:-:S04]  /*0250*/  IMAD.WIDE R6, R17, 0x2, R8 ;  /* 0x0000000211067825 */ /* 0x002fc800078e0208 */
[----:B------:R-:W-:-:S04]  /*0260*/  IMAD R15, R10, R0, R11 ;  /* 0x000000000a0f7224 */ /* 0x000fc800078e020b */
[----:B------:R-:W-:-:S04]  /*0270*/  IMAD R11, R2, R3, R15 ;  /* 0x00000003020b7224 */ /* 0x000fc800078e020f */
[----:B0-----:R-:W-:-:S05]  /*0280*/  IMAD.WIDE R2, R11, 0x2, R4 ;  /* 0x000000020b027825 */ /* 0x001fca00078e0204 */
[----:B--2---:R-:W-:Y:S04]  /*0290*/  STG.E.U16 desc[UR4][R2.64], R13 ;  /* 0x0000000d02007986 */ /* 0x004fe8000c101504 */
[----:B------:R-:W2:Y:S04]  /*02a0*/  LDG.E.U16 R9, desc[UR4][R8.64] ;  /* 0x0000000408097981 */ /* 0x000ea8000c1e1500 */
[----:B------:R-:W3:Y:S01]  /*02b0*/  LDG.E.U16 R7, desc[UR4][R6.64] ;  /* 0x0000000406077981 */ /* 0x000ee2000c1e1500 */
[----:B------:R-:W-:-:S04]  /*02c0*/  IMAD.WIDE R4, R15, 0x2, R4 ;  /* 0x000000020f047825 */ /* 0x000fc800078e0204 */
[----:B------:R-:W-:Y:S01]  /*02d0*/  IMAD.WIDE R10, R17, 0x2, R4 ;  /* 0x00000002110a7825 */ /* 0x000fe200078e0204 */
[----:B--2---:R-:W-:Y:S04]  /*02e0*/  STG.E.U16 desc[UR4][R4.64], R9 ;  /* 0x0000000904007986 */ /* 0x004fe8000c101504 */
[----:B---3--:R-:W-:Y:S01]  /*02f0*/  STG.E.U16 desc[UR4][R10.64], R7 ;  /* 0x000000070a007986 */ /* 0x008fe2000c101504 */
[----:B------:R-:W-:Y:S05]  /*0300*/  EXIT ;  /* 0x000000000000794d */ /* 0x000fea0003800000 */
.L_x_102:
        /* <DEDUP_REMOVED lines=15> */
.L_x_726:


//--------------------- .text._ZN8nvinfer112sparse_fwffm24ProcessFwffmOutput_shareI6__halfLi32EEEviiibPiS3_PKT_PKiS6_PS4_S9_ --------------------------
	.section	.text._ZN8nvinfer112sparse_fwffm24ProcessFwffmOutput_shareI6__halfLi32EEEviiibPiS3_PKT_PKiS6_PS4_S9_,"ax",@progbits
	.align	128
        .global         _ZN8nvinfer112sparse_fwffm24ProcessFwffmOutput_shareI6__halfLi32EEEviiibPiS3_PKT_PKiS6_PS4_S9_
        .type           _ZN8nvinfer112sparse_fwffm24ProcessFwffmOutput_shareI6__halfLi32EEEviiibPiS3_PKT_PKiS6_PS4_S9_,@function
        .size           _ZN8nvinfer112sparse_fwffm24ProcessFwffmOutput_shareI6__halfLi32EEEviiibPiS3_PKT_PKiS6_PS4_S9_,(.L_x_727 - _ZN8nvinfer112sparse_fwffm24ProcessFwffmOutput_shareI6__halfLi32EEEviiibPiS3_PKT_PKiS6_PS4_S9_)
        .other          _ZN8nvinfer112sparse_fwffm24ProcessFwffmOutput_shareI6__halfLi32EEEviiibPiS3_PKT_PKiS6_PS4_S9_,@"STO_CUDA_ENTRY STV_DEFAULT"
_ZN8nvinfer112sparse_fwffm24ProcessFwffmOutput_shareI6__halfLi32EEEviiibPiS3_PKT_PKiS6_PS4_S9_:
.text._ZN8nvinfer112sparse_fwffm24ProcessFwffmOutput_shareI6__halfLi32EEEviiibPiS3_PKT_PKiS6_PS4_S9_:
[----:B------:R-:W0:Y:S01]  /*0000*/  LDC R1, c[0x0][0x37c] ;  /* 0x0000df00ff017b82 */ /* 0x000e220000000800 */
[----:B------:R-:W1:Y:S07]  /*0010*/  S2R R3, SR_CTAID.X ;  /* 0x0000000000037919 */ /* 0x000e6e0000002500 */
[----:B------:R-:W1:Y:S01]  /*0020*/  LDC.64 R6, c[0x0][0x390] ;  /* 0x0000e400ff067b82 */ /* 0x000e620000000a00 */
[----:B------:R-:W2:Y:S01]  /*0030*/  LDCU.64 UR8, c[0x0][0x358] ;  /* 0x00006b00ff0877ac */ /* 0x000ea20008000a00 */
[----:B0-----:R-:W-:Y:S01]  /*0040*/  VIADD R1, R1, 0xfffffff8 ;  /* 0xfffffff801017836 */ /* 0x001fe20000000000 */
[----:B------:R-:W0:Y:S01]  /*0050*/  LDCU UR5, c[0x0][0x388] ;  /* 0x00007100ff0577ac */ /* 0x000e220008000800 */
[----:B------:R-:W3:Y:S04]  /*0060*/  S2R R4, SR_TID.X ;  /* 0x0000000000047919 */ /* 0x000ee80000002100 */
[----:B------:R-:W2:Y:S01]  /*0070*/  LDC.64 R10, c[0x0][0x390] ;  /* 0x0000e400ff0a7b82 */ /* 0x000ea20000000a00 */
[----:B------:R-:W4:Y:S01]  /*0080*/  LDCU UR4, c[0x0][0x370] ;  /* 0x00006e00ff0477ac */ /* 0x000f220008000800 */
[----:B------:R-:W4:Y:S06]  /*0090*/  LDCU.64 UR6, c[0x0][0x380] ;  /* 0x00007000ff0677ac */ /* 0x000f2c0008000a00 */
[----:B------:R-:W3:Y:S01]  /*00a0*/  LDC.64 R12, c[0x0][0x3c0] ;  /* 0x0000f000ff0c7b82 */ /* 0x000ee20000000a00 */
[----:B-1----:R-:W-:Y:S01]  /*00b0*/  IMAD.WIDE.U32 R6, R3, 0x4, R6 ;  /* 0x0000000403067825 */ /* 0x002fe200078e0006 */
[----:B--2---:R-:W5:Y:S04]  /*00c0*/  LDG.E R0, desc[UR8][R10.64] ;  /* 0x000000080a007981 */ /* 0x004f68000c1e1900 */
[----:B------:R-:W5:Y:S04]  /*00d0*/  LDG.E R2, desc[UR8][R6.64] ;  /* 0x0000000806027981 */ /* 0x000f68000c1e1900 */
[----:B------:R-:W5:Y:S01]  /*00e0*/  LDG.E R8, desc[UR8][R6.64+0x4] ;  /* 0x0000040806087981 */ /* 0x000f62000c1e1900 */
[----:B------:R-:W1:Y:S01]  /*00f0*/  S2R R3, SR_TID.Y ;  /* 0x0000000000037919 */ /* 0x000e620000002200 */
[----:B0-----:R-:W-:Y:S01]  /*0100*/  IMAD.U32 R20, RZ, RZ, UR5 ;  /* 0x00000005ff147e24 */ /* 0x001fe2000f8e00ff */
[----:B----4-:R-:W-:Y:S01]  /*0110*/  UIMAD UR4, UR4, UR6, URZ ;  /* 0x00000006040472a4 */ /* 0x010fe2000f8e02ff */
[----:B------:R3:W5:Y:S02]  /*0120*/  LDG.E R18, desc[UR8][R10.64+0x4] ;  /* 0x000004080a127981 */ /* 0x000764000c1e1900 */
[C---:B------:R-:W-:Y:S01]  /*0130*/  IMAD R9, R20.reuse, UR6, RZ ;  /* 0x0000000614097c24 */ /* 0x040fe2000f8e02ff */
[C---:B------:R-:W-:Y:S01]  /*0140*/  ISETP.GE.AND P0, PT, R20.reuse, 0x1, PT ;  /* 0x000000011400780c */ /* 0x040fe20003f06270 */
[----:B------:R-:W-:Y:S01]  /*0150*/  UIMAD UR4, UR4, UR7, UR4 ;  /* 0x00000007040472a4 */ /* 0x000fe2000f8e0204 */
[----:B------:R-:W-:-:S05]  /*0160*/  IMAD.SHL.U32 R19, R20, 0x2, RZ ;  /* 0x0000000214137824 */ /* 0x000fca00078e00ff */
[----:B------:R-:W-:Y:S01]  /*0170*/  IMAD R5, R20, UR4, RZ ;  /* 0x0000000414057c24 */ /* 0x000fe2000f8e02ff */
[----:B------:R-:W-:-:S03]  /*0180*/  UIMAD UR4, UR7, UR6, URZ ;  /* 0x00000006070472a4 */ /* 0x000fc6000f8e02ff */
[----:B---3--:R-:W-:-:S04]  /*0190*/  IMAD.WIDE R10, R5, 0x2, R12 ;  /* 0x00000002050a7825 */ /* 0x008fc800078e020c */
[----:B-1----:R-:W-:Y:S01]  /*01a0*/  IMAD R16, R3, 0x20, R4 ;  /* 0x0000002003107824 */ /* 0x002fe200078e0204 */
[----:B------:R-:W-:Y:S06]  /*01b0*/  @!P0 BRA `(.L_x_103) ;  /* 0x0000000800cc8947 */ /* 0x000fec0003800000 */
[C---:B------:R-:W-:Y:S02]  /*01c0*/  VIADD R5, R20.reuse, 0xffffffff ;  /* 0xffffffff14057836 */ /* 0x040fe40000000000 */
[----:B------:R-:W-:Y:S01]  /*01d0*/  IMAD R7, R20, UR4, RZ ;  /* 0x0000000414077c24 */ /* 0x000fe2000f8e02ff */
[----:B------:R-:W-:Y:S02]  /*01e0*/  UMOV UR4, URZ ;  /* 0x000000ff00047c82 */ /* 0x000fe40008000000 */
[----:B------:R-:W-:Y:S01]  /*01f0*/  ISETP.GE.U32.AND P0, PT, R5, 0x3c00, PT ;  /* 0x00003c000500780c */ /* 0x000fe20003f06070 */
[----:B------:R-:W-:Y:S01]  /*0200*/  IMAD.WIDE R6, R7, 0x2, R10 ;  /* 0x0000000207067825 */ /* 0x000fe200078e020a */
[----:B------:R-:W-:-:S03]  /*0210*/  LEA.HI R5, R5, 0x1, RZ, 0x16 ;  /* 0x0000000105057811 */ /* 0x000fc600078fb0ff */
[----:B------:R-:W-:-:S08]  /*0220*/  IMAD.WIDE R6, R9, 0x2, R6 ;  /* 0x0000000209067825 */ /* 0x000fd000078e0206 */
[----:B------:R-:W-:Y:S05]  /*0230*/  @!P0 BRA `(.L_x_104) ;  /* 0x0000000400348947 */ /* 0x000fea0003800000 */
[----:B------:R-:W0:Y:S01]  /*0240*/  S2UR UR6, SR_CgaCtaId ;  /* 0x00000000000679c3 */ /* 0x000e220000008800 */
[----:B------:R-:W-:Y:S01]  /*0250*/  UMOV UR4, 0x400 ;  /* 0x0000040000047882 */ /* 0x000fe20000000000 */
[----:B------:R-:W-:Y:S01]  /*0260*/  LOP3.LUT R22, R5, 0x7ffff0, RZ, 0xc0, !PT ;  /* 0x007ffff005167812 */ /* 0x000fe200078ec0ff */
[----:B------:R-:W-:-:S05]  /*0270*/  UMOV UR5, URZ ;  /* 0x000000ff00057c82 */ /* 0x000fca0008000000 */
[----:B------:R-:W1:Y:S01]  /*0280*/  LDC R20, c[0x0][0x388] ;  /* 0x0000e200ff147b82 */ /* 0x000e620000000800 */
[----:B0-----:R-:W-:-:S03]  /*0290*/  ULEA UR6, UR6, UR4, 0x18 ;  /* 0x0000000406067291 */ /* 0x001fc6000f8ec0ff */
[----:B------:R-:W-:-:S09]  /*02a0*/  UMOV UR4, URZ ;  /* 0x000000ff00047c82 */ /* 0x000fd20008000000 */
.L_x_105:
[----:B------:R-:W-:-:S04]  /*02b0*/  VIADD R15, R16, UR4 ;  /* 0x00000004100f7c36 */ /* 0x000fc80008000000 */
[C---:B------:R-:W-:Y:S01]  /*02c0*/  VIADD R21, R15.reuse, 0x400 ;  /* 0x000004000f157836 */ /* 0x040fe20000000000 */
[C---:B-1----:R-:W-:Y:S01]  /*02d0*/  ISETP.GE.AND P0, PT, R15.reuse, R20, PT ;  /* 0x000000140f00720c */ /* 0x042fe20003f06270 */
[----:B------:R-:W-:-:S03]  /*02e0*/  IMAD.WIDE.U32 R12, R15, 0x4, R6 ;  /* 0x000000040f0c7825 */ /* 0x000fc600078e0006 */
[----:B------:R-:W-:-:S09]  /*02f0*/  ISETP.GE.AND P1, PT, R21, R20, PT ;  /* 0x000000141500720c */ /* 0x000fd20003f26270 */
[----:B------:R-:W2:Y:S04]  /*0300*/  @!P0 LDG.E R17, desc[UR8][R12.64] ;  /* 0x000000080c118981 */ /* 0x000ea8000c1e1900 */
[----:B------:R-:W3:Y:S01]  /*0310*/  @!P1 LDG.E R23, desc[UR8][R12.64+0x1000] ;  /* 0x001000080c179981 */ /* 0x000ee2000c1e1900 */
[C---:B------:R-:W-:Y:S01]  /*0320*/  VIADD R21, R15.reuse, 0x800 ;  /* 0x000008000f157836 */ /* 0x040fe20000000000 */
[C---:B------:R-:W-:Y:S01]  /*0330*/  LEA R14, R15.reuse, UR6, 0x2 ;  /* 0x000000060f0e7c11 */ /* 0x040fe2000f8e10ff */
[C---:B------:R-:W-:Y:S02]  /*0340*/  VIADD R24, R15.reuse, 0x1800 ;  /* 0x000018000f187836 */ /* 0x040fe40000000000 */
[----:B------:R-:W-:Y:S01]  /*0350*/  VIADD R25, R15, 0x1000 ;  /* 0x000010000f197836 */ /* 0x000fe20000000000 */
[----:B------:R-:W-:Y:S01]  /*0360*/  ISETP.GE.AND P3, PT, R21, R20, PT ;  /* 0x000000141500720c */ /* 0x000fe20003f66270 */
[----:B------:R-:W-:-:S03]  /*0370*/  VIADD R21, R15, 0xc00 ;  /* 0x00000c000f157836 */ /* 0x000fc60000000000 */
[-C--:B------:R-:W-:Y:S01]  /*0380*/  ISETP.GE.AND P5, PT, R25, R20.reuse, PT ;  /* 0x000000141900720c */ /* 0x080fe20003fa6270 */
[----:B------:R-:W-:Y:S01]  /*0390*/  VIADD R27, R15, 0x1400 ;  /* 0x000014000f1b7836 */ /* 0x000fe20000000000 */
[----:B------:R-:W-:-:S07]  /*03a0*/  ISETP.GE.AND P4, PT, R21, R20, PT ;  /* 0x000000141500720c */ /* 0x000fce0003f86270 */
[----:B------:R-:W4:Y:S01]  /*03b0*/  @!P3 LDG.E R29, desc[UR8][R12.64+0x2000] ;  /* 0x002000080c1db981 */ /* 0x000f22000c1e1900 */
[----:B------:R-:W-:-:S03]  /*03c0*/  ISETP.GE.AND P6, PT, R27, R20, PT ;  /* 0x000000141b00720c */ /* 0x000fc60003fc6270 */
[----:B------:R-:W4:Y:S04]  /*03d0*/  @!P5 LDG.E R21, desc[UR8][R12.64+0x4000] ;  /* 0x004000080c15d981 */ /* 0x000f28000c1e1900 */
[----:B------:R-:W4:Y:S06]  /*03e0*/  @!P4 LDG.E R25, desc[UR8][R12.64+0x3000] ;  /* 0x003000080c19c981 */ /* 0x000f2c000c1e1900 */
[----:B------:R-:W4:Y:S04]  /*03f0*/  @!P6 LDG.E R27, desc[UR8][R12.64+0x5000] ;  /* 0x005000080c1be981 */ /* 0x000f28000c1e1900 */
[----:B--2---:R0:W-:Y:S01]  /*0400*/  @!P0 STS [R14], R17 ;  /* 0x000000110e008388 */ /* 0x0041e20000000800 */
[----:B------:R-:W-:Y:S01]  /*0410*/  ISETP.GE.AND P0, PT, R24, R20, PT ;  /* 0x000000141800720c */ /* 0x000fe20003f06270 */
[----:B------:R-:W-:-:S02]  /*0420*/  VIADD R24, R15, 0x1c00 ;  /* 0x00001c000f187836 */ /* 0x000fc40000000000 */
[----:B---3--:R1:W-:Y:S03]  /*0430*/  @!P1 STS [R14+0x1000], R23 ;  /* 0x001000170e009388 */ /* 0x0083e60000000800 */
[----:B------:R-:W-:Y:S01]  /*0440*/  ISETP.GE.AND P1, PT, R24, R20, PT ;  /* 0x000000141800720c */ /* 0x000fe20003f26270 */
[----:B------:R-:W-:-:S05]  /*0450*/  VIADD R24, R15, 0x2000 ;  /* 0x000020000f187836 */ /* 0x000fca0000000000 */
[----:B------:R-:W-:Y:S01]  /*0460*/  ISETP.GE.AND P2, PT, R24, R20, PT ;  /* 0x000000141800720c */ /* 0x000fe20003f46270 */
[----:B0-----:R-:W-:-:S06]  /*0470*/  VIADD R17, R15, 0x2400 ;  /* 0x000024000f117836 */ /* 0x001fcc0000000000 */
[----:B-1----:R-:W2:Y:S04]  /*0480*/  @!P1 LDG.E R23, desc[UR8][R12.64+0x7000] ;  /* 0x007000080c179981 */ /* 0x002ea8000c1e1900 */
[----:B----4-:R0:W-:Y:S01]  /*0490*/  @!P3 STS [R14+0x2000], R29 ;  /* 0x0020001d0e00b388 */ /* 0x0101e20000000800 */
[----:B------:R-:W-:-:S03]  /*04a0*/  ISETP.GE.AND P3, PT, R17, R20, PT ;  /* 0x000000141100720c */ /* 0x000fc60003f66270 */
[----:B------:R-:W3:Y:S04]  /*04b0*/  @!P2 LDG.E R26, desc[UR8][R12.64+0x8000] ;  /* 0x008000080c1aa981 */ /* 0x000ee8000c1e1900 */
[----:B------:R-:W4:Y:S01]  /*04c0*/  @!P0 LDG.E R17, desc[UR8][R12.64+0x6000] ;  /* 0x006000080c118981 */ /* 0x000f22000c1e1900 */
[----:B0-----:R-:W-:-:S03]  /*04d0*/  VIADD R29, R15, 0x2c00 ;  /* 0x00002c000f1d7836 */ /* 0x001fc60000000000 */
[----:B------:R0:W-:Y:S01]  /*04e0*/  @!P5 STS [R14+0x4000], R21 ;  /* 0x004000150e00d388 */ /* 0x0001e20000000800 */
[----:B------:R-:W-:Y:S01]  /*04f0*/  VIADD R28, R15, 0x2800 ;  /* 0x000028000f1c7836 */ /* 0x000fe20000000000 */
[----:B------:R-:W-:Y:S02]  /*0500*/  ISETP.GE.AND P5, PT, R29, R20, PT ;  /* 0x000000141d00720c */ /* 0x000fe40003fa6270 */
[----:B------:R1:W-:Y:S01]  /*0510*/  @!P4 STS [R14+0x3000], R25 ;  /* 0x003000190e00c388 */ /* 0x0003e20000000800 */
[----:B------:R-:W-:-:S03]  /*0520*/  VIADD R29, R15, 0x3000 ;  /* 0x000030000f1d7836 */ /* 0x000fc60000000000 */
[----:B------:R4:W-:Y:S01]  /*0530*/  @!P6 STS [R14+0x5000], R27 ;  /* 0x0050001b0e00e388 */ /* 0x0009e20000000800 */
[----:B0-----:R-:W-:-:S03]  /*0540*/  VIADD R21, R15, 0x3800 ;  /* 0x000038000f157836 */ /* 0x001fc60000000000 */
[----:B------:R-:W4:Y:S01]  /*0550*/  @!P3 LDG.E R24, desc[UR8][R12.64+0x9000] ;  /* 0x009000080c18b981 */ /* 0x000f22000c1e1900 */
[C---:B-1----:R-:W-:Y:S02]  /*0560*/  VIADD R25, R15.reuse, 0x3400 ;  /* 0x000034000f197836 */ /* 0x042fe40000000000 */
[----:B------:R-:W-:Y:S01]  /*0570*/  VIADD R15, R15, 0x3c00 ;  /* 0x00003c000f0f7836 */ /* 0x000fe20000000000 */
[-C--:B------:R-:W-:Y:S02]  /*0580*/  ISETP.GE.AND P6, PT, R28, R20.reuse, PT ;  /* 0x000000141c00720c */ /* 0x080fe40003fc6270 */
[-C--:B------:R-:W-:Y:S01]  /*0590*/  ISETP.GE.AND P4, PT, R29, R20.reuse, PT ;  /* 0x000000141d00720c */ /* 0x080fe20003f86270 */
[----:B--2---:R-:W-:Y:S01]  /*05a0*/  @!P1 STS [R14+0x7000], R23 ;  /* 0x007000170e009388 */ /* 0x004fe20000000800 */
[----:B------:R-:W-:-:S03]  /*05b0*/  ISETP.GE.AND P1, PT, R21, R20, PT ;  /* 0x000000141500720c */ /* 0x000fc60003f26270 */
[----:B------:R-:W2:Y:S04]  /*05c0*/  @!P5 LDG.E R21, desc[UR8][R12.64+0xb000] ;  /* 0x00b000080c15d981 */ /* 0x000ea8000c1e1900 */
[----:B---3--:R-:W-:Y:S01]  /*05d0*/  @!P2 STS [R14+0x8000], R26 ;  /* 0x0080001a0e00a388 */ /* 0x008fe20000000800 */
[----:B------:R-:W-:-:S03]  /*05e0*/  ISETP.GE.AND P2, PT, R15, R20, PT ;  /* 0x000000140f00720c */ /* 0x000fc60003f46270 */
[----:B----4-:R0:W-:Y:S01]  /*05f0*/  @!P0 STS [R14+0x6000], R17 ;  /* 0x006000110e008388 */ /* 0x0101e20000000800 */
[----:B------:R-:W-:-:S03]  /*0600*/  ISETP.GE.AND P0, PT, R25, R20, PT ;  /* 0x000000141900720c */ /* 0x000fc60003f06270 */
[----:B------:R-:W3:Y:S04]  /*0610*/  @!P6 LDG.E R15, desc[UR8][R12.64+0xa000] ;  /* 0x00a000080c0fe981 */ /* 0x000ee8000c1e1900 */
[----:B------:R-:W4:Y:S04]  /*0620*/  @!P1 LDG.E R27, desc[UR8][R12.64+0xe000] ;  /* 0x00e000080c1b9981 */ /* 0x000f28000c1e1900 */
[----:B0-----:R-:W4:Y:S04]  /*0630*/  @!P4 LDG.E R17, desc[UR8][R12.64+0xc000] ;  /* 0x00c000080c11c981 */ /* 0x001f28000c1e1900 */
[----:B------:R-:W4:Y:S04]  /*0640*/  @!P2 LDG.E R29, desc[UR8][R12.64+0xf000] ;  /* 0x00f000080c1da981 */ /* 0x000f28000c1e1900 */
[----:B------:R-:W4:Y:S01]  /*0650*/  @!P0 LDG.E R25, desc[UR8][R12.64+0xd000] ;  /* 0x00d000080c198981 */ /* 0x000f22000c1e1900 */
[----:B------:R-:W-:-:S03]  /*0660*/  UIADD3 UR5, UPT, UPT, UR5, 0x10, URZ ;  /* 0x0000001005057890 */ /* 0x000fc6000fffe0ff */
[----:B------:R0:W-:Y:S01]  /*0670*/  @!P3 STS [R14+0x9000], R24 ;  /* 0x009000180e00b388 */ /* 0x0001e20000000800 */
[----:B------:R-:W-:-:S03]  /*0680*/  UIADD3 UR4, UPT, UPT, UR4, 0x4000, URZ ;  /* 0x0000400004047890 */ /* 0x000fc6000fffe0ff */
[----:B--2---:R0:W-:Y:S04]  /*0690*/  @!P5 STS [R14+0xb000], R21 ;  /* 0x00b000150e00d388 */ /* 0x0041e80000000800 */
[----:B---3--:R0:W-:Y:S04]  /*06a0*/  @!P6 STS [R14+0xa000], R15 ;  /* 0x00a0000f0e00e388 */ /* 0x0081e80000000800 */
[----:B----4-:R0:W-:Y:S04]  /*06b0*/  @!P1 STS [R14+0xe000], R27 ;  /* 0x00e0001b0e009388 */ /* 0x0101e80000000800 */
[----:B------:R0:W-:Y:S04]  /*06c0*/  @!P4 STS [R14+0xc000], R17 ;  /* 0x00c000110e00c388 */ /* 0x0001e80000000800 */
[----:B------:R0:W-:Y:S04]  /*06d0*/  @!P2 STS [R14+0xf000], R29 ;  /* 0x00f0001d0e00a388 */ /* 0x0001e80000000800 */
[----:B------:R0:W-:Y:S01]  /*06e0*/  @!P0 STS [R14+0xd000], R25 ;  /* 0x00d000190e008388 */ /* 0x0001e20000000800 */
[----:B------:R-:W-:-:S13]  /*06f0*/  ISETP.NE.AND P0, PT, R22, UR5, PT ;  /* 0x0000000516007c0c */ /* 0x000fda000bf05270 */
[----:B0-----:R-:W-:Y:S05]  /*0700*/  @P0 BRA `(.L_x_105) ;  /* 0xfffffff800e80947 */ /* 0x001fea000383ffff */
.L_x_104:
[----:B------:R-:W-:-:S13]  /*0710*/  LOP3.LUT P0, R12, R5, 0xf, RZ, 0xc0, !PT ;  /* 0x0000000f050c7812 */ /* 0x000fda000780c0ff */
[----:B------:R-:W-:Y:S05]  /*0720*/  @!P0 BRA `(.L_x_103) ;  /* 0x0000000400708947 */ /* 0x000fea0003800000 */
[----:B------:R-:W-:Y:S02]  /*0730*/  ISETP.GE.U32.AND P1, PT, R12, 0x8, PT ;  /* 0x000000080c00780c */ /* 0x000fe40003f26070 */
[----:B------:R-:W-:-:S11]  /*0740*/  LOP3.LUT P0, R22, R5, 0x7, RZ, 0xc0, !PT ;  /* 0x0000000705167812 */ /* 0x000fd6000780c0ff */
[----:B------:R-:W-:Y:S05]  /*0750*/  @!P1 BRA `(.L_x_106) ;  /* 0x0000000000a89947 */ /* 0x000fea0003800000 */
[C---:B------:R-:W-:Y:S01]  /*0760*/  VIADD R17, R16.reuse, UR4 ;  /* 0x0000000410117c36 */ /* 0x040fe20008000000 */
[----:B------:R-:W-:-:S03]  /*0770*/  IADD3 R21, P2, PT, R16, UR4, RZ ;  /* 0x0000000410157c10 */ /* 0x000fc6000ff5e0ff */
[C---:B------:R-:W-:Y:S01]  /*0780*/  VIADD R13, R17.reuse, 0x400 ;  /* 0x00000400110d7836 */ /* 0x040fe20000000000 */
[----:B------:R-:W-:-:S04]  /*0790*/  ISETP.GE.AND P6, PT, R17, R20, PT ;  /* 0x000000141100720c */ /* 0x000fc80003fc6270 */
[----:B------:R-:W-:Y:S01]  /*07a0*/  ISETP.GE.AND P1, PT, R13, R20, PT ;  /* 0x000000140d00720c */ /* 0x000fe20003f26270 */
[----:B------:R-:W-:Y:S01]  /*07b0*/  IMAD.X R13, RZ, RZ, RZ, P2 ;  /* 0x000000ffff0d7224 */ /* 0x000fe200010e06ff */
[----:B------:R-:W-:-:S04]  /*07c0*/  LEA R12, P2, R21, R6, 0x2 ;  /* 0x00000006150c7211 */ /* 0x000fc800078410ff */
[----:B------:R-:W-:-:S03]  /*07d0*/  LEA.HI.X R13, R21, R7, R13, 0x2, P2 ;  /* 0x00000007150d7211 */ /* 0x000fc600010f140d */
[----:B------:R-:W-:-:S04]  /*07e0*/  @!P6 IMAD.WIDE.U32 R14, R17, 0x4, R6 ;  /* 0x00000004110ee825 */ /* 0x000fc800078e0006 */
[----:B------:R-:W2:Y:S04]  /*07f0*/  @!P1 LDG.E R21, desc[UR8][R12.64+0x1000] ;  /* 0x001000080c159981 */ /* 0x000ea8000c1e1900 */
[----:B------:R0:W3:Y:S01]  /*0800*/  @!P6 LDG.E R15, desc[UR8][R14.64] ;  /* 0x000000080e0fe981 */ /* 0x0000e2000c1e1900 */
[----:B------:R-:W1:Y:S01]  /*0810*/  S2UR UR6, SR_CgaCtaId ;  /* 0x00000000000679c3 */ /* 0x000e620000008800 */
[C---:B------:R-:W-:Y:S01]  /*0820*/  VIADD R23, R17.reuse, 0x800 ;  /* 0x0000080011177836 */ /* 0x040fe20000000000 */
[----:B------:R-:W-:Y:S01]  /*0830*/  UMOV UR5, 0x400 ;  /* 0x0000040000057882 */ /* 0x000fe20000000000 */
[----:B------:R-:W-:-:S03]  /*0840*/  VIADD R25, R17, 0xc00 ;  /* 0x00000c0011197836 */ /* 0x000fc60000000000 */
[-C--:B------:R-:W-:Y:S01]  /*0850*/  ISETP.GE.AND P2, PT, R23, R20.reuse, PT ;  /* 0x000000141700720c */ /* 0x080fe20003f46270 */
[----:B------:R-:W-:Y:S01]  /*0860*/  VIADD R23, R17, 0x1000 ;  /* 0x0000100011177836 */ /* 0x000fe20000000000 */
[----:B------:R-:W-:Y:S01]  /*0870*/  ISETP.GE.AND P3, PT, R25, R20, PT ;  /* 0x000000141900720c */ /* 0x000fe20003f66270 */
[----:B------:R-:W-:-:S03]  /*0880*/  VIADD R25, R17, 0x1400 ;  /* 0x0000140011197836 */ /* 0x000fc60000000000 */
[----:B------:R-:W-:Y:S01]  /*0890*/  ISETP.GE.AND P4, PT, R23, R20, PT ;  /* 0x000000141700720c */ /* 0x000fe20003f86270 */
[----:B------:R-:W-:Y:S01]  /*08a0*/  VIADD R23, R17, 0x1800 ;  /* 0x0000180011177836 */ /* 0x000fe20000000000 */
[----:B-1----:R-:W-:-:S06]  /*08b0*/  ULEA UR5, UR6, UR5, 0x18 ;  /* 0x0000000506057291 */ /* 0x002fcc000f8ec0ff */
[C---:B0-----:R-:W-:Y:S01]  /*08c0*/  LEA R14, R17.reuse, UR5, 0x2 ;  /* 0x00000005110e7c11 */ /* 0x041fe2000f8e10ff */
[----:B------:R-:W-:Y:S01]  /*08d0*/  VIADD R17, R17, 0x1c00 ;  /* 0x00001c0011117836 */ /* 0x000fe20000000000 */
[----:B------:R-:W-:-:S03]  /*08e0*/  ISETP.GE.AND P5, PT, R25, R20, PT ;  /* 0x000000141900720c */ /* 0x000fc60003fa6270 */
[----:B------:R-:W4:Y:S10]  /*08f0*/  @!P4 LDG.E R25, desc[UR8][R12.64+0x4000] ;  /* 0x004000080c19c981 */ /* 0x000f34000c1e1900 */
[----:B------:R-:W4:Y:S04]  /*0900*/  @!P5 LDG.E R27, desc[UR8][R12.64+0x5000] ;  /* 0x005000080c1bd981 */ /* 0x000f28000c1e1900 */
[----:B--2---:R0:W-:Y:S01]  /*0910*/  @!P1 STS [R14+0x1000], R21 ;  /* 0x001000150e009388 */ /* 0x0041e20000000800 */
[----:B------:R-:W-:-:S03]  /*0920*/  ISETP.GE.AND P1, PT, R17, R20, PT ;  /* 0x000000141100720c */ /* 0x000fc60003f26270 */
[----:B---3--:R0:W-:Y:S01]  /*0930*/  @!P6 STS [R14], R15 ;  /* 0x0000000f0e00e388 */ /* 0x0081e20000000800 */
[----:B------:R-:W-:-:S03]  /*0940*/  ISETP.GE.AND P6, PT, R23, R20, PT ;  /* 0x000000141700720c */ /* 0x000fc60003fc6270 */
[----:B------:R-:W2:Y:S04]  /*0950*/  @!P2 LDG.E R17, desc[UR8][R12.64+0x2000] ;  /* 0x002000080c11a981 */ /* 0x000ea8000c1e1900 */
[----:B------:R-:W3:Y:S04]  /*0960*/  @!P3 LDG.E R23, desc[UR8][R12.64+0x3000] ;  /* 0x003000080c17b981 */ /* 0x000ee8000c1e1900 */
[----:B------:R-:W3:Y:S04]  /*0970*/  @!P1 LDG.E R24, desc[UR8][R12.64+0x7000] ;  /* 0x007000080c189981 */ /* 0x000ee8000c1e1900 */
[----:B------:R-:W3:Y:S04]  /*0980*/  @!P6 LDG.E R29, desc[UR8][R12.64+0x6000] ;  /* 0x006000080c1de981 */ /* 0x000ee8000c1e1900 */
[----:B----4-:R0:W-:Y:S04]  /*0990*/  @!P4 STS [R14+0x4000], R25 ;  /* 0x004000190e00c388 */ /* 0x0101e80000000800 */
[----:B------:R0:W-:Y:S01]  /*09a0*/  @!P5 STS [R14+0x5000], R27 ;  /* 0x0050001b0e00d388 */ /* 0x0001e20000000800 */
[----:B------:R-:W-:-:S03]  /*09b0*/  UIADD3 UR4, UPT, UPT, UR4, 0x2000, URZ ;  /* 0x0000200004047890 */ /* 0x000fc6000fffe0ff */
[----:B--2---:R0:W-:Y:S04]  /*09c0*/  @!P2 STS [R14+0x2000], R17 ;  /* 0x002000110e00a388 */ /* 0x0041e80000000800 */
[----:B---3--:R0:W-:Y:S04]  /*09d0*/  @!P3 STS [R14+0x3000], R23 ;  /* 0x003000170e00b388 */ /* 0x0081e80000000800 */
[----:B------:R0:W-:Y:S04]  /*09e0*/  @!P1 STS [R14+0x7000], R24 ;  /* 0x007000180e009388 */ /* 0x0001e80000000800 */
[----:B------:R0:W-:Y:S02]  /*09f0*/  @!P6 STS [R14+0x6000], R29 ;  /* 0x0060001d0e00e388 */ /* 0x0001e40000000800 */
.L_x_106:
[----:B------:R-:W-:Y:S05]  /*0a00*/  @!P0 BRA `(.L_x_103) ;  /* 0x0000000000b88947 */ /* 0x000fea0003800000 */
[----:B------:R-:W-:Y:S02]  /*0a10*/  ISETP.GE.U32.AND P1, PT, R22, 0x4, PT ;  /* 0x000000041600780c */ /* 0x000fe40003f26070 */
[----:B------:R-:W-:-:S04]  /*0a20*/  LOP3.LUT R5, R5, 0x3, RZ, 0xc0, !PT ;  /* 0x0000000305057812 */ /* 0x000fc800078ec0ff */
[----:B------:R-:W-:-:S07]  /*0a30*/  ISETP.NE.AND P0, PT, R5, RZ, PT ;  /* 0x000000ff0500720c */ /* 0x000fce0003f05270 */
[----:B------:R-:W-:Y:S06]  /*0a40*/  @!P1 BRA `(.L_x_107) ;  /* 0x0000000000689947 */ /* 0x000fec0003800000 */
[C---:B0-----:R-:W-:Y:S01]  /*0a50*/  VIADD R23, R16.reuse, UR4 ;  /* 0x0000000410177c36 */ /* 0x041fe20008000000 */
[----:B------:R-:W-:-:S03]  /*0a60*/  IADD3 R21, P5, PT, R16, UR4, RZ ;  /* 0x0000000410157c10 */ /* 0x000fc6000ffbe0ff */
[C---:B------:R-:W-:Y:S01]  /*0a70*/  VIADD R13, R23.reuse, 0x400 ;  /* 0x00000400170d7836 */ /* 0x040fe20000000000 */
[CC--:B------:R-:W-:Y:S01]  /*0a80*/  ISETP.GE.AND P1, PT, R23.reuse, R20.reuse, PT ;  /* 0x000000141700720c */ /* 0x0c0fe20003f26270 */
[C---:B------:R-:W-:Y:S02]  /*0a90*/  VIADD R15, R23.reuse, 0x800 ;  /* 0x00000800170f7836 */ /* 0x040fe40000000000 */
[----:B------:R-:W-:Y:S01]  /*0aa0*/  VIADD R17, R23, 0xc00 ;  /* 0x00000c0017117836 */ /* 0x000fe20000000000 */
[-C--:B------:R-:W-:Y:S01]  /*0ab0*/  ISETP.GE.AND P2, PT, R13, R20.reuse, PT ;  /* 0x000000140d00720c */ /* 0x080fe20003f46270 */
[----:B------:R-:W-:Y:S01]  /*0ac0*/  IMAD.X R13, RZ, RZ, RZ, P5 ;  /* 0x000000ffff0d7224 */ /* 0x000fe200028e06ff */
[-C--:B------:R-:W-:Y:S02]  /*0ad0*/  ISETP.GE.AND P3, PT, R15, R20.reuse, PT ;  /* 0x000000140f00720c */ /* 0x080fe40003f66270 */
[----:B------:R-:W-:Y:S02]  /*0ae0*/  ISETP.GE.AND P4, PT, R17, R20, PT ;  /* 0x000000141100720c */ /* 0x000fe40003f86270 */
[----:B------:R-:W-:-:S03]  /*0af0*/  LEA R12, P5, R21, R6, 0x2 ;  /* 0x00000006150c7211 */ /* 0x000fc600078a10ff */
[----:B------:R-:W-:Y:S01]  /*0b00*/  @!P1 IMAD.WIDE.U32 R14, R23, 0x4, R6 ;  /* 0x00000004170e9825 */ /* 0x000fe200078e0006 */
[----:B------:R-:W-:-:S05]  /*0b10*/  LEA.HI.X R13, R21, R7, R13, 0x2, P5 ;  /* 0x00000007150d7211 */ /* 0x000fca00028f140d */
        /* <DEDUP_REMOVED lines=13> */
.L_x_107:
[----:B------:R-:W-:Y:S05]  /*0bf0*/  @!P0 BRA `(.L_x_103) ;  /* 0x00000000003c8947 */ /* 0x000fea0003800000 */
[----:B------:R-:W2:Y:S01]  /*0c00*/  LDC R20, c[0x0][0x388] ;  /* 0x0000e200ff147b82 */ /* 0x000ea20000000800 */
[----:B------:R-:W-:-:S05]  /*0c10*/  UMOV UR5, URZ ;  /* 0x000000ff00057c82 */ /* 0x000fca0008000000 */
.L_x_108:
[----:B0-----:R-:W-:-:S05]  /*0c20*/  VIADD R15, R16, UR4 ;  /* 0x00000004100f7c36 */ /* 0x001fca0008000000 */
[----:B--2---:R-:W-:-:S13]  /*0c30*/  ISETP.GE.AND P0, PT, R15, R20, PT ;  /* 0x000000140f00720c */ /* 0x004fda0003f06270 */
[----:B------:R-:W-:-:S06]  /*0c40*/  @!P0 IMAD.WIDE.U32 R12, R15, 0x4, R6 ;  /* 0x000000040f0c8825 */ /* 0x000fcc00078e0006 */
[----:B------:R-:W2:Y:S01]  /*0c50*/  @!P0 LDG.E R12, desc[UR8][R12.64] ;  /* 0x000000080c0c8981 */ /* 0x000ea2000c1e1900 */
[----:B-1----:R-:W-:Y:S01]  /*0c60*/  @!P0 MOV R14, 0x400 ;  /* 0x00000400000e8802 */ /* 0x002fe20000000f00 */
[----:B------:R-:W-:Y:S01]  /*0c70*/  UIADD3 UR5, UPT, UPT, UR5, 0x1, URZ ;  /* 0x0000000105057890 */ /* 0x000fe2000fffe0ff */
[----:B------:R-:W0:Y:S01]  /*0c80*/  @!P0 S2R R17, SR_CgaCtaId ;  /* 0x0000000000118919 */ /* 0x000e220000008800 */
[----:B------:R-:W-:Y:S01]  /*0c90*/  UIADD3 UR4, UPT, UPT, UR4, 0x400, URZ ;  /* 0x0000040004047890 */ /* 0x000fe2000fffe0ff */
[----:B0-----:R-:W-:-:S05]  /*0ca0*/  @!P0 LEA R14, R17, R14, 0x18 ;  /* 0x0000000e110e8211 */ /* 0x001fca00078ec0ff */
[----:B------:R-:W-:-:S05]  /*0cb0*/  @!P0 IMAD R15, R15, 0x4, R14 ;  /* 0x000000040f0f8824 */ /* 0x000fca00078e020e */
[----:B--2---:R3:W-:Y:S01]  /*0cc0*/  @!P0 STS [R15], R12 ;  /* 0x0000000c0f008388 */ /* 0x0047e20000000800 */
[----:B------:R-:W-:-:S13]  /*0cd0*/  ISETP.NE.AND P0, PT, R5, UR5, PT ;  /* 0x0000000505007c0c */ /* 0x000fda000bf05270 */
[----:B---3--:R-:W-:Y:S05]  /*0ce0*/  @P0 BRA `(.L_x_108) ;  /* 0xfffffffc00cc0947 */ /* 0x008fea000383ffff */
.L_x_103:
[----:B------:R-:W2:Y:S01]  /*0cf0*/  LDCU.64 UR4, c[0x0][0x380] ;  /* 0x00007000ff0477ac */ /* 0x000ea20008000a00 */
[----:B------:R-:W-:Y:S01]  /*0d00*/  ISETP.GT.AND P0, PT, R19, R20, PT ;  /* 0x000000141300720c */ /* 0x000fe20003f04270 */
[----:B--2---:R-:W-:-:S06]  /*0d10*/  UIMAD UR4, UR5, UR4, URZ ;  /* 0x00000004050472a4 */ /* 0x004fcc000f8e02ff */
[----:B01----:R-:W-:-:S05]  /*0d20*/  IMAD R23, R20, UR4, RZ ;  /* 0x0000000414177c24 */ /* 0x003fca000f8e02ff */
[----:B------:R-:W-:Y:S01]  /*0d30*/  SHF.R.S32.HI R21, RZ, 0x1f, R23 ;  /* 0x0000001fff157819 */ /* 0x000fe20000011417 */
[----:B------:R-:W-:Y:S06]  /*0d40*/  @!P0 BRA `(.L_x_109) ;  /* 0x0000000400988947 */ /* 0x000fec0003800000 */
[----:B------:R-:W-:Y:S01]  /*0d50*/  VIADDMNMX R5, R20, 0x400, R19, !PT ;  /* 0x0000040014057846 */ /* 0x000fe20007800113 */
[----:B------:R-:W0:Y:S01]  /*0d60*/  LDCU UR5, c[0x0][0x388] ;  /* 0x00007100ff0577ac */ /* 0x000e220008000800 */
[----:B------:R-:W-:-:S05]  /*0d70*/  LOP3.LUT R20, RZ, R20, RZ, 0x33, !PT ;  /* 0x00000014ff147212 */ /* 0x000fca00078e33ff */
[----:B------:R-:W-:-:S05]  /*0d80*/  IMAD.IADD R5, R5, 0x1, R20 ;  /* 0x0000000105057824 */ /* 0x000fca00078e0214 */
[C---:B------:R-:W-:Y:S02]  /*0d90*/  ISETP.GE.U32.AND P1, PT, R5.reuse, 0x1c00, PT ;  /* 0x00001c000500780c */ /* 0x040fe40003f26070 */
[----:B------:R-:W-:-:S04]  /*0da0*/  LEA.HI R6, R5, 0x1, RZ, 0x16 ;  /* 0x0000000105067811 */ /* 0x000fc800078fb0ff */
[----:B------:R-:W-:-:S04]  /*0db0*/  LOP3.LUT R13, R6, 0x7, RZ, 0xc0, !PT ;  /* 0x00000007060d7812 */ /* 0x000fc800078ec0ff */
[----:B------:R-:W-:-:S03]  /*0dc0*/  ISETP.NE.AND P0, PT, R13, RZ, PT ;  /* 0x000000ff0d00720c */ /* 0x000fc60003f05270 */
[----:B0-----:R-:W-:Y:S10]  /*0dd0*/  @!P1 BRA `(.L_x_110) ;  /* 0x0000000000a89947 */ /* 0x001ff40003800000 */
[----:B------:R-:W0:Y:S01]  /*0de0*/  S2UR UR6, SR_CgaCtaId ;  /* 0x00000000000679c3 */ /* 0x000e220000008800 */
[----:B------:R-:W-:Y:S01]  /*0df0*/  UMOV UR4, 0x400 ;  /* 0x0000040000047882 */ /* 0x000fe20000000000 */
[----:B------:R-:W-:Y:S01]  /*0e00*/  LOP3.LUT R15, R6, 0x7ffff8, RZ, 0xc0, !PT ;  /* 0x007ffff8060f7812 */ /* 0x000fe200078ec0ff */
[----:B0-----:R-:W-:-:S03]  /*0e10*/  ULEA UR6, UR6, UR4, 0x18 ;  /* 0x0000000406067291 */ /* 0x001fc6000f8ec0ff */
[----:B------:R-:W-:-:S09]  /*0e20*/  UMOV UR4, URZ ;  /* 0x000000ff00047c82 */ /* 0x000fd20008000000 */
.L_x_111:
[----:B------:R-:W-:Y:S01]  /*0e30*/  VIADD R22, R16, UR5 ;  /* 0x0000000510167c36 */ /* 0x000fe20008000000 */
[----:B------:R-:W-:Y:S02]  /*0e40*/  UIADD3 UR4, UPT, UPT, UR4, 0x8, URZ ;  /* 0x0000000804047890 */ /* 0x000fe4000fffe0ff */
[----:B------:R-:W-:Y:S01]  /*0e50*/  UIADD3 UR5, UPT, UPT, UR5, 0x2000, URZ ;  /* 0x0000200005057890 */ /* 0x000fe2000fffe0ff */
[C---:B------:R-:W-:Y:S01]  /*0e60*/  VIADD R12, R22.reuse, 0x400 ;  /* 0x00000400160c7836 */ /* 0x040fe20000000000 */
[CC--:B------:R-:W-:Y:S01]  /*0e70*/  ISETP.GE.AND P6, PT, R22.reuse, R19.reuse, PT ;  /* 0x000000131600720c */ /* 0x0c0fe20003fc6270 */
[C---:B------:R-:W-:Y:S01]  /*0e80*/  VIADD R20, R22.reuse, 0x1000 ;  /* 0x0000100016147836 */ /* 0x040fe20000000000 */
[C---:B------:R-:W-:Y:S01]  /*0e90*/  LEA R7, R22.reuse, UR6, 0x2 ;  /* 0x0000000616077c11 */ /* 0x040fe2000f8e10ff */
[----:B------:R-:W-:Y:S01]  /*0ea0*/  VIADD R14, R22, 0xc00 ;  /* 0x00000c00160e7836 */ /* 0x000fe20000000000 */
[-C--:B------:R-:W-:Y:S01]  /*0eb0*/  ISETP.GE.AND P1, PT, R12, R19.reuse, PT ;  /* 0x000000130c00720c */ /* 0x080fe20003f26270 */
[----:B------:R-:W-:Y:S01]  /*0ec0*/  VIADD R12, R22, 0x800 ;  /* 0x00000800160c7836 */ /* 0x000fe20000000000 */
[----:B------:R-:W-:-:S02]  /*0ed0*/  ISETP.GE.AND P4, PT, R20, R19, PT ;  /* 0x000000131400720c */ /* 0x000fc40003f86270 */
[-C--:B------:R-:W-:Y:S01]  /*0ee0*/  ISETP.GE.AND P3, PT, R14, R19.reuse, PT ;  /* 0x000000130e00720c */ /* 0x080fe20003f66270 */
[----:B------:R-:W-:Y:S01]  /*0ef0*/  VIADD R14, R22, 0x1800 ;  /* 0x00001800160e7836 */ /* 0x000fe20000000000 */
[----:B------:R-:W-:Y:S01]  /*0f00*/  ISETP.GE.AND P2, PT, R12, R19, PT ;  /* 0x000000130c00720c */ /* 0x000fe20003f46270 */
[----:B------:R-:W-:Y:S02]  /*0f10*/  VIADD R12, R22, 0x1400 ;  /* 0x00001400160c7836 */ /* 0x000fe40000000000 */
[----:B------:R-:W-:-:S03]  /*0f20*/  @!P6 IMAD.MOV.U32 R20, RZ, RZ, -0x1 ;  /* 0xffffffffff14e424 */ /* 0x000fc600078e00ff */
[-C--:B------:R-:W-:Y:S01]  /*0f30*/  ISETP.GE.AND P5, PT, R12, R19.reuse, PT ;  /* 0x000000130c00720c */ /* 0x080fe20003fa6270 */
[----:B------:R-:W-:Y:S01]  /*0f40*/  @!P1 IMAD.MOV.U32 R24, RZ, RZ, -0x1 ;  /* 0xffffffffff189424 */ /* 0x000fe200078e00ff */
[----:B------:R0:W-:Y:S01]  /*0f50*/  @!P6 STS [R7], R20 ;  /* 0x000000140700e388 */ /* 0x0001e20000000800 */
[----:B------:R-:W-:Y:S01]  /*0f60*/  VIADD R12, R22, 0x1c00 ;  /* 0x00001c00160c7836 */ /* 0x000fe20000000000 */
[-C--:B------:R-:W-:Y:S01]  /*0f70*/  ISETP.GE.AND P6, PT, R14, R19.reuse, PT ;  /* 0x000000130e00720c */ /* 0x080fe20003fc6270 */
[----:B------:R-:W-:Y:S01]  /*0f80*/  @!P3 IMAD.MOV.U32 R14, RZ, RZ, -0x1 ;  /* 0xffffffffff0eb424 */ /* 0x000fe200078e00ff */
[----:B------:R0:W-:Y:S01]  /*0f90*/  @!P1 STS [R7+0x1000], R24 ;  /* 0x0010001807009388 */ /* 0x0001e20000000800 */
[----:B------:R-:W-:Y:S01]  /*0fa0*/  @!P4 IMAD.MOV.U32 R22, RZ, RZ, -0x1 ;  /* 0xffffffffff16c424 */ /* 0x000fe200078e00ff */
[----:B------:R-:W-:Y:S01]  /*0fb0*/  ISETP.GE.AND P1, PT, R12, R19, PT ;  /* 0x000000130c00720c */ /* 0x000fe20003f26270 */
[----:B------:R-:W-:Y:S01]  /*0fc0*/  @!P2 IMAD.MOV.U32 R12, RZ, RZ, -0x1 ;  /* 0xffffffffff0ca424 */ /* 0x000fe200078e00ff */
[----:B------:R0:W-:Y:S03]  /*0fd0*/  @!P3 STS [R7+0x3000], R14 ;  /* 0x0030000e0700b388 */ /* 0x0001e60000000800 */
[----:B------:R-:W-:Y:S01]  /*0fe0*/  @!P5 IMAD.MOV.U32 R26, RZ, RZ, -0x1 ;  /* 0xffffffffff1ad424 */ /* 0x000fe200078e00ff */
[----:B------:R0:W-:Y:S03]  /*0ff0*/  @!P2 STS [R7+0x2000], R12 ;  /* 0x0020000c0700a388 */ /* 0x0001e60000000800 */
[----:B------:R-:W-:Y:S01]  /*1000*/  @!P6 IMAD.MOV.U32 R28, RZ, RZ, -0x1 ;  /* 0xffffffffff1ce424 */ /* 0x000fe200078e00ff */
[----:B------:R0:W-:Y:S03]  /*1010*/  @!P4 STS [R7+0x4000], R22 ;  /* 0x004000160700c388 */ /* 0x0001e60000000800 */
[----:B------:R-:W-:Y:S01]  /*1020*/  @!P1 IMAD.MOV.U32 R17, RZ, RZ, -0x1 ;  /* 0xffffffffff119424 */ /* 0x000fe200078e00ff */
[----:B------:R0:W-:Y:S04]  /*1030*/  @!P5 STS [R7+0x5000], R26 ;  /* 0x0050001a0700d388 */ /* 0x0001e80000000800 */
[----:B------:R0:W-:Y:S04]  /*1040*/  @!P6 STS [R7+0x6000], R28 ;  /* 0x0060001c0700e388 */ /* 0x0001e80000000800 */
[----:B------:R0:W-:Y:S01]  /*1050*/  @!P1 STS [R7+0x7000], R17 ;  /* 0x0070001107009388 */ /* 0x0001e20000000800 */
[----:B------:R-:W-:-:S13]  /*1060*/  ISETP.NE.AND P1, PT, R15, UR4, PT ;  /* 0x000000040f007c0c */ /* 0x000fda000bf25270 */
[----:B0-----:R-:W-:Y:S05]  /*1070*/  @P1 BRA `(.L_x_111) ;  /* 0xfffffffc006c1947 */ /* 0x001fea000383ffff */
.L_x_110:
[----:B------:R-:W-:Y:S05]  /*1080*/  @!P0 BRA `(.L_x_109) ;  /* 0x0000000000c88947 */ /* 0x000fea0003800000 */
[----:B------:R-:W-:Y:S02]  /*1090*/  ISETP.GE.U32.AND P0, PT, R13, 0x4, PT ;  /* 0x000000040d00780c */ /* 0x000fe40003f06070 */
[----:B------:R-:W-:-:S11]  /*10a0*/  LOP3.LUT P4, R7, R6, 0x3, RZ, 0xc0, !PT ;  /* 0x0000000306077812 */ /* 0x000fd6000788c0ff */
[----:B------:R-:W-:Y:S05]  /*10b0*/  @!P0 BRA `(.L_x_112) ;  /* 0x0000000000548947 */ /* 0x000fea0003800000 */
[----:B------:R-:W0:Y:S01]  /*10c0*/  S2UR UR6, SR_CgaCtaId ;  /* 0x00000000000679c3 */ /* 0x000e220000008800 */
[----:B------:R-:W-:Y:S01]  /*10d0*/  VIADD R20, R16, UR5 ;  /* 0x0000000510147c36 */ /* 0x000fe20008000000 */
[----:B------:R-:W-:Y:S01]  /*10e0*/  UMOV UR4, 0x400 ;  /* 0x0000040000047882 */ /* 0x000fe20000000000 */
[----:B------:R-:W-:Y:S02]  /*10f0*/  UIADD3 UR5, UPT, UPT, UR5, 0x1000, URZ ;  /* 0x0000100005057890 */ /* 0x000fe4000fffe0ff */
[C---:B------:R-:W-:Y:S01]  /*1100*/  VIADD R6, R20.reuse, 0x400 ;  /* 0x0000040014067836 */ /* 0x040fe20000000000 */
[CC--:B------:R-:W-:Y:S01]  /*1110*/  ISETP.GE.AND P0, PT, R20.reuse, R19.reuse, PT ;  /* 0x000000131400720c */ /* 0x0c0fe20003f06270 */
[C---:B------:R-:W-:Y:S02]  /*1120*/  VIADD R12, R20.reuse, 0x800 ;  /* 0x00000800140c7836 */ /* 0x040fe40000000000 */
[----:B------:R-:W-:Y:S01]  /*1130*/  VIADD R14, R20, 0xc00 ;  /* 0x00000c00140e7836 */ /* 0x000fe20000000000 */
[----:B------:R-:W-:-:S02]  /*1140*/  ISETP.GE.AND P1, PT, R6, R19, PT ;  /* 0x000000130600720c */ /* 0x000fc40003f26270 */
[-C--:B------:R-:W-:Y:S02]  /*1150*/  ISETP.GE.AND P2, PT, R12, R19.reuse, PT ;  /* 0x000000130c00720c */ /* 0x080fe40003f46270 */
[----:B------:R-:W-:-:S05]  /*1160*/  ISETP.GE.AND P3, PT, R14, R19, PT ;  /* 0x000000130e00720c */ /* 0x000fca0003f66270 */
        /* <DEDUP_REMOVED lines=10> */
.L_x_112:
        /* <DEDUP_REMOVED lines=9> */
[----:B------:R-:W-:-:S04]  /*12a0*/  ISETP.GE.AND P1, PT, R12, R19, PT ;  /* 0x000000130c00720c */ /* 0x000fc80003f26270 */
[----:B------:R-:W-:-:S09]  /*12b0*/  ISETP.GE.AND P2, PT, R6, R19, PT ;  /* 0x000000130600720c */ /* 0x000fd20003f46270 */
[----:B------:R-:W-:Y:S01]  /*12c0*/  @!P1 IMAD.MOV.U32 R6, RZ, RZ, -0x1 ;  /* 0xffffffffff069424 */ /* 0x000fe200078e00ff */
[----:B-1----:R-:W-:-:S06]  /*12d0*/  ULEA UR4, UR6, UR4, 0x18 ;  /* 0x0000000406047291 */ /* 0x002fcc000f8ec0ff */
[----:B------:R-:W-:Y:S01]  /*12e0*/  LEA R5, R12, UR4, 0x2 ;  /* 0x000000040c057c11 */ /* 0x000fe2000f8e10ff */
[----:B------:R-:W-:-:S04]  /*12f0*/  @!P2 IMAD.MOV.U32 R12, RZ, RZ, -0x1 ;  /* 0xffffffffff0ca424 */ /* 0x000fc800078e00ff */
[----:B------:R1:W-:Y:S04]  /*1300*/  @!P1 STS [R5], R6 ;  /* 0x0000000605009388 */ /* 0x0003e80000000800 */
[----:B------:R1:W-:Y:S02]  /*1310*/  @!P2 STS [R5+0x1000], R12 ;  /* 0x0010000c0500a388 */ /* 0x0003e40000000800 */
.L_x_113:
[----:B------:R-:W-:Y:S05]  /*1320*/  @P0 BRA `(.L_x_109) ;  /* 0x0000000000200947 */ /* 0x000fea0003800000 */
[----:B-1----:R-:W-:-:S05]  /*1330*/  VIADD R6, R16, UR5 ;  /* 0x0000000510067c36 */ /* 0x002fca0008000000 */
[----:B------:R-:W-:-:S13]  /*1340*/  ISETP.GE.AND P0, PT, R6, R19, PT ;  /* 0x000000130600720c */ /* 0x000fda0003f06270 */
[----:B------:R-:W1:Y:S01]  /*1350*/  @!P0 S2R R12, SR_CgaCtaId ;  /* 0x00000000000c8919 */ /* 0x000e620000008800 */
[----:B------:R-:W-:-:S04]  /*1360*/  @!P0 MOV R5, 0x400 ;  /* 0x0000040000058802 */ /* 0x000fc80000000f00 */
[----:B-1----:R-:W-:Y:S01]  /*1370*/  @!P0 LEA R5, R12, R5, 0x18 ;  /* 0x000000050c058211 */ /* 0x002fe200078ec0ff */
[----:B------:R-:W-:-:S04]  /*1380*/  @!P0 IMAD.MOV.U32 R12, RZ, RZ, -0x1 ;  /* 0xffffffffff0c8424 */ /* 0x000fc800078e00ff */
[----:B------:R-:W-:-:S05]  /*1390*/  @!P0 IMAD R5, R6, 0x4, R5 ;  /* 0x0000000406058824 */ /* 0x000fca00078e0205 */
[----:B------:R2:W-:Y:S02]  /*13a0*/  @!P0 STS [R5], R12 ;  /* 0x0000000c05008388 */ /* 0x0005e40000000800 */
.L_x_109:
[----:B-1----:R-:W1:Y:S01]  /*13b0*/  S2R R6, SR_CgaCtaId ;  /* 0x0000000000067919 */ /* 0x002e620000008800 */
[----:B------:R-:W3:Y:S01]  /*13c0*/  LDC R7, c[0x0][0x388] ;  /* 0x0000e200ff077b82 */ /* 0x000ee20000000800 */
[----:B--2---:R-:W-:Y:S01]  /*13d0*/  MOV R5, 0x400 ;  /* 0x0000040000057802 */ /* 0x004fe20000000f00 */
[----:B------:R-:W-:Y:S01]  /*13e0*/  BSSY.RECONVERGENT B0, `(.L_x_114) ;  /* 0x0000046000007945 */ /* 0x000fe20003800200 */
[----:B------:R-:W-:Y:S02]  /*13f0*/  ISETP.GE.AND P0, PT, R16, R23, PT ;  /* 0x000000171000720c */ /* 0x000fe40003f06270 */
[----:B-1----:R-:W-:-:S05]  /*1400*/  LEA R6, R6, R5, 0x18 ;  /* 0x0000000506067211 */ /* 0x002fca00078ec0ff */
[----:B---3--:R-:W-:-:S04]  /*1410*/  IMAD R6, R7, 0x8, R6 ;  /* 0x0000000807067824 */ /* 0x008fc800078e0206 */
[----:B------:R-:W-:-:S04]  /*1420*/  IMAD R5, R7, 0x4, R6 ;  /* 0x0000000407057824 */ /* 0x000fc800078e0206 */
[----:B------:R-:W-:Y:S01]  /*1430*/  IMAD R7, R23, 0x2, R5 ;  /* 0x0000000217077824 */ /* 0x000fe200078e0205 */
[----:B------:R-:W-:Y:S06]  /*1440*/  @P0 BRA `(.L_x_115) ;  /* 0x0000000000fc0947 */ /* 0x000fec0003800000 */
[----:B------:R-:W-:Y:S01]  /*1450*/  VIADDMNMX R12, R16, 0x400, R23, !PT ;  /* 0x00000400100c7846 */ /* 0x000fe20007800117 */
[----:B------:R-:W-:Y:S01]  /*1460*/  BSSY.RECONVERGENT B1, `(.L_x_116) ;  /* 0x000001c000017945 */ /* 0x000fe20003800200 */
[----:B0-----:R-:W-:Y:S01]  /*1470*/  LOP3.LUT R13, RZ, R4, RZ, 0x33, !PT ;  /* 0x00000004ff0d7212 */ /* 0x001fe200078e33ff */
[----:B------:R-:W-:-:S04]  /*1480*/  IMAD.MOV.U32 R20, RZ, RZ, R16 ;  /* 0x000000ffff147224 */ /* 0x000fc800078e0010 */
[----:B------:R-:W-:-:S04]  /*1490*/  IMAD.IADD R12, R12, 0x1, R13 ;  /* 0x000000010c0c7824 */ /* 0x000fc800078e020d */
[----:B------:R-:W-:-:S05]  /*14a0*/  IMAD R13, R3, -0x20, R12 ;  /* 0xffffffe0030d7824 */ /* 0x000fca00078e020c */
[C---:B------:R-:W-:Y:S02]  /*14b0*/  LOP3.LUT R12, R13.reuse, 0xc00, RZ, 0xc0, !PT ;  /* 0x00000c000d0c7812 */ /* 0x040fe400078ec0ff */
[----:B------:R-:W-:Y:S02]  /*14c0*/  ISETP.GE.U32.AND P1, PT, R13, 0xc00, PT ;  /* 0x00000c000d00780c */ /* 0x000fe40003f26070 */
[----:B------:R-:W-:-:S13]  /*14d0*/  ISETP.NE.AND P0, PT, R12, 0xc00, PT ;  /* 0x00000c000c00780c */ /* 0x000fda0003f05270 */
[----:B------:R-:W-:Y:S05]  /*14e0*/  @!P0 BRA `(.L_x_117) ;  /* 0x00000000004c8947 */ /* 0x000fea0003800000 */
[----:B------:R-:W-:Y:S01]  /*14f0*/  LEA.HI R13, R13, 0x1, RZ, 0x16 ;  /* 0x000000010d0d7811 */ /* 0x000fe200078fb0ff */
[----:B------:R-:W-:Y:S01]  /*1500*/  IMAD.MOV.U32 R20, RZ, RZ, R16 ;  /* 0x000000ffff147224 */ /* 0x000fe200078e0010 */
[----:B------:R-:W-:Y:S01]  /*1510*/  LEA R12, P0, R23, R10, 0x1 ;  /* 0x0000000a170c7211 */ /* 0x000fe200078008ff */
[----:B------:R-:W-:Y:S01]  /*1520*/  IMAD.MOV.U32 R22, RZ, RZ, RZ ;  /* 0x000000ffff167224 */ /* 0x000fe200078e00ff */
[----:B------:R-:W-:Y:S02]  /*1530*/  LOP3.LUT R27, R13, 0x3, RZ, 0xc0, !PT ;  /* 0x000000030d1b7812 */ /* 0x000fe400078ec0ff */
[----:B------:R-:W-:-:S09]  /*1540*/  LEA.HI.X R13, R23, R11, R21, 0x1, P0 ;  /* 0x0000000b170d7211 */ /* 0x000fd200000f0c15 */
.L_x_118:
[C---:B------:R-:W-:Y:S01]  /*1550*/  ISETP.GE.AND P0, PT, R20.reuse, R9, PT ;  /* 0x000000091400720c */ /* 0x040fe20003f06270 */
[----:B------:R-:W-:-:S06]  /*1560*/  IMAD.WIDE.U32 R14, R20, 0x2, R10 ;  /* 0x00000002140e7825 */ /* 0x000fcc00078e000a */
[----:B------:R-:W2:Y:S06]  /*1570*/  LDG.E.U16 R15, desc[UR8][R14.64] ;  /* 0x000000080e0f7981 */ /* 0x000eac000c1e1500 */
[----:B------:R-:W-:-:S06]  /*1580*/  @!P0 IMAD.WIDE.U32 R16, R20, 0x2, R12 ;  /* 0x0000000214108825 */ /* 0x000fcc00078e000c */
[----:B------:R-:W3:Y:S01]  /*1590*/  @!P0 LDG.E.U16 R16, desc[UR8][R16.64] ;  /* 0x0000000810108981 */ /* 0x000ee2000c1e1500 */
[C---:B------:R-:W-:Y:S02]  /*15a0*/  IMAD R24, R20.reuse, 0x2, R5 ;  /* 0x0000000214187824 */ /* 0x040fe400078e0205 */
[----:B------:R-:W-:Y:S02]  /*15b0*/  @!P0 IMAD R25, R20, 0x2, R7 ;  /* 0x0000000214198824 */ /* 0x000fe400078e0207 */
[----:B------:R-:W-:Y:S02]  /*15c0*/  VIADD R22, R22, 0x1 ;  /* 0x0000000116167836 */ /* 0x000fe40000000000 */
[----:B------:R-:W-:Y:S01]  /*15d0*/  VIADD R20, R20, 0x400 ;  /* 0x0000040014147836 */ /* 0x000fe20000000000 */
[----:B--2---:R0:W-:Y:S04]  /*15e0*/  STS.U16 [R24+0x4], R15 ;  /* 0x0000040f18007388 */ /* 0x0041e80000000400 */
[----:B---3--:R0:W-:Y:S01]  /*15f0*/  @!P0 STS.U16 [R25+0x4], R16 ;  /* 0x0000041019008388 */ /* 0x0081e20000000400 */
[----:B------:R-:W-:-:S13]  /*1600*/  ISETP.NE.AND P0, PT, R22, R27, PT ;  /* 0x0000001b1600720c */ /* 0x000fda0003f05270 */
[----:B0-----:R-:W-:Y:S05]  /*1610*/  @P0 BRA `(.L_x_118) ;  /* 0xfffffffc00cc0947 */ /* 0x001fea000383ffff */
.L_x_117:
[----:B------:R-:W-:Y:S05]  /*1620*/  BSYNC.RECONVERGENT B1 ;  /* 0x0000000000017941 */ /* 0x000fea0003800200 */
.L_x_116:
[----:B------:R-:W-:Y:S05]  /*1630*/  @!P1 BRA `(.L_x_115) ;  /* 0x0000000000809947 */ /* 0x000fea0003800000 */
[----:B------:R-:W-:-:S07]  /*1640*/  SHF.L.U64.HI R17, R23, 0x1, R21 ;  /* 0x0000000117117819 */ /* 0x000fce0000010215 */
.L_x_119:
[C---:B-1----:R-:W-:Y:S01]  /*1650*/  IMAD.WIDE.U32 R12, R20.reuse, 0x2, R10 ;  /* 0x00000002140c7825 */ /* 0x042fe200078e000a */
[----:B------:R-:W-:-:S03]  /*1660*/  ISETP.GE.AND P0, PT, R20, R9, PT ;  /* 0x000000091400720c */ /* 0x000fc60003f06270 */
[C---:B------:R-:W-:Y:S01]  /*1670*/  VIADD R28, R20.reuse, 0x400 ;  /* 0x00000400141c7836 */ /* 0x040fe20000000000 */
[----:B------:R-:W-:Y:S01]  /*1680*/  LEA R14, P1, R23, R12, 0x1 ;  /* 0x0000000c170e7211 */ /* 0x000fe200078208ff */
[----:B------:R-:W-:Y:S01]  /*1690*/  VIADD R27, R20, 0x800 ;  /* 0x00000800141b7836 */ /* 0x000fe20000000000 */
[----:B------:R-:W2:Y:S03]  /*16a0*/  LDG.E.U16 R26, desc[UR8][R12.64] ;  /* 0x000000080c1a7981 */ /* 0x000ea6000c1e1500 */
[----:B------:R-:W-:Y:S01]  /*16b0*/  IMAD.X R15, R13, 0x1, R17, P1 ;  /* 0x000000010d0f7824 */ /* 0x000fe200008e0611 */
[-C--:B------:R-:W-:Y:S01]  /*16c0*/  ISETP.GE.AND P1, PT, R28, R9.reuse, PT ;  /* 0x000000091c00720c */ /* 0x080fe20003f26270 */
[----:B------:R-:W-:Y:S01]  /*16d0*/  VIADD R28, R20, 0xc00 ;  /* 0x00000c00141c7836 */ /* 0x000fe20000000000 */
[-C--:B------:R-:W-:Y:S01]  /*16e0*/  ISETP.GE.AND P2, PT, R27, R9.reuse, PT ;  /* 0x000000091b00720c */ /* 0x080fe20003f46270 */
[----:B------:R-:W3:Y:S03]  /*16f0*/  LDG.E.U16 R16, desc[UR8][R12.64+0x800] ;  /* 0x000800080c107981 */ /* 0x000ee6000c1e1500 */
[----:B------:R-:W-:Y:S01]  /*1700*/  ISETP.GE.AND P3, PT, R28, R9, PT ;  /* 0x000000091c00720c */ /* 0x000fe20003f66270 */
[----:B------:R-:W4:Y:S04]  /*1710*/  @!P0 LDG.E.U16 R24, desc[UR8][R14.64] ;  /* 0x000000080e188981 */ /* 0x000f28000c1e1500 */
[----:B------:R-:W3:Y:S04]  /*1720*/  LDG.E.U16 R22, desc[UR8][R12.64+0x1000] ;  /* 0x001000080c167981 */ /* 0x000ee8000c1e1500 */
[----:B------:R-:W3:Y:S04]  /*1730*/  LDG.E.U16 R25, desc[UR8][R12.64+0x1800] ;  /* 0x001800080c197981 */ /* 0x000ee8000c1e1500 */
[----:B------:R-:W3:Y:S04]  /*1740*/  @!P3 LDG.E.U16 R28, desc[UR8][R14.64+0x1800] ;  /* 0x001800080e1cb981 */ /* 0x000ee8000c1e1500 */
[----:B------:R-:W3:Y:S04]  /*1750*/  @!P1 LDG.E.U16 R12, desc[UR8][R14.64+0x800] ;  /* 0x000800080e0c9981 */ /* 0x000ee8000c1e1500 */
[----:B------:R-:W3:Y:S01]  /*1760*/  @!P2 LDG.E.U16 R13, desc[UR8][R14.64+0x1000] ;  /* 0x001000080e0da981 */ /* 0x000ee2000c1e1500 */
[----:B------:R-:W-:-:S02]  /*1770*/  IMAD R27, R20, 0x2, R5 ;  /* 0x00000002141b7824 */ /* 0x000fc400078e0205 */
[C---:B------:R-:W-:Y:S02]  /*1780*/  IMAD R29, R20.reuse, 0x2, R7 ;  /* 0x00000002141d7824 */ /* 0x040fe400078e0207 */
[----:B------:R-:W-:Y:S01]  /*1790*/  VIADD R20, R20, 0x1000 ;  /* 0x0000100014147836 */ /* 0x000fe20000000000 */
[----:B--2---:R1:W-:Y:S04]  /*17a0*/  STS.U16 [R27+0x4], R26 ;  /* 0x0000041a1b007388 */ /* 0x0043e80000000400 */
[----:B----4-:R1:W-:Y:S04]  /*17b0*/  @!P0 STS.U16 [R29+0x4], R24 ;  /* 0x000004181d008388 */ /* 0x0103e80000000400 */
[----:B---3--:R1:W-:Y:S01]  /*17c0*/  STS.U16 [R27+0x804], R16 ;  /* 0x000804101b007388 */ /* 0x0083e20000000400 */
[----:B------:R-:W-:-:S03]  /*17d0*/  ISETP.GE.AND P0, PT, R20, R23, PT ;  /* 0x000000171400720c */ /* 0x000fc60003f06270 */
[----:B------:R1:W-:Y:S04]  /*17e0*/  @!P1 STS.U16 [R29+0x804], R12 ;  /* 0x0008040c1d009388 */ /* 0x0003e80000000400 */
[----:B------:R1:W-:Y:S04]  /*17f0*/  STS.U16 [R27+0x1004], R22 ;  /* 0x001004161b007388 */ /* 0x0003e80000000400 */
[----:B------:R1:W-:Y:S04]  /*1800*/  @!P2 STS.U16 [R29+0x1004], R13 ;  /* 0x0010040d1d00a388 */ /* 0x0003e80000000400 */
[----:B------:R1:W-:Y:S04]  /*1810*/  STS.U16 [R27+0x1804], R25 ;  /* 0x001804191b007388 */ /* 0x0003e80000000400 */
[----:B------:R1:W-:Y:S01]  /*1820*/  @!P3 STS.U16 [R29+0x1804], R28 ;  /* 0x0018041c1d00b388 */ /* 0x0003e20000000400 */
[----:B------:R-:W-:Y:S05]  /*1830*/  @!P0 BRA `(.L_x_119) ;  /* 0xfffffffc00848947 */ /* 0x000fea000383ffff */
.L_x_115:
[----:B------:R-:W-:Y:S05]  /*1840*/  BSYNC.RECONVERGENT B0 ;  /* 0x0000000000007941 */ /* 0x000fea0003800200 */
.L_x_114:
[----:B------:R-:W2:Y:S08]  /*1850*/  S2UR UR4, SR_CTAID.X ;  /* 0x00000000000479c3 */ /* 0x000eb00000002500 */
[----:B------:R-:W-:Y:S01]  /*1860*/  BAR.SYNC.DEFER_BLOCKING 0x0 ;  /* 0x0000000000007b1d */ /* 0x000fe20000010000 */
[----:B------:R-:W-:Y:S01]  /*1870*/  IMAD.MOV.U32 R9, RZ, RZ, RZ ;  /* 0x000000ffff097224 */ /* 0x000fe200078e00ff */
[----:B--2---:R-:W-:-:S09]  /*1880*/  UISETP.NE.AND UP0, UPT, UR4, URZ, UPT ;  /* 0x000000ff0400728c */ /* 0x004fd2000bf05270 */
[----:B------:R-:W-:Y:S05]  /*1890*/  BRA.U !UP0, `(.L_x_120) ;  /* 0x0000000508a07547 */ /* 0x000fea000b800000 */
[----:B------:R-:W2:Y:S01]  /*18a0*/  LDCU UR4, c[0x0][0x388] ;  /* 0x00007100ff0477ac */ /* 0x000ea20008000800 */
[----:B0----5:R-:W-:Y:S01]  /*18b0*/  IMAD.IADD R15, R0, 0x1, R3 ;  /* 0x00000001000f7824 */ /* 0x021fe200078e0203 */
[----:B------:R-:W-:Y:S01]  /*18c0*/  BSSY.RECONVERGENT B0, `(.L_x_120) ;  /* 0x0000065000007945 */ /* 0x000fe20003800200 */
[----:B------:R-:W0:Y:S03]  /*18d0*/  LDCU UR7, c[0x0][0x388] ;  /* 0x00007100ff0777ac */ /* 0x000e260008000800 */
[----:B------:R-:W-:Y:S01]  /*18e0*/  ISETP.GE.AND P0, PT, R15, R18, PT ;  /* 0x000000120f00720c */ /* 0x000fe20003f06270 */
[----:B------:R-:W3:Y:S01]  /*18f0*/  LDCU UR5, c[0x0][0x388] ;  /* 0x00007100ff0577ac */ /* 0x000ee20008000800 */
[----:B------:R-:W4:Y:S01]  /*1900*/  LDCU UR10, c[0x0][0x384] ;  /* 0x00007080ff0a77ac */ /* 0x000f220008000800 */
[----:B------:R-:W0:Y:S01]  /*1910*/  LDCU UR6, c[0x0][0x384] ;  /* 0x00007080ff0677ac */ /* 0x000e220008000800 */
[----:B--2---:R-:W-:-:S09]  /*1920*/  IMAD.U32 R9, RZ, RZ, UR4 ;  /* 0x00000004ff097e24 */ /* 0x004fd2000f8e00ff */
        /* <DEDUP_REMOVED lines=8> */
[----:B------:R-:W2:Y:S01]  /*19b0*/  LDC.64 R10, c[0x0][0x3a8] ;  /* 0x0000ea00ff0a7b82 */ /* 0x000ea20000000a00 */
[----:B------:R-:W-:Y:S01]  /*19c0*/  LEA.HI R0, R14, 0x1, RZ, 0x1b ;  /* 0x000000010e007811 */ /* 0x000fe200078fd8ff */
[----:B------:R-:W-:-:S03]  /*19d0*/  IMAD.MOV.U32 R9, RZ, RZ, RZ ;  /* 0x000000ffff097224 */ /* 0x000fc600078e00ff */
[----:B-1----:R-:W-:-:S07]  /*19e0*/  LOP3.LUT R16, R0, 0x3, RZ, 0xc0, !PT ;  /* 0x0000000300107812 */ /* 0x002fce00078ec0ff */
.L_x_124:
[----:B------:R-:W-:-:S04]  /*19f0*/  IMAD.SHL.U32 R13, R15, 0x2, RZ ;  /* 0x000000020f0d7824 */ /* 0x000fc800078e00ff */
[----:B--2---:R-:W-:-:S05]  /*1a00*/  IMAD.WIDE R12, R13, 0x4, R10 ;  /* 0x000000040d0c7825 */ /* 0x004fca00078e020a */
[----:B------:R-:W0:Y:S04]  /*1a10*/  LDG.E R0, desc[UR8][R12.64] ;  /* 0x000000080c007981 */ /* 0x000e28000c1e1900 */
[----:B------:R-:W3:Y:S01]  /*1a20*/  LDG.E R17, desc[UR8][R12.64+0x4] ;  /* 0x000004080c117981 */ /* 0x000ee2000c1e1900 */
[----:B------:R-:W-:Y:S02]  /*1a30*/  VIADD R9, R9, 0x1 ;  /* 0x0000000109097836 */ /* 0x000fe40000000000 */
[----:B------:R-:W-:Y:S01]  /*1a40*/  VIADD R15, R15, 0x20 ;  /* 0x000000200f0f7836 */ /* 0x000fe20000000000 */
[----:B0-----:R-:W-:Y:S02]  /*1a50*/  ISETP.GT.AND P1, PT, R0, UR6, PT ;  /* 0x0000000600007c0c */ /* 0x001fe4000bf24270 */
[----:B---3--:R-:W-:-:S02]  /*1a60*/  ISETP.GT.AND P0, PT, R17, UR5, PT ;  /* 0x0000000511007c0c */ /* 0x008fc4000bf04270 */
        /* <DEDUP_REMOVED lines=12> */
.L_x_123:
[----:B0--34-:R-:W-:Y:S05]  /*1b30*/  BSYNC.RECONVERGENT B1 ;  /* 0x0000000000017941 */ /* 0x019fea0003800200 */
.L_x_122:
[----:B------:R-:W0:Y:S01]  /*1b40*/  LDCU UR4, c[0x0][0x388] ;  /* 0x00007100ff0477ac */ /* 0x000e220008000800 */
[----:B------:R-:W-:Y:S01]  /*1b50*/  ISETP.GE.U32.AND P0, PT, R14, 0x60, PT ;  /* 0x000000600e00780c */ /* 0x000fe20003f06070 */
[----:B0-----:R-:W-:-:S12]  /*1b60*/  IMAD.U32 R9, RZ, RZ, UR4 ;  /* 0x00000004ff097e24 */ /* 0x001fd8000f8e00ff */
[----:B------:R-:W-:Y:S05]  /*1b70*/  @!P0 BRA `(.L_x_121) ;  /* 0x0000000000e48947 */ /* 0x000fea0003800000 */
[----:B------:R-:W0:Y:S01]  /*1b80*/  S2R R9, SR_CgaCtaId ;  /* 0x0000000000097919 */ /* 0x000e220000008800 */
[----:B------:R-:W2:Y:S01]  /*1b90*/  LDC.64 R10, c[0x0][0x3a8] ;  /* 0x0000ea00ff0a7b82 */ /* 0x000ea20000000a00 */
[----:B------:R-:W-:Y:S01]  /*1ba0*/  MOV R0, 0x400 ;  /* 0x0000040000007802 */ /* 0x000fe20000000f00 */
[----:B------:R-:W-:Y:S03]  /*1bb0*/  BSSY.RECONVERGENT B1, `(.L_x_125) ;  /* 0x0000033000017945 */ /* 0x000fe60003800200 */
[----:B0-----:R-:W-:-:S07]  /*1bc0*/  LEA R0, R9, R0, 0x18 ;  /* 0x0000000009007211 */ /* 0x001fce00078ec0ff */
.L_x_126:
[----:B-1----:R-:W-:-:S04]  /*1bd0*/  IMAD.SHL.U32 R13, R15, 0x2, RZ ;  /* 0x000000020f0d7824 */ /* 0x002fc800078e00ff */
[----:B--2---:R-:W-:-:S05]  /*1be0*/  IMAD.WIDE R12, R13, 0x4, R10 ;  /* 0x000000040d0c7825 */ /* 0x004fca00078e020a */
[----:B------:R-:W2:Y:S04]  /*1bf0*/  LDG.E R14, desc[UR8][R12.64] ;  /* 0x000000080c0e7981 */ /* 0x000ea8000c1e1900 */
        /* <DEDUP_REMOVED lines=9> */
[C---:B---3--:R-:W-:Y:S02]  /*1c90*/  ISETP.GT.AND P2, PT, R27.reuse, UR7, PT ;  /* 0x000000071b007c0c */ /* 0x048fe4000bf44270 */
        /* <DEDUP_REMOVED lines=37> */
.L_x_125:
[----:B------:R-:W0:Y:S02]  /*1ef0*/  LDCU UR4, c[0x0][0x388] ;  /* 0x00007100ff0477ac */ /* 0x000e240008000800 */
[----:B0-----:R-:W-:-:S07]  /*1f00*/  IMAD.U32 R9, RZ, RZ, UR4 ;  /* 0x00000004ff097e24 */ /* 0x001fce000f8e00ff */
.L_x_121:
[----:B0--34-:R-:W-:Y:S05]  /*1f10*/  BSYNC.RECONVERGENT B0 ;  /* 0x0000000000007941 */ /* 0x019fea0003800200 */
.L_x_120:
[----:B01---5:R-:W-:Y:S01]  /*1f20*/  IMAD.IADD R13, R2, 0x1, R3 ;  /* 0x00000001020d7824 */ /* 0x023fe200078e0203 */
[----:B------:R-:W-:Y:S04]  /*1f30*/  BSSY.RECONVERGENT B1, `(.L_x_127) ;  /* 0x000012d000017945 */ /* 0x000fe80003800200 */
[----:B------:R-:W-:-:S13]  /*1f40*/  ISETP.GE.AND P0, PT, R13, R8, PT ;  /* 0x000000080d00720c */ /* 0x000fda0003f06270 */
[----:B------:R-:W-:Y:S05]  /*1f50*/  @P0 BRA `(.L_x_128) ;  /* 0x0000001000a80947 */ /* 0x000fea0003800000 */
[----:B------:R-:W0:Y:S01]  /*1f60*/  S2UR UR5, SR_CgaCtaId ;  /* 0x00000000000579c3 */ /* 0x000e220000008800 */
[----:B------:R-:W-:Y:S01]  /*1f70*/  UMOV UR4, 0x400 ;  /* 0x0000040000047882 */ /* 0x000fe20000000000 */
[----:B------:R-:W-:Y:S02]  /*1f80*/  SHF.R.S32.HI R2, RZ, 0x1f, R19 ;  /* 0x0000001fff027819 */ /* 0x000fe40000011413 */
[----:B------:R-:W-:-:S04]  /*1f90*/  IADD3 R11, P1, PT, R23, R4, RZ ;  /* 0x00000004170b7210 */ /* 0x000fc80007f3e0ff */
[----:B------:R-:W1:Y:S01]  /*1fa0*/  LDC R0, c[0x0][0x380] ;  /* 0x0000e000ff007b82 */ /* 0x000e620000000800 */
[----:B------:R-:W-:-:S07]  /*1fb0*/  IMAD.X R18, RZ, RZ, R21, P1 ;  /* 0x000000ffff127224 */ /* 0x000fce00008e0615 */
[----:B------:R-:W2:Y:S08]  /*1fc0*/  LDC R17, c[0x0][0x388] ;  /* 0x0000e200ff117b82 */ /* 0x000eb00000000800 */
[----:B------:R-:W3:Y:S01]  /*1fd0*/  S2UR UR6, SR_SWINHI ;  /* 0x00000000000679c3 */ /* 0x000ee20000002f00 */
[----:B0-----:R-:W-:Y:S01]  /*1fe0*/  ULEA UR4, UR5, UR4, 0x18 ;  /* 0x0000000405047291 */ /* 0x001fe2000f8ec0ff */
[----:B-1----:R-:W-:-:S05]  /*1ff0*/  VIADD R0, R0, 0x1f ;  /* 0x0000001f00007836 */ /* 0x002fca0000000000 */
[----:B------:R-:W-:Y:S02]  /*2000*/  SHF.R.S32.HI R15, RZ, 0x1f, R0 ;  /* 0x0000001fff0f7819 */ /* 0x000fe40000011400 */
[----:B--2---:R-:W-:Y:S02]  /*2010*/  IADD3 R12, P0, PT, R19, R17, RZ ;  /* 0x00000011130c7210 */ /* 0x004fe40007f1e0ff */
[----:B------:R-:W-:Y:S02]  /*2020*/  LEA.HI R15, R15, R0, RZ, 0x5 ;  /* 0x000000000f0f7211 */ /* 0x000fe400078f28ff */
[----:B------:R-:W-:Y:S02]  /*2030*/  LEA.HI.X.SX32 R17, R17, R2, 0x1, P0 ;  /* 0x0000000211117211 */ /* 0x000fe400000f0eff */
[----:B------:R-:W-:Y:S01]  /*2040*/  LOP3.LUT R19, R15, 0xffffffe0, RZ, 0xc0, !PT ;  /* 0xffffffe00f137812 */ /* 0x000fe200078ec0ff */
[----:B------:R-:W-:Y:S01]  /*2050*/  UMOV UR4, UR4 ;  /* 0x0000000400047c82 */ /* 0x000fe20008000000 */
[----:B---3--:R-:W-:Y:S01]  /*2060*/  UMOV UR5, UR6 ;  /* 0x0000000600057c82 */ /* 0x008fe20008000000 */
[----:B------:R-:W-:-:S04]  /*2070*/  LEA R10, P0, R12, UR4, 0x2 ;  /* 0x000000040c0a7c11 */ /* 0x000fc8000f8010ff */
[----:B------:R-:W-:-:S09]  /*2080*/  LEA.HI.X R12, R12, UR5, R17, 0x2, P0 ;  /* 0x000000050c0c7c11 */ /* 0x000fd200080f1411 */
.L_x_159:
[----:B0-----:R-:W0:Y:S01]  /*2090*/  LDC.64 R14, c[0x0][0x3a8] ;  /* 0x0000ea00ff0e7b82 */ /* 0x001e220000000a00 */
        /* <DEDUP_REMOVED lines=18> */
[----:B------:R-:W-:-:S03]  /*21c0*/  @!P0 IMAD.IADD R2, R16, 0x1, R9 ;  /* 0x0000000110028824 */ /* 0x000fc600078e0209 */
[----:B0-----:R-:W-:-:S05]  /*21d0*/  @!P0 LEA R15, R15, R14, 0x18 ;  /* 0x0000000e0f0f8211 */ /* 0x001fca00078ec0ff */
[----:B------:R-:W-:Y:S02]  /*21e0*/  @!P0 IMAD R15, R2, 0x4, R15 ;  /* 0x00000004020f8824 */ /* 0x000fe400078e020f */
[----:B------:R-:W-:-:S03]  /*21f0*/  VIADD R2, R16, 0xffffffff ;  /* 0xffffffff10027836 */ /* 0x000fc60000000000 */
[----:B------:R0:W-:Y:S01]  /*2200*/  @!P0 STS [R15+-0x4], R0 ;  /* 0xfffffc000f008388 */ /* 0x0001e20000000800 */
[----:B------:R-:W-:-:S13]  /*2210*/  ISETP.GE.AND P0, PT, R22, 0x1, PT ;  /* 0x000000011600780c */ /* 0x000fda0003f06270 */
[----:B0-----:R-:W-:Y:S05]  /*2220*/  @!P0 BRA `(.L_x_131) ;  /* 0x0000000000c48947 */ /* 0x001fea0003800000 */
[----:B------:R-:W-:-:S07]  /*2230*/  IMAD.MOV.U32 R21, RZ, RZ, RZ ;  /* 0x000000ffff157224 */ /* 0x000fce00078e00ff */
.L_x_137:
[----:B0-----:R-:W0:Y:S02]  /*2240*/  LDCU UR4, c[0x0][0x380] ;  /* 0x00007000ff0477ac */ /* 0x001e240008000800 */
        /* <DEDUP_REMOVED lines=11> */
.L_x_136:
[----:B0-----:R-:W0:Y:S01]  /*2300*/  LDCU UR4, c[0x0][0x380] ;  /* 0x00007000ff0477ac */ /* 0x001e220008000800 */
[----:B------:R-:W-:Y:S01]  /*2310*/  IMAD.IADD R14, R4, 0x1, R20 ;  /* 0x00000001040e7824 */ /* 0x000fe200078e0214 */
[----:B------:R-:W-:Y:S04]  /*2320*/  BSSY.RECONVERGENT B2, `(.L_x_133) ;  /* 0x0000019000027945 */ /* 0x000fe80003800200 */
[----:B0-----:R-:W-:-:S13]  /*2330*/  ISETP.GE.AND P0, PT, R14, UR4, PT ;  /* 0x000000040e007c0c */ /* 0x001fda000bf06270 */
[----:B------:R-:W-:Y:S05]  /*2340*/  @P0 BRA `(.L_x_134) ;  /* 0x0000000000580947 */ /* 0x000fea0003800000 */
[----:B------:R-:W0:Y:S01]  /*2350*/  LDC.64 R16, c[0x0][0x3a0] ;  /* 0x0000e800ff107b82 */ /* 0x000e220000000a00 */
[----:B------:R-:W-:-:S05]  /*2360*/  IADD3 R15, P0, PT, R20, R23, RZ ;  /* 0x00000017140f7210 */ /* 0x000fca0007f1e0ff */
[----:B------:R-:W-:Y:S01]  /*2370*/  IMAD.X R14, RZ, RZ, R22, P0 ;  /* 0x000000ffff0e7224 */ /* 0x000fe200000e0616 */
[----:B------:R-:W-:-:S04]  /*2380*/  LEA R27, P0, R15, R10, 0x1 ;  /* 0x0000000a0f1b7211 */ /* 0x000fc800078008ff */
[----:B------:R-:W-:Y:S01]  /*2390*/  LEA.HI.X R14, R15, R12, R14, 0x1, P0 ;  /* 0x0000000c0f0e7211 */ /* 0x000fe200000f0c0e */
[----:B------:R-:W-:Y:S01]  /*23a0*/  IMAD.IADD R15, R25, 0x1, R20 ;  /* 0x00000001190f7824 */ /* 0x000fe200078e0214 */
[----:B------:R-:W-:-:S03]  /*23b0*/  IADD3 R27, P0, PT, R27, 0x4, RZ ;  /* 0x000000041b1b7810 */ /* 0x000fc60007f1e0ff */
[----:B0-----:R-:W-:-:S04]  /*23c0*/  IMAD.WIDE R16, R15, 0x2, R16 ;  /* 0x000000020f107825 */ /* 0x001fc800078e0210 */
[----:B------:R-:W-:Y:S01]  /*23d0*/  IMAD.X R15, RZ, RZ, R14, P0 ;  /* 0x000000ffff0f7224 */ /* 0x000fe200000e060e */
[C---:B------:R-:W-:Y:S01]  /*23e0*/  LOP3.LUT R14, R27.reuse, 0xfffffffd, RZ, 0xc0, !PT ;  /* 0xfffffffd1b0e7812 */ /* 0x040fe200078ec0ff */
[----:B------:R0:W5:Y:S01]  /*23f0*/  LDG.E.U16 R16, desc[UR8][R16.64] ;  /* 0x0000000810107981 */ /* 0x000162000c1e1500 */
[----:B------:R-:W-:-:S03]  /*2400*/  LOP3.LUT R24, R27, 0x2, RZ, 0xc0, !PT ;  /* 0x000000021b187812 */ /* 0x000fc600078ec0ff */
[----:B------:R0:W5:Y:S01]  /*2410*/  LD.E R29, desc[UR8][R14.64] ;  /* 0x000000080e1d7980 */ /* 0x000162000c101900 */
[----:B------:R-:W-:Y:S01]  /*2420*/  ISETP.EQ.U32.AND P0, PT, R24, RZ, PT ;  /* 0x000000ff1800720c */ /* 0x000fe20003f02070 */
[----:B------:R-:W-:-:S05]  /*2430*/  IMAD.MOV.U32 R24, RZ, RZ, 0x3254 ;  /* 0x00003254ff187424 */ /* 0x000fca00078e00ff */
[----:B------:R-:W-:-:S07]  /*2440*/  SEL R26, R24, 0x7610, P0 ;  /* 0x00007610181a7807 */ /* 0x000fce0000000000 */
.L_x_135:
[----:B-----5:R-:W-:-:S05]  /*2450*/  HADD2 R24, R29, R16.H0_H0 ;  /* 0x200000101d187230 */ /* 0x020fca0000000000 */
[----:B------:R-:W-:-:S06]  /*2460*/  PRMT R24, R29, R26, R24 ;  /* 0x0000001a1d187216 */ /* 0x000fcc0000000018 */
[----:B------:R-:W2:Y:S02]  /*2470*/  ATOM.E.CAS.STRONG.GPU PT, R24, [R14], R29, R24 ;  /* 0x0000001d0e18738b */ /* 0x000ea400001ee118 */
[----:B--2---:R-:W-:Y:S01]  /*2480*/  ISETP.NE.U32.AND P0, PT, R24, R29, PT ;  /* 0x0000001d1800720c */ /* 0x004fe20003f05070 */
[----:B------:R-:W-:-:S12]  /*2490*/  IMAD.MOV.U32 R29, RZ, RZ, R24 ;  /* 0x000000ffff1d7224 */ /* 0x000fd800078e0018 */
[----:B------:R-:W-:Y:S05]  /*24a0*/  @P0 BRA `(.L_x_135) ;  /* 0xfffffffc00e80947 */ /* 0x000fea000383ffff */
.L_x_134:
[----:B------:R-:W-:Y:S05]  /*24b0*/  BSYNC.RECONVERGENT B2 ;  /* 0x0000000000027941 */ /* 0x000fea0003800200 */
.L_x_133:
[----:B------:R-:W-:-:S05]  /*24c0*/  VIADD R20, R20, 0x20 ;  /* 0x0000002014147836 */ /* 0x000fca0000000000 */
[----:B------:R-:W-:-:S13]  /*24d0*/  ISETP.GE.AND P0, PT, R20, R19, PT ;  /* 0x000000131400720c */ /* 0x000fda0003f06270 */
[----:B------:R-:W-:Y:S05]  /*24e0*/  @!P0 BRA `(.L_x_136) ;  /* 0xfffffffc00848947 */ /* 0x000fea000383ffff */
.L_x_132:
[----:B------:R-:W1:Y:S01]  /*24f0*/  LDCU UR4, c[0x0][0x384] ;  /* 0x00007080ff0477ac */ /* 0x000e620008000800 */
[----:B------:R-:W-:Y:S02]  /*2500*/  VIADD R21, R21, 0x1 ;  /* 0x0000000115157836 */ /* 0x000fe40000000000 */
[----:B-1----:R-:W-:-:S05]  /*2510*/  IMAD.U32 R22, RZ, RZ, UR4 ;  /* 0x00000004ff167e24 */ /* 0x002fca000f8e00ff */
[----:B------:R-:W-:-:S13]  /*2520*/  ISETP.NE.AND P0, PT, R21, R22, PT ;  /* 0x000000161500720c */ /* 0x000fda0003f05270 */
[----:B------:R-:W-:Y:S05]  /*2530*/  @P0 BRA `(.L_x_137) ;  /* 0xfffffffc00400947 */ /* 0x000fea000383ffff */
.L_x_131:
[----:B------:R-:W1:Y:S02]  /*2540*/  LDCU UR4, c[0x0][0x380] ;  /* 0x00007000ff0477ac */ /* 0x000e640008000800 */
[----:B-1----:R-:W-:-:S05]  /*2550*/  IMAD.U32 R21, RZ, RZ, UR4 ;  /* 0x00000004ff157e24 */ /* 0x002fca000f8e00ff */
[----:B------:R-:W-:-:S13]  /*2560*/  ISETP.GE.AND P0, PT, R21, 0x1, PT ;  /* 0x000000011500780c */ /* 0x000fda0003f06270 */
[----:B------:R-:W-:Y:S05]  /*2570*/  @!P0 BRA `(.L_x_130) ;  /* 0x0000000c00108947 */ /* 0x000fea0003800000 */
[----:B------:R-:W-:Y:S01]  /*2580*/  ISETP.GE.AND P0, PT, R21, 0x61, PT ;  /* 0x000000611500780c */ /* 0x000fe20003f06270 */
[----:B------:R-:W-:Y:S02]  /*2590*/  IMAD R2, R2, R21, RZ ;  /* 0x0000001502027224 */ /* 0x000fe400078e02ff */
[----:B------:R-:W-:Y:S02]  /*25a0*/  IMAD R22, R13, R22, R0 ;  /* 0x000000160d167224 */ /* 0x000fe400078e0200 */
[----:B------:R-:W-:Y:S01]  /*25b0*/  IMAD.MOV.U32 R23, RZ, RZ, RZ ;  /* 0x000000ffff177224 */ /* 0x000fe200078e00ff */
[----:B------:R-:W-:Y:S01]  /*25c0*/  IADD3 R20, P1, PT, R2, R11, RZ ;  /* 0x0000000b02147210 */ /* 0x000fe20007f3e0ff */
[----:B------:R-:W-:-:S03]  /*25d0*/  IMAD R22, R22, R21, R4 ;  /* 0x0000001516167224 */ /* 0x000fc600078e0204 */
[----:B------:R-:W-:-:S03]  /*25e0*/  LEA.HI.X.SX32 R24, R2, R18, 0x1, P1 ;  /* 0x0000001202187211 */ /* 0x000fc600008f0eff */
[----:B------:R-:W-:Y:S06]  /*25f0*/  @!P0 BRA `(.L_x_138) ;  /* 0x0000000400bc8947 */ /* 0x000fec0003800000 */
[----:B------:R-:W-:Y:S02]  /*2600*/  IMAD.MOV.U32 R23, RZ, RZ, RZ ;  /* 0x000000ffff177224 */ /* 0x000fe400078e00ff */
[----:B------:R-:W-:-:S07]  /*2610*/  IMAD.MOV.U32 R2, RZ, RZ, RZ ;  /* 0x000000ffff027224 */ /* 0x000fce00078e00ff */
.L_x_151:
[----:B------:R-:W1:Y:S01]  /*2620*/  LDCU UR4, c[0x0][0x380] ;  /* 0x00007000ff0477ac */ /* 0x000e620008000800 */
[----:B0-----:R-:W0:Y:S01]  /*2630*/  LDC.64 R14, c[0x0][0x3a0] ;  /* 0x0000e800ff0e7b82 */ /* 0x001e220000000a00 */
[----:B------:R-:W-:Y:S01]  /*2640*/  VIMNMX R17, PT, PT, R19, 0x20, !PT ;  /* 0x0000002013117848 */ /* 0x000fe20007fe0100 */
[C-C-:B------:R-:W-:Y:S01]  /*2650*/  IMAD.IADD R0, R4.reuse, 0x1, R23.reuse ;  /* 0x0000000104007824 */ /* 0x140fe200078e0217 */
[----:B------:R-:W-:Y:S01]  /*2660*/  BSSY.RECONVERGENT B2, `(.L_x_139) ;  /* 0x0000027000027945 */ /* 0x000fe20003800200 */
[--C-:B------:R-:W-:Y:S02]  /*2670*/  IMAD.IADD R16, R4, 0x1, R23.reuse ;  /* 0x0000000104107824 */ /* 0x100fe400078e0217 */
[----:B------:R-:W-:Y:S02]  /*2680*/  VIADD R0, R0, 0x20 ;  /* 0x0000002000007836 */ /* 0x000fe40000000000 */
[----:B------:R-:W-:Y:S02]  /*2690*/  VIADD R17, R17, 0xffffffff ;  /* 0xffffffff11117836 */ /* 0x000fe40000000000 */
[----:B------:R-:W-:-:S02]  /*26a0*/  IMAD.IADD R25, R4, 0x1, R23 ;  /* 0x0000000104197824 */ /* 0x000fc400078e0217 */
[----:B------:R-:W-:Y:S01]  /*26b0*/  VIADD R2, R2, 0x4 ;  /* 0x0000000402027836 */ /* 0x000fe20000000000 */
[----:B------:R-:W-:Y:S01]  /*26c0*/  LEA.HI R17, R17, 0x1, RZ, 0x1b ;  /* 0x0000000111117811 */ /* 0x000fe200078fd8ff */
[----:B-1----:R-:W-:-:S03]  /*26d0*/  IMAD.U32 R21, RZ, RZ, UR4 ;  /* 0x00000004ff157e24 */ /* 0x002fc6000f8e00ff */
[----:B------:R-:W-:Y:S02]  /*26e0*/  LOP3.LUT R17, R17, 0xffffffc, RZ, 0xc0, !PT ;  /* 0x0ffffffc11117812 */ /* 0x000fe400078ec0ff */
[-C--:B------:R-:W-:Y:S02]  /*26f0*/  ISETP.GE.AND P4, PT, R16, R21.reuse, PT ;  /* 0x000000151000720c */ /* 0x080fe40003f86270 */
[----:B------:R-:W-:Y:S01]  /*2700*/  ISETP.GE.AND P3, PT, R0, R21, PT ;  /* 0x000000150000720c */ /* 0x000fe20003f66270 */
[----:B------:R-:W-:Y:S01]  /*2710*/  VIADD R0, R16, 0x40 ;  /* 0x0000004010007836 */ /* 0x000fe20000000000 */
[----:B------:R-:W-:Y:S01]  /*2720*/  ISETP.NE.AND P1, PT, R2, R17, PT ;  /* 0x000000110200720c */ /* 0x000fe20003f25270 */
[----:B------:R-:W-:Y:S01]  /*2730*/  VIADD R16, R25, 0x60 ;  /* 0x0000006019107836 */ /* 0x000fe20000000000 */
[----:B------:R-:W-:Y:S01]  /*2740*/  IADD3 R25, P5, PT, R23, R20, RZ ;  /* 0x0000001417197210 */ /* 0x000fe20007fbe0ff */
[----:B------:R-:W-:Y:S01]  /*2750*/  IMAD.IADD R17, R22, 0x1, R23 ;  /* 0x0000000116117824 */ /* 0x000fe200078e0217 */
[----:B------:R-:W-:-:S02]  /*2760*/  ISETP.GE.AND P2, PT, R0, R21, PT ;  /* 0x000000150000720c */ /* 0x000fc40003f46270 */
[----:B------:R-:W-:Y:S01]  /*2770*/  ISETP.GE.AND P0, PT, R16, R21, PT ;  /* 0x000000151000720c */ /* 0x000fe20003f06270 */
[----:B------:R-:W-:Y:S01]  /*2780*/  IMAD.X R0, RZ, RZ, R24, P5 ;  /* 0x000000ffff007224 */ /* 0x000fe200028e0618 */
[----:B------:R-:W-:Y:S01]  /*2790*/  LEA R16, P5, R25, R10, 0x1 ;  /* 0x0000000a19107211 */ /* 0x000fe200078a08ff */
[----:B0-----:R-:W-:-:S03]  /*27a0*/  IMAD.WIDE R14, R17, 0x2, R14 ;  /* 0x00000002110e7825 */ /* 0x001fc600078e020e */
[----:B------:R-:W-:Y:S01]  /*27b0*/  LEA.HI.X R0, R25, R12, R0, 0x1, P5 ;  /* 0x0000000c19007211 */ /* 0x000fe200028f0c00 */
[----:B------:R-:W-:Y:S08]  /*27c0*/  @P4 BRA `(.L_x_140) ;  /* 0x0000000000404947 */ /* 0x000ff00003800000 */
[----:B------:R-:W2:Y:S01]  /*27d0*/  LDG.E.U16 R28, desc[UR8][R14.64] ;  /* 0x000000080e1c7981 */ /* 0x000ea2000c1e1500 */
[----:B------:R-:W-:-:S04]  /*27e0*/  IADD3 R25, P5, PT, R16, 0x4, RZ ;  /* 0x0000000410197810 */ /* 0x000fc80007fbe0ff */
[----:B------:R-:W-:Y:S01]  /*27f0*/  LOP3.LUT R16, R25, 0x2, RZ, 0xc0, !PT ;  /* 0x0000000219107812 */ /* 0x000fe200078ec0ff */
[----:B------:R-:W-:-:S03]  /*2800*/  IMAD.X R17, RZ, RZ, R0, P5 ;  /* 0x000000ffff117224 */ /* 0x000fc600028e0600 */
[----:B------:R-:W-:Y:S02]  /*2810*/  ISETP.EQ.U32.AND P4, PT, R16, RZ, PT ;  /* 0x000000ff1000720c */ /* 0x000fe40003f82070 */
[----:B------:R-:W-:-:S05]  /*2820*/  LOP3.LUT R16, R25, 0xfffffffd, RZ, 0xc0, !PT ;  /* 0xfffffffd19107812 */ /* 0x000fca00078ec0ff */
[----:B------:R0:W5:Y:S01]  /*2830*/  LD.E R27, desc[UR8][R16.64] ;  /* 0x00000008101b7980 */ /* 0x000162000c101900 */
[----:B------:R-:W-:-:S05]  /*2840*/  IMAD.MOV.U32 R26, RZ, RZ, 0x3254 ;  /* 0x00003254ff1a7424 */ /* 0x000fca00078e00ff */
[----:B------:R-:W-:Y:S01]  /*2850*/  SEL R26, R26, 0x7610, P4 ;  /* 0x000076101a1a7807 */ /* 0x000fe20002000000 */
[----:B0-2---:R-:W-:-:S07]  /*2860*/  HMUL2 R28, R28.H0_H0, R28.H0_H0 ;  /* 0x2000001c1c1c7232 */ /* 0x005fce0000000800 */
.L_x_141:
[----:B-----5:R-:W-:-:S05]  /*2870*/  HADD2 R29, R27, R28.H0_H0 ;  /* 0x2000001c1b1d7230 */ /* 0x020fca0000000000 */
[----:B------:R-:W-:-:S06]  /*2880*/  PRMT R29, R27, R26, R29 ;  /* 0x0000001a1b1d7216 */ /* 0x000fcc000000001d */
[----:B------:R-:W2:Y:S02]  /*2890*/  ATOM.E.CAS.STRONG.GPU PT, R29, [R16], R27, R29 ;  /* 0x0000001b101d738b */ /* 0x000ea400001ee11d */
[----:B--2---:R-:W-:Y:S01]  /*28a0*/  ISETP.NE.U32.AND P4, PT, R29, R27, PT ;  /* 0x0000001b1d00720c */ /* 0x004fe20003f85070 */
[----:B------:R-:W-:-:S12]  /*28b0*/  IMAD.MOV.U32 R27, RZ, RZ, R29 ;  /* 0x000000ffff1b7224 */ /* 0x000fd800078e001d */
[----:B------:R-:W-:Y:S05]  /*28c0*/  @P4 BRA `(.L_x_141) ;  /* 0xfffffffc00e84947 */ /* 0x000fea000383ffff */
.L_x_140:
[----:B------:R-:W-:Y:S05]  /*28d0*/  BSYNC.RECONVERGENT B2 ;  /* 0x0000000000027941 */ /* 0x000fea0003800200 */
.L_x_139:
[----:B------:R-:W-:Y:S04]  /*28e0*/  BSSY.RECONVERGENT B2, `(.L_x_142) ;  /* 0x0000014000027945 */ /* 0x000fe80003800200 */
[----:B------:R-:W-:Y:S05]  /*28f0*/  @P3 BRA `(.L_x_143) ;  /* 0x0000000000483947 */ /* 0x000fea0003800000 */
[----:B------:R-:W2:Y:S01]  /*2900*/  LDG.E.U16 R28, desc[UR8][R14.64+0x40] ;  /* 0x000040080e1c7981 */ /* 0x000ea2000c1e1500 */
[----:B------:R-:W-:-:S04]  /*2910*/  IMAD.IADD R17, R23, 0x1, R20 ;  /* 0x0000000117117824 */ /* 0x000fc800078e0214 */
[----:B------:R-:W-:-:S05]  /*2920*/  IMAD.U32 R17, R17, 0x2, R10 ;  /* 0x0000000211117824 */ /* 0x000fca00078e000a */
        /* <DEDUP_REMOVED lines=9> */
.L_x_144:
[----:B-----5:R-:W-:-:S05]  /*29c0*/  HADD2 R29, R27, R28.H0_H0 ;  /* 0x2000001c1b1d7230 */ /* 0x020fca0000000000 */
[----:B------:R-:W-:-:S06]  /*29d0*/  PRMT R29, R27, R26, R29 ;  /* 0x0000001a1b1d7216 */ /* 0x000fcc000000001d */
[----:B------:R-:W2:Y:S02]  /*29e0*/  ATOM.E.CAS.STRONG.GPU PT, R29, [R16], R27, R29 ;  /* 0x0000001b101d738b */ /* 0x000ea400001ee11d */
[----:B--2---:R-:W-:Y:S01]  /*29f0*/  ISETP.NE.U32.AND P3, PT, R29, R27, PT ;  /* 0x0000001b1d00720c */ /* 0x004fe20003f65070 */
[----:B------:R-:W-:-:S12]  /*2a00*/  IMAD.MOV.U32 R27, RZ, RZ, R29 ;  /* 0x000000ffff1b7224 */ /* 0x000fd800078e001d */
[----:B------:R-:W-:Y:S05]  /*2a10*/  @P3 BRA `(.L_x_144) ;  /* 0xfffffffc00e83947 */ /* 0x000fea000383ffff */
.L_x_143:
[----:B------:R-:W-:Y:S05]  /*2a20*/  BSYNC.RECONVERGENT B2 ;  /* 0x0000000000027941 */ /* 0x000fea0003800200 */
.L_x_142:
        /* <DEDUP_REMOVED lines=14> */
.L_x_147:
[----:B-----5:R-:W-:-:S05]  /*2b10*/  HADD2 R29, R27, R28.H0_H0 ;  /* 0x2000001c1b1d7230 */ /* 0x020fca0000000000 */
[----:B------:R-:W-:-:S06]  /*2b20*/  PRMT R29, R27, R26, R29 ;  /* 0x0000001a1b1d7216 */ /* 0x000fcc000000001d */
[----:B------:R-:W2:Y:S02]  /*2b30*/  ATOM.E.CAS.STRONG.GPU PT, R29, [R16], R27, R29 ;  /* 0x0000001b101d738b */ /* 0x000ea400001ee11d */
[----:B--2---:R-:W-:Y:S01]  /*2b40*/  ISETP.NE.U32.AND P2, PT, R29, R27, PT ;  /* 0x0000001b1d00720c */ /* 0x004fe20003f45070 */
[----:B------:R-:W-:-:S12]  /*2b50*/  IMAD.MOV.U32 R27, RZ, RZ, R29 ;  /* 0x000000ffff1b7224 */ /* 0x000fd800078e001d */
[----:B------:R-:W-:Y:S05]  /*2b60*/  @P2 BRA `(.L_x_147) ;  /* 0xfffffffc00e82947 */ /* 0x000fea000383ffff */
.L_x_146:
[----:B------:R-:W-:Y:S05]  /*2b70*/  BSYNC.RECONVERGENT B2 ;  /* 0x0000000000027941 */ /* 0x000fea0003800200 */
.L_x_145:
[----:B------:R-:W-:Y:S04]  /*2b80*/  BSSY.RECONVERGENT B2, `(.L_x_148) ;  /* 0x0000014000027945 */ /* 0x000fe80003800200 */
[----:B------:R-:W-:Y:S05]  /*2b90*/  @P0 BRA `(.L_x_149) ;  /* 0x0000000000480947 */ /* 0x000fea0003800000 */
[----:B------:R-:W2:Y:S01]  /*2ba0*/  LDG.E.U16 R14, desc[UR8][R14.64+0xc0] ;  /* 0x0000c0080e0e7981 */ /* 0x000ea2000c1e1500 */
[----:B------:R-:W-:-:S04]  /*2bb0*/  IMAD.IADD R17, R23, 0x1, R20 ;  /* 0x0000000117117824 */ /* 0x000fc800078e0214 */
[----:B------:R-:W-:-:S05]  /*2bc0*/  IMAD.U32 R17, R17, 0x2, R10 ;  /* 0x0000000211117824 */ /* 0x000fca00078e000a */
        /* <DEDUP_REMOVED lines=9> */
.L_x_150:
[----:B-----5:R-:W-:-:S05]  /*2c60*/  HADD2 R0, R27, R15.H0_H0 ;  /* 0x2000000f1b007230 */ /* 0x020fca0000000000 */
[----:B------:R-:W-:-:S06]  /*2c70*/  PRMT R0, R27, R26, R0 ;  /* 0x0000001a1b007216 */ /* 0x000fcc0000000000 */
[----:B------:R-:W2:Y:S02]  /*2c80*/  ATOM.E.CAS.STRONG.GPU PT, R0, [R16], R27, R0 ;  /* 0x0000001b1000738b */ /* 0x000ea400001ee100 */
[----:B--2---:R-:W-:Y:S01]  /*2c90*/  ISETP.NE.U32.AND P0, PT, R0, R27, PT ;  /* 0x0000001b0000720c */ /* 0x004fe20003f05070 */
[----:B------:R-:W-:-:S12]  /*2ca0*/  IMAD.MOV.U32 R27, RZ, RZ, R0 ;  /* 0x000000ffff1b7224 */ /* 0x000fd800078e0000 */
[----:B------:R-:W-:Y:S05]  /*2cb0*/  @P0 BRA `(.L_x_150) ;  /* 0xfffffffc00e80947 */ /* 0x000fea000383ffff */
.L_x_149:
[----:B------:R-:W-:Y:S05]  /*2cc0*/  BSYNC.RECONVERGENT B2 ;  /* 0x0000000000027941 */ /* 0x000fea0003800200 */
.L_x_148:
[----:B------:R-:W-:Y:S01]  /*2cd0*/  VIADD R23, R23, 0x80 ;  /* 0x0000008017177836 */ /* 0x000fe20000000000 */
[----:B------:R-:W-:Y:S06]  /*2ce0*/  @P1 BRA `(.L_x_151) ;  /* 0xfffffff8004c1947 */ /* 0x000fec000383ffff */
.L_x_138:
[----:B------:R-:W-:-:S05]  /*2cf0*/  VIMNMX R0, PT, PT, R19, 0x20, !PT ;  /* 0x0000002013007848 */ /* 0x000fca0007fe0100 */
[----:B------:R-:W-:-:S05]  /*2d00*/  VIADD R0, R0, 0xffffffff ;  /* 0xffffffff00007836 */ /* 0x000fca0000000000 */
[----:B------:R-:W-:-:S04]  /*2d10*/  LEA.HI R0, R0, 0x1, RZ, 0x1b ;  /* 0x0000000100007811 */ /* 0x000fc800078fd8ff */
[----:B------:R-:W-:-:S04]  /*2d20*/  LOP3.LUT R2, R0, 0x3, RZ, 0xc0, !PT ;  /* 0x0000000300027812 */ /* 0x000fc800078ec0ff */
[----:B------:R-:W-:-:S13]  /*2d30*/  ISETP.NE.AND P0, PT, R2, RZ, PT ;  /* 0x000000ff0200720c */ /* 0x000fda0003f05270 */
[----:B------:R-:W-:Y:S05]  /*2d40*/  @!P0 BRA `(.L_x_130) ;  /* 0x00000004001c8947 */ /* 0x000fea0003800000 */
[----:B0-----:R-:W0:Y:S01]  /*2d50*/  LDC.64 R14, c[0x0][0x3a0] ;  /* 0x0000e800ff0e7b82 */ /* 0x001e220000000a00 */
        /* <DEDUP_REMOVED lines=21> */
.L_x_154:
[----:B-----5:R-:W-:-:S05]  /*2eb0*/  HADD2 R26, R25, R24.H0_H0 ;  /* 0x20000018191a7230 */ /* 0x020fca0000000000 */
[----:B------:R-:W-:-:S06]  /*2ec0*/  PRMT R26, R25, R27, R26 ;  /* 0x0000001b191a7216 */ /* 0x000fcc000000001a */
[----:B------:R-:W2:Y:S02]  /*2ed0*/  ATOM.E.CAS.STRONG.GPU PT, R26, [R14], R25, R26 ;  /* 0x000000190e1a738b */ /* 0x000ea400001ee11a */
[----:B--2---:R-:W-:Y:S01]  /*2ee0*/  ISETP.NE.U32.AND P0, PT, R26, R25, PT ;  /* 0x000000191a00720c */ /* 0x004fe20003f05070 */
[----:B------:R-:W-:-:S12]  /*2ef0*/  IMAD.MOV.U32 R25, RZ, RZ, R26 ;  /* 0x000000ffff197224 */ /* 0x000fd800078e001a */
[----:B------:R-:W-:Y:S05]  /*2f00*/  @P0 BRA `(.L_x_154) ;  /* 0xfffffffc00e80947 */ /* 0x000fea000383ffff */
.L_x_153:
[----:B------:R-:W-:Y:S05]  /*2f10*/  BSYNC.RECONVERGENT B2 ;  /* 0x0000000000027941 */ /* 0x000fea0003800200 */
.L_x_152:
        /* <DEDUP_REMOVED lines=18> */
.L_x_157:
[----:B-----5:R-:W-:-:S05]  /*3040*/  HADD2 R0, R21, R2.H0_H0 ;  /* 0x2000000215007230 */ /* 0x020fca0000000000 */
[----:B------:R-:W-:-:S06]  /*3050*/  PRMT R0, R21, R24, R0 ;  /* 0x0000001815007216 */ /* 0x000fcc0000000000 */
[----:B------:R-:W2:Y:S02]  /*3060*/  ATOM.E.CAS.STRONG.GPU PT, R0, [R14], R21, R0 ;  /* 0x000000150e00738b */ /* 0x000ea400001ee100 */
[----:B--2---:R-:W-:Y:S01]  /*3070*/  ISETP.NE.U32.AND P1, PT, R0, R21, PT ;  /* 0x000000150000720c */ /* 0x004fe20003f25070 */
[----:B------:R-:W-:-:S12]  /*3080*/  IMAD.MOV.U32 R21, RZ, RZ, R0 ;  /* 0x000000ffff157224 */ /* 0x000fd800078e0000 */
[----:B------:R-:W-:Y:S05]  /*3090*/  @P1 BRA `(.L_x_157) ;  /* 0xfffffffc00e81947 */ /* 0x000fea000383ffff */
.L_x_156:
[----:B------:R-:W-:Y:S05]  /*30a0*/  BSYNC.RECONVERGENT B2 ;  /* 0x0000000000027941 */ /* 0x000fea0003800200 */
.L_x_155:
[----:B------:R-:W-:Y:S05]  /*30b0*/  @P0 BRA `(.L_x_130) ;  /* 0x0000000000400947 */ /* 0x000fea0003800000 */
[----:B------:R-:W2:Y:S01]  /*30c0*/  LDG.E.U16 R16, desc[UR8][R16.64+0x80] ;  /* 0x0000800810107981 */ /* 0x000ea2000c1e1500 */
[----:B------:R-:W-:-:S05]  /*30d0*/  IADD3 R23, P0, PT, R22, 0x84, RZ ;  /* 0x0000008416177810 */ /* 0x000fca0007f1e0ff */
[----:B------:R-:W-:Y:S01]  /*30e0*/  IMAD.X R21, RZ, RZ, R20, P0 ;  /* 0x000000ffff157224 */ /* 0x000fe200000e0614 */
[----:B------:R-:W-:-:S05]  /*30f0*/  LOP3.LUT R20, R23, 0xfffffffd, RZ, 0xc0, !PT ;  /* 0xfffffffd17147812 */ /* 0x000fca00078ec0ff */
[----:B------:R0:W5:Y:S01]  /*3100*/  LD.E R15, desc[UR8][R20.64] ;  /* 0x00000008140f7980 */ /* 0x000162000c101900 */
[----:B------:R-:W-:Y:S01]  /*3110*/  LOP3.LUT R0, R23, 0x2, RZ, 0xc0, !PT ;  /* 0x0000000217007812 */ /* 0x000fe200078ec0ff */
[----:B------:R-:W-:-:S03]  /*3120*/  IMAD.MOV.U32 R14, RZ, RZ, 0x3254 ;  /* 0x00003254ff0e7424 */ /* 0x000fc600078e00ff */
[----:B------:R-:W-:-:S04]  /*3130*/  ISETP.EQ.U32.AND P0, PT, R0, RZ, PT ;  /* 0x000000ff0000720c */ /* 0x000fc80003f02070 */
[----:B------:R-:W-:Y:S01]  /*3140*/  SEL R14, R14, 0x7610, P0 ;  /* 0x000076100e0e7807 */ /* 0x000fe20000000000 */
[----:B0-2---:R-:W-:-:S08]  /*3150*/  HMUL2 R2, R16.H0_H0, R16.H0_H0 ;  /* 0x2000001010027232 */ /* 0x005fd00000000800 */
.L_x_158:
[----:B-----5:R-:W-:-:S05]  /*3160*/  HADD2 R0, R15, R2.H0_H0 ;  /* 0x200000020f007230 */ /* 0x020fca0000000000 */
[----:B------:R-:W-:-:S06]  /*3170*/  PRMT R0, R15, R14, R0 ;  /* 0x0000000e0f007216 */ /* 0x000fcc0000000000 */
[----:B------:R-:W2:Y:S02]  /*3180*/  ATOM.E.CAS.STRONG.GPU PT, R0, [R20], R15, R0 ;  /* 0x0000000f1400738b */ /* 0x000ea400001ee100 */
[----:B--2---:R-:W-:Y:S01]  /*3190*/  ISETP.NE.U32.AND P0, PT, R0, R15, PT ;  /* 0x0000000f0000720c */ /* 0x004fe20003f05070 */
[----:B------:R-:W-:-:S12]  /*31a0*/  IMAD.MOV.U32 R15, RZ, RZ, R0 ;  /* 0x000000ffff0f7224 */ /* 0x000fd800078e0000 */
[----:B------:R-:W-:Y:S05]  /*31b0*/  @P0 BRA `(.L_x_158) ;  /* 0xfffffffc00e80947 */ /* 0x000fea000383ffff */
.L_x_130:
[----:B------:R-:W-:Y:S05]  /*31c0*/  BSYNC.RECONVERGENT B0 ;  /* 0x0000000000007941 */ /* 0x000fea0003800200 */
.L_x_129:
[----:B------:R-:W-:-:S05]  /*31d0*/  VIADD R13, R13, 0x20 ;  /* 0x000000200d0d7836 */ /* 0x000fca0000000000 */
[----:B------:R-:W-:-:S13]  /*31e0*/  ISETP.GE.AND P0, PT, R13, R8, PT ;  /* 0x000000080d00720c */ /* 0x000fda0003f06270 */
[----:B------:R-:W-:Y:S05]  /*31f0*/  @!P0 BRA `(.L_x_159) ;  /* 0xffffffec00a48947 */ /* 0x000fea000383ffff */
.L_x_128:
[----:B------:R-:W-:Y:S05]  /*3200*/  BSYNC.RECONVERGENT B1 ;  /* 0x0000000000017941 */ /* 0x000fea0003800200 */
.L_x_127:
[----:B------:R-:W1:Y:S02]  /*3210*/  LDCU UR6, c[0x0][0x388] ;  /* 0x00007100ff0677ac */ /* 0x000e640008000800 */
[----:B-1----:R-:W-:Y:S01]  /*3220*/  UISETP.GE.AND UP0, UPT, UR6, 0x1, UPT ;  /* 0x000000010600788c */ /* 0x002fe2000bf06270 */
[----:B------:R-:W-:Y:S08]  /*3230*/  BAR.SYNC.DEFER_BLOCKING 0x0 ;  /* 0x0000000000007b1d */ /* 0x000ff00000010000 */
[----:B------:R-:W-:Y:S05]  /*3240*/  BRA.U !UP0, `(.L_x_160) ;  /* 0x0000000d08207547 */ /* 0x000fea000b800000 */
[----:B------:R-:W1:Y:S01]  /*3250*/  S2R R11, SR_TID.Y ;  /* 0x00000000000b7919 */ /* 0x000e620000002200 */
[----:B------:R-:W-:Y:S01]  /*3260*/  UIADD3 UR13, UPT, UPT, UR6, -0x1, URZ ;  /* 0xffffffff060d7890 */ /* 0x000fe2000fffe0ff */
[----:B------:R-:W-:-:S03]  /*3270*/  UMOV UR4, URZ ;  /* 0x000000ff00047c82 */ /* 0x000fc60008000000 */
[----:B------:R-:W-:Y:S02]  /*3280*/  UISETP.GE.U32.AND UP1, UPT, UR13, 0x1c00, UPT ;  /* 0x00001c000d00788c */ /* 0x000fe4000bf26070 */
[----:B------:R-:W-:-:S04]  /*3290*/  ULEA.HI UR7, UR13, 0x1, URZ, 0x16 ;  /* 0x000000010d077891 */ /* 0x000fc8000f8fb0ff */
[----:B------:R-:W-:-:S04]  /*32a0*/  ULOP3.LUT UR11, UR7, 0x7, URZ, 0xc0, !UPT ;  /* 0x00000007070b7892 */ /* 0x000fc8000f8ec0ff */
[----:B------:R-:W-:Y:S01]  /*32b0*/  UISETP.NE.AND UP0, UPT, UR11, URZ, UPT ;  /* 0x000000ff0b00728c */ /* 0x000fe2000bf05270 */
[----:B-1----:R-:W-:Y:S01]  /*32c0*/  IMAD R0, R11, 0x20, R4 ;  /* 0x000000200b007824 */ /* 0x002fe200078e0204 */
[----:B------:R-:W-:Y:S09]  /*32d0*/  BRA.U !UP1, `(.L_x_161) ;  /* 0x0000000509747547 */ /* 0x000ff2000b800000 */
[----:B------:R-:W1:Y:S01]  /*32e0*/  S2UR UR5, SR_CgaCtaId ;  /* 0x00000000000579c3 */ /* 0x000e620000008800 */
[----:B------:R-:W-:Y:S01]  /*32f0*/  UMOV UR4, 0x400 ;  /* 0x0000040000047882 */ /* 0x000fe20000000000 */
[----:B------:R-:W2:Y:S01]  /*3300*/  LDCU UR6, c[0x0][0x388] ;  /* 0x00007100ff0677ac */ /* 0x000ea20008000800 */
[----:B------:R-:W-:Y:S02]  /*3310*/  ULOP3.LUT UR12, UR7, 0x7ffff8, URZ, 0xc0, !UPT ;  /* 0x007ffff8070c7892 */ /* 0x000fe4000f8ec0ff */
[----:B-1----:R-:W-:-:S03]  /*3320*/  ULEA UR10, UR5, UR4, 0x18 ;  /* 0x00000004050a7291 */ /* 0x002fc6000f8ec0ff */
[----:B------:R-:W-:Y:S01]  /*3330*/  UMOV UR4, URZ ;  /* 0x000000ff00047c82 */ /* 0x000fe20008000000 */
[----:B--2---:R-:W-:-:S08]  /*3340*/  UMOV UR5, URZ ;  /* 0x000000ff00057c82 */ /* 0x004fd00008000000 */
.L_x_162:
[----:B------:R-:W-:Y:S01]  /*3350*/  VIADD R10, R0, UR4 ;  /* 0x00000004000a7c36 */ /* 0x000fe20008000000 */
[----:B------:R-:W-:Y:S01]  /*3360*/  PLOP3.LUT P0, PT, PT, PT, PT, 0x80, 0x8 ;  /* 0x000000000008781c */ /* 0x000fe20003f0f070 */
[----:B------:R-:W-:Y:S02]  /*3370*/  UIADD3 UR5, UPT, UPT, UR5, 0x8, URZ ;  /* 0x0000000805057890 */ /* 0x000fe4000fffe0ff */
[C---:B-1----:R-:W-:Y:S01]  /*3380*/  VIADD R13, R10.reuse, 0x400 ;  /* 0x000004000a0d7836 */ /* 0x042fe20000000000 */
[C---:B------:R-:W-:Y:S01]  /*3390*/  ISETP.GE.AND P3, PT, R10.reuse, UR6, PT ;  /* 0x000000060a007c0c */ /* 0x040fe2000bf66270 */
[C---:B0-----:R-:W-:Y:S01]  /*33a0*/  VIADD R14, R10.reuse, 0x800 ;  /* 0x000008000a0e7836 */ /* 0x041fe20000000000 */
[----:B------:R-:W-:Y:S01]  /*33b0*/  LEA R2, R10, UR10, 0x2 ;  /* 0x0000000a0a027c11 */ /* 0x000fe2000f8e10ff */
[----:B------:R-:W-:Y:S02]  /*33c0*/  UISETP.NE.AND UP1, UPT, UR5, UR12, UPT ;  /* 0x0000000c0500728c */ /* 0x000fe4000bf25270 */
[----:B------:R-:W-:-:S02]  /*33d0*/  UIADD3 UR4, UPT, UPT, UR4, 0x2000, URZ ;  /* 0x0000200004047890 */ /* 0x000fc4000fffe0ff */
[----:B------:R-:W-:-:S06]  /*33e0*/  IMAD R8, R9, 0x4, R2 ;  /* 0x0000000409087824 */ /* 0x000fcc00078e0202 */
        /* <DEDUP_REMOVED lines=45> */
[C---:B------:R-:W-:Y:S02]  /*36c0*/  VIADD R14, R10.reuse, 0x1800 ;  /* 0x000018000a0e7836 */ /* 0x040fe40000000000 */
[----:B------:R-:W-:-:S08]  /*36d0*/  VIADD R10, R10, 0x1c00 ;  /* 0x00001c000a0a7836 */ /* 0x000fd00000000000 */
        /* <DEDUP_REMOVED lines=8> */
[----:B------:R-:W-:-:S11]  /*3760*/  ISETP.GE.AND P2, PT, R14, UR6, PT ;  /* 0x000000060e007c0c */ /* 0x000fd6000bf46270 */
[----:B------:R-:W-:Y:S02]  /*3770*/  @!P0 SEL R13, R12, R13, P3 ;  /* 0x0000000d0c0d8207 */ /* 0x000fe40001800000 */
[----:B------:R-:W-:Y:S01]  /*3780*/  @!P2 LDS R12, [R2+0x6000] ;  /* 0x00600000020ca984 */ /* 0x000fe20000000800 */
[----:B------:R-:W-:Y:S02]  /*3790*/  PLOP3.LUT P0, PT, PT, PT, PT, 0x80, 0x8 ;  /* 0x000000000008781c */ /* 0x000fe40003f0f070 */
[----:B------:R-:W-:Y:S01]  /*37a0*/  ISETP.GE.AND P3, PT, R10, UR6, PT ;  /* 0x000000060a007c0c */ /* 0x000fe2000bf66270 */
[----:B------:R-:W-:Y:S04]  /*37b0*/  @!P1 STS [R2+0x5000], R13 ;  /* 0x0050000d02009388 */ /* 0x000fe80000000800 */
[----:B------:R-:W0:Y:S08]  /*37c0*/  @!P2 LDS R11, [R8+0x6000] ;  /* 0x00600000080ba984 */ /* 0x000e300000000800 */
        /* <DEDUP_REMOVED lines=14> */
.L_x_161:
[----:B------:R-:W-:Y:S05]  /*38b0*/  BRA.U !UP0, `(.L_x_160) ;  /* 0x0000000508847547 */ /* 0x000fea000b800000 */
[----:B------:R-:W-:Y:S02]  /*38c0*/  UISETP.GE.U32.AND UP0, UPT, UR11, 0x4, UPT ;  /* 0x000000040b00788c */ /* 0x000fe4000bf06070 */
[----:B------:R-:W-:-:S07]  /*38d0*/  ULOP3.LUT UP1, UR5, UR7, 0x3, URZ, 0xc0, !UPT ;  /* 0x0000000307057892 */ /* 0x000fce000f82c0ff */
[----:B------:R-:W-:Y:S05]  /*38e0*/  BRA.U !UP0, `(.L_x_163) ;  /* 0x0000000108b87547 */ /* 0x000fea000b800000 */
[----:B------:R-:W2:Y:S01]  /*38f0*/  S2UR UR10, SR_CgaCtaId ;  /* 0x00000000000a79c3 */ /* 0x000ea20000008800 */
[----:B------:R-:W-:Y:S01]  /*3900*/  UMOV UR7, 0x400 ;  /* 0x0000040000077882 */ /* 0x000fe20000000000 */
[----:B------:R-:W-:Y:S01]  /*3910*/  VIADD R12, R0, UR4 ;  /* 0x00000004000c7c36 */ /* 0x000fe20008000000 */
[----:B------:R-:W-:Y:S01]  /*3920*/  PLOP3.LUT P0, PT, PT, PT, PT, 0x80, 0x8 ;  /* 0x000000000008781c */ /* 0x000fe20003f0f070 */
[----:B------:R-:W-:Y:S02]  /*3930*/  UIADD3 UR4, UPT, UPT, UR4, 0x1000, URZ ;  /* 0x0000100004047890 */ /* 0x000fe4000fffe0ff */
[C---:B------:R-:W-:Y:S01]  /*3940*/  VIADD R8, R12.reuse, 0x400 ;  /* 0x000004000c087836 */ /* 0x040fe20000000000 */
[C---:B------:R-:W-:Y:S01]  /*3950*/  ISETP.GE.AND P3, PT, R12.reuse, UR6, PT ;  /* 0x000000060c007c0c */ /* 0x040fe2000bf66270 */
[----:B------:R-:W-:Y:S01]  /*3960*/  VIADD R10, R12, 0x800 ;  /* 0x000008000c0a7836 */ /* 0x000fe20000000000 */
[----:B--2---:R-:W-:-:S06]  /*3970*/  ULEA UR7, UR10, UR7, 0x18 ;  /* 0x000000070a077291 */ /* 0x004fcc000f8ec0ff */
[----:B-1----:R-:W-:-:S05]  /*3980*/  LEA R13, R12, UR7, 0x2 ;  /* 0x000000070c0d7c11 */ /* 0x002fca000f8e10ff */
[----:B0-----:R-:W-:Y:S01]  /*3990*/  IMAD R14, R9, 0x4, R13 ;  /* 0x00000004090e7824 */ /* 0x001fe200078e020d */
        /* <DEDUP_REMOVED lines=35> */
.L_x_163:
[----:B------:R-:W-:Y:S05]  /*3bd0*/  BRA.U !UP1, `(.L_x_160) ;  /* 0x0000000109bc7547 */ /* 0x000fea000b800000 */
[----:B------:R-:W-:Y:S02]  /*3be0*/  UISETP.NE.AND UP1, UPT, UR5, 0x1, UPT ;  /* 0x000000010500788c */ /* 0x000fe4000bf25270 */
[----:B------:R-:W-:-:S07]  /*3bf0*/  ULOP3.LUT UP0, URZ, UR13, 0x400, URZ, 0xc0, !UPT ;  /* 0x000004000dff7892 */ /* 0x000fce000f80c0ff */
[----:B------:R-:W-:Y:S05]  /*3c00*/  BRA.U !UP1, `(.L_x_164) ;  /* 0x0000000109687547 */ /* 0x000fea000b800000 */
[----:B------:R-:W3:Y:S01]  /*3c10*/  S2UR UR7, SR_CgaCtaId ;  /* 0x00000000000779c3 */ /* 0x000ee20000008800 */
[----:B------:R-:W-:Y:S01]  /*3c20*/  UMOV UR5, 0x400 ;  /* 0x0000040000057882 */ /* 0x000fe20000000000 */
[----:B--2---:R-:W-:Y:S01]  /*3c30*/  VIADD R8, R0, UR4 ;  /* 0x0000000400087c36 */ /* 0x004fe20008000000 */
[----:B------:R-:W-:Y:S01]  /*3c40*/  PLOP3.LUT P0, PT, PT, PT, PT, 0x80, 0x8 ;  /* 0x000000000008781c */ /* 0x000fe20003f0f070 */
[----:B------:R-:W-:-:S03]  /*3c50*/  UIADD3 UR4, UPT, UPT, UR4, 0x800, URZ ;  /* 0x0000080004047890 */ /* 0x000fc6000fffe0ff */
[----:B------:R-:W-:Y:S01]  /*3c60*/  ISETP.GE.AND P2, PT, R8, UR6, PT ;  /* 0x0000000608007c0c */ /* 0x000fe2000bf46270 */
[----:B---3--:R-:W-:-:S06]  /*3c70*/  ULEA UR5, UR7, UR5, 0x18 ;  /* 0x0000000507057291 */ /* 0x008fcc000f8ec0ff */
[C---:B-1----:R-:W-:Y:S01]  /*3c80*/  LEA R13, R8.reuse, UR5, 0x2 ;  /* 0x00000005080d7c11 */ /* 0x042fe2000f8e10ff */
[----:B------:R-:W-:-:S04]  /*3c90*/  VIADD R8, R8, 0x400 ;  /* 0x0000040008087836 */ /* 0x000fc80000000000 */
[----:B------:R-:W-:Y:S01]  /*3ca0*/  IMAD R10, R9, 0x4, R13 ;  /* 0x00000004090a7824 */ /* 0x000fe200078e020d */
[----:B------:R-:W-:Y:S01]  /*3cb0*/  @!P2 LDS R11, [R13] ;  /* 0x000000000d0ba984 */ /* 0x000fe20000000800 */
[----:B------:R-:W-:-:S03]  /*3cc0*/  ISETP.GE.AND P3, PT, R8, UR6, PT ;  /* 0x0000000608007c0c */ /* 0x000fc6000bf66270 */
[----:B------:R-:W1:Y:S02]  /*3cd0*/  @!P2 LDS R2, [R10] ;  /* 0x000000000a02a984 */ /* 0x000e640000000800 */
[----:B-1----:R-:W-:-:S04]  /*3ce0*/  @!P2 ISETP.GE.AND P1, PT, R2, RZ, PT ;  /* 0x000000ff0200a20c */ /* 0x002fc80003f26270 */
[----:B------:R-:W-:Y:S02]  /*3cf0*/  @!P2 PLOP3.LUT P0, PT, P1, PT, PT, 0x80, 0x8 ;  /* 0x000000000008a81c */ /* 0x000fe40000f0f070 */
[----:B------:R-:W-:-:S11]  /*3d00*/  @!P2 ISETP.NE.AND P1, PT, R11, 0x1, PT ;  /* 0x000000010b00a80c */ /* 0x000fd60003f25270 */
[----:B------:R-:W-:Y:S02]  /*3d10*/  @!P0 SEL R2, R11, R2, P1 ;  /* 0x000000020b028207 */ /* 0x000fe40000800000 */
[----:B------:R-:W-:Y:S01]  /*3d20*/  @!P3 LDS R11, [R13+0x1000] ;  /* 0x001000000d0bb984 */ /* 0x000fe20000000800 */
[----:B------:R-:W-:-:S03]  /*3d30*/  PLOP3.LUT P0, PT, PT, PT, PT, 0x80, 0x8 ;  /* 0x000000000008781c */ /* 0x000fc60003f0f070 */
[----:B------:R-:W-:Y:S04]  /*3d40*/  @!P2 STS [R13], R2 ;  /* 0x000000020d00a388 */ /* 0x000fe80000000800 */
[----:B------:R-:W1:Y:S02]  /*3d50*/  @!P3 LDS R8, [R10+0x1000] ;  /* 0x001000000a08b984 */ /* 0x000e640000000800 */
[----:B-1----:R-:W-:-:S04]  /*3d60*/  @!P3 ISETP.GE.AND P1, PT, R8, RZ, PT ;  /* 0x000000ff0800b20c */ /* 0x002fc80003f26270 */
[----:B------:R-:W-:Y:S02]  /*3d70*/  @!P3 PLOP3.LUT P0, PT, P1, PT, PT, 0x80, 0x8 ;  /* 0x000000000008b81c */ /* 0x000fe40000f0f070 */
[----:B------:R-:W-:-:S11]  /*3d80*/  @!P3 ISETP.NE.AND P1, PT, R11, 0x1, PT ;  /* 0x000000010b00b80c */ /* 0x000fd60003f25270 */
[----:B------:R-:W-:-:S05]  /*3d90*/  @!P0 SEL R8, R11, R8, P1 ;  /* 0x000000080b088207 */ /* 0x000fca0000800000 */
[----:B------:R3:W-:Y:S02]  /*3da0*/  @!P3 STS [R13+0x1000], R8 ;  /* 0x001000080d00b388 */ /* 0x0007e40000000800 */
.L_x_164:
[----:B------:R-:W-:Y:S05]  /*3db0*/  BRA.U UP0, `(.L_x_160) ;  /* 0x0000000100447547 */ /* 0x000fea000b800000 */
[----:B-1----:R-:W-:Y:S01]  /*3dc0*/  VIADD R2, R0, UR4 ;  /* 0x0000000400027c36 */ /* 0x002fe20008000000 */
[----:B------:R-:W-:Y:S04]  /*3dd0*/  BSSY.RECONVERGENT B0, `(.L_x_160) ;  /* 0x000000f000007945 */ /* 0x000fe80003800200 */
[----:B------:R-:W-:-:S13]  /*3de0*/  ISETP.GE.AND P0, PT, R2, UR6, PT ;  /* 0x0000000602007c0c */ /* 0x000fda000bf06270 */
[----:B------:R-:W-:Y:S05]  /*3df0*/  @P0 BRA `(.L_x_165) ;  /* 0x0000000000300947 */ /* 0x000fea0003800000 */
[----:B------:R-:W1:Y:S01]  /*3e00*/  S2UR UR5, SR_CgaCtaId ;  /* 0x00000000000579c3 */ /* 0x000e620000008800 */
[----:B------:R-:W-:Y:S01]  /*3e10*/  UMOV UR4, 0x400 ;  /* 0x0000040000047882 */ /* 0x000fe20000000000 */
[----:B------:R-:W-:Y:S01]  /*3e20*/  IMAD.IADD R9, R2, 0x1, R9 ;  /* 0x0000000102097824 */ /* 0x000fe200078e0209 */
[----:B-1----:R-:W-:-:S06]  /*3e30*/  ULEA UR4, UR5, UR4, 0x18 ;  /* 0x0000000405047291 */ /* 0x002fcc000f8ec0ff */
[----:B------:R-:W-:Y:S02]  /*3e40*/  LEA R9, R9, UR4, 0x2 ;  /* 0x0000000409097c11 */ /* 0x000fe4000f8e10ff */
[----:B------:R-:W-:-:S03]  /*3e50*/  LEA R11, R2, UR4, 0x2 ;  /* 0x00000004020b7c11 */ /* 0x000fc6000f8e10ff */
[----:B------:R-:W1:Y:S04]  /*3e60*/  LDS R0, [R9] ;  /* 0x0000000009007984 */ /* 0x000e680000000800 */
[----:B--23--:R-:W2:Y:S01]  /*3e70*/  LDS R13, [R11] ;  /* 0x000000000b0d7984 */ /* 0x00cea20000000800 */
[----:B-1----:R-:W-:Y:S02]  /*3e80*/  ISETP.GE.AND P1, PT, R0, RZ, PT ;  /* 0x000000ff0000720c */ /* 0x002fe40003f26270 */
[----:B--2---:R-:W-:-:S11]  /*3e90*/  ISETP.NE.AND P0, PT, R13, 0x1, PT ;  /* 0x000000010d00780c */ /* 0x004fd60003f05270 */
[----:B------:R-:W-:-:S05]  /*3ea0*/  @!P1 SEL R0, R13, R0, P0 ;  /* 0x000000000d009207 */ /* 0x000fca0000000000 */
[----:B------:R1:W-:Y:S02]  /*3eb0*/  STS [R11], R0 ;  /* 0x000000000b007388 */ /* 0x0003e40000000800 */
.L_x_165:
[----:B------:R-:W-:Y:S05]  /*3ec0*/  BSYNC.RECONVERGENT B0 ;  /* 0x0000000000007941 */ /* 0x000fea0003800200 */
.L_x_160:
[----:B------:R-:W-:Y:S01]  /*3ed0*/  BAR.SYNC.DEFER_BLOCKING 0x0 ;  /* 0x0000000000007b1d */ /* 0x000fe20000010000 */
[----:B------:R-:W-:-:S05]  /*3ee0*/  LOP3.LUT P0, RZ, R3, R4, RZ, 0xfc, !PT ;  /* 0x0000000403ff7212 */ /* 0x000fca000780fcff */
[----:B------:R-:W-:Y:S08]  /*3ef0*/  BSSY.RECONVERGENT B0, `(.L_x_166) ;  /* 0x0000097000007945 */ /* 0x000ff00003800200 */
[----:B------:R-:W-:Y:S05]  /*3f00*/  @P0 BRA `(.L_x_167) ;  /* 0x0000000800540947 */ /* 0x000fea0003800000 */
[----:B------:R-:W-:Y:S01]  /*3f10*/  UISETP.GE.AND UP0, UPT, UR6, 0x1, UPT ;  /* 0x000000010600788c */ /* 0x000fe2000bf06270 */
[----:B------:R-:W-:-:S08]  /*3f20*/  IMAD.MOV.U32 R9, RZ, RZ, RZ ;  /* 0x000000ffff097224 */ /* 0x000fd000078e00ff */
[----:B------:R-:W-:Y:S05]  /*3f30*/  BRA.U !UP0, `(.L_x_168) ;  /* 0x0000000908447547 */ /* 0x000fea000b800000 */
[----:B------:R-:W-:Y:S01]  /*3f40*/  UIADD3 UR4, UPT, UPT, UR6, -0x1, URZ ;  /* 0xffffffff06047890 */ /* 0x000fe2000fffe0ff */
[----:B-1----:R-:W-:Y:S01]  /*3f50*/  IMAD.MOV.U32 R0, RZ, RZ, RZ ;  /* 0x000000ffff007224 */ /* 0x002fe200078e00ff */
[----:B------:R-:W-:Y:S01]  /*3f60*/  ULOP3.LUT UR5, UR6, 0x7, URZ, 0xc0, !UPT ;  /* 0x0000000706057892 */ /* 0x000fe2000f8ec0ff */
[----:B------:R-:W-:Y:S01]  /*3f70*/  IMAD.MOV.U32 R9, RZ, RZ, RZ ;  /* 0x000000ffff097224 */ /* 0x000fe200078e00ff */
[----:B------:R-:W-:Y:S02]  /*3f80*/  UISETP.GE.U32.AND UP0, UPT, UR4, 0x7, UPT ;  /* 0x000000070400788c */ /* 0x000fe4000bf06070 */
[----:B------:R-:W-:-:S07]  /*3f90*/  UISETP.NE.AND UP1, UPT, UR5, URZ, UPT ;  /* 0x000000ff0500728c */ /* 0x000fce000bf25270 */
[----:B------:R-:W-:Y:S05]  /*3fa0*/  BRA.U !UP0, `(.L_x_169) ;  /* 0x0000000508087547 */ /* 0x000fea000b800000 */
[----:B------:R-:W1:Y:S01]  /*3fb0*/  S2R R9, SR_CgaCtaId ;  /* 0x0000000000097919 */ /* 0x000e620000008800 */
[----:B------:R-:W-:Y:S01]  /*3fc0*/  ULOP3.LUT UR4, UR6, 0x7ffffff8, URZ, 0xc0, !UPT ;  /* 0x7ffffff806047892 */ /* 0x000fe2000f8ec0ff */
[----:B------:R-:W-:Y:S01]  /*3fd0*/  MOV R2, 0x400 ;  /* 0x0000040000027802 */ /* 0x000fe20000000f00 */
[----:B------:R-:W-:-:S04]  /*3fe0*/  IMAD.MOV.U32 R11, RZ, RZ, RZ ;  /* 0x000000ffff0b7224 */ /* 0x000fc800078e00ff */
[----:B------:R-:W-:Y:S01]  /*3ff0*/  IMAD.U32 R0, RZ, RZ, UR4 ;  /* 0x00000004ff007e24 */ /* 0x000fe2000f8e00ff */
[----:B-1----:R-:W-:Y:S01]  /*4000*/  LEA R2, R9, R2, 0x18 ;  /* 0x0000000209027211 */ /* 0x002fe200078ec0ff */
[----:B------:R-:W-:-:S07]  /*4010*/  IMAD.MOV.U32 R9, RZ, RZ, RZ ;  /* 0x000000ffff097224 */ /* 0x000fce00078e00ff */
.L_x_170:
[----:B--23--:R-:W-:-:S05]  /*4020*/  IMAD R8, R11, 0x4, R2 ;  /* 0x000000040b087824 */ /* 0x00cfca00078e0202 */
[----:B------:R-:W1:Y:S02]  /*4030*/  LDS R10, [R8] ;  /* 0x00000000080a7984 */ /* 0x000e640000000800 */
[----:B-1----:R-:W-:-:S13]  /*4040*/  ISETP.GE.AND P0, PT, R10, RZ, PT ;  /* 0x000000ff0a00720c */ /* 0x002fda0003f06270 */
[----:B------:R-:W-:-:S05]  /*4050*/  @P0 IMAD R12, R9, 0x4, R6 ;  /* 0x00000004090c0824 */ /* 0x000fca00078e0206 */
[----:B------:R-:W-:Y:S04]  /*4060*/  @P0 STS [R12], R11 ;  /* 0x0000000b0c000388 */ /* 0x000fe80000000800 */
[----:B------:R-:W1:Y:S02]  /*4070*/  LDS R10, [R8+0x4] ;  /* 0x00000400080a7984 */ /* 0x000e640000000800 */
[----:B-1----:R-:W-:Y:S01]  /*4080*/  ISETP.GE.AND P1, PT, R10, RZ, PT ;  /* 0x000000ff0a00720c */ /* 0x002fe20003f26270 */
[----:B------:R-:W-:-:S04]  /*4090*/  @P0 VIADD R10, R9, 0x1 ;  /* 0x00000001090a0836 */ /* 0x000fc80000000000 */
[----:B------:R-:W-:-:S08]  /*40a0*/  @P0 IMAD.MOV.U32 R9, RZ, RZ, R10 ;  /* 0x000000ffff090224 */ /* 0x000fd000078e000a */
[----:B------:R-:W-:Y:S02]  /*40b0*/  @P1 VIADD R10, R11, 0x1 ;  /* 0x000000010b0a1836 */ /* 0x000fe40000000000 */
[----:B0-----:R-:W-:-:S05]  /*40c0*/  @P1 IMAD R15, R9, 0x4, R6 ;  /* 0x00000004090f1824 */ /* 0x001fca00078e0206 */
[----:B------:R-:W-:Y:S04]  /*40d0*/  @P1 STS [R15], R10 ;  /* 0x0000000a0f001388 */ /* 0x000fe80000000800 */
[----:B------:R-:W0:Y:S02]  /*40e0*/  LDS R13, [R8+0x8] ;  /* 0x00000800080d7984 */ /* 0x000e240000000800 */
[----:B0-----:R-:W-:Y:S01]  /*40f0*/  ISETP.GE.AND P0, PT, R13, RZ, PT ;  /* 0x000000ff0d00720c */ /* 0x001fe20003f06270 */
[----:B------:R-:W-:-:S04]  /*4100*/  @P1 VIADD R13, R9, 0x1 ;  /* 0x00000001090d1836 */ /* 0x000fc80000000000 */
[----:B------:R-:W-:-:S08]  /*4110*/  @P1 IMAD.MOV.U32 R9, RZ, RZ, R13 ;  /* 0x000000ffff091224 */ /* 0x000fd000078e000d */
[----:B------:R-:W-:Y:S02]  /*4120*/  @P0 VIADD R12, R11, 0x2 ;  /* 0x000000020b0c0836 */ /* 0x000fe40000000000 */
[----:B------:R-:W-:-:S05]  /*4130*/  @P0 IMAD R17, R9, 0x4, R6 ;  /* 0x0000000409110824 */ /* 0x000fca00078e0206 */
        /* <DEDUP_REMOVED lines=34> */
[----:B------:R-:W-:Y:S02]  /*4360*/  @P1 IMAD R15, R9, 0x4, R6 ;  /* 0x00000004090f1824 */ /* 0x000fe400078e0206 */
[----:B------:R-:W-:Y:S02]  /*4370*/  VIADD R11, R11, 0x8 ;  /* 0x000000080b0b7836 */ /* 0x000fe40000000000 */
[----:B------:R-:W-:Y:S01]  /*4380*/  @P1 VIADD R13, R9, 0x1 ;  /* 0x00000001090d1836 */ /* 0x000fe20000000000 */
[----:B------:R1:W-:Y:S02]  /*4390*/  @P1 STS [R15], R10 ;  /* 0x0000000a0f001388 */ /* 0x0003e40000000800 */
[----:B------:R-:W-:Y:S01]  /*43a0*/  ISETP.NE.AND P0, PT, R11, R0, PT ;  /* 0x000000000b00720c */ /* 0x000fe20003f05270 */
[----:B------:R-:W-:-:S12]  /*43b0*/  @P1 IMAD.MOV.U32 R9, RZ, RZ, R13 ;  /* 0x000000ffff091224 */ /* 0x000fd800078e000d */
[----:B-1----:R-:W-:Y:S05]  /*43c0*/  @P0 BRA `(.L_x_170) ;  /* 0xfffffffc00140947 */ /* 0x002fea000383ffff */
.L_x_169:
[----:B------:R-:W-:Y:S05]  /*43d0*/  BRA.U !UP1, `(.L_x_168) ;  /* 0x00000005091c7547 */ /* 0x000fea000b800000 */
[----:B------:R-:W1:Y:S01]  /*43e0*/  LDCU UR4, c[0x0][0x388] ;  /* 0x00007100ff0477ac */ /* 0x000e620008000800 */
[----:B------:R-:W-:Y:S02]  /*43f0*/  UISETP.GE.U32.AND UP0, UPT, UR5, 0x4, UPT ;  /* 0x000000040500788c */ /* 0x000fe4000bf06070 */
[----:B-1----:R-:W-:-:S04]  /*4400*/  ULOP3.LUT UR7, UR4, 0x3, URZ, 0xc0, !UPT ;  /* 0x0000000304077892 */ /* 0x002fc8000f8ec0ff */
[----:B------:R-:W-:-:S03]  /*4410*/  UISETP.NE.AND UP1, UPT, UR7, URZ, UPT ;  /* 0x000000ff0700728c */ /* 0x000fc6000bf25270 */
[----:B------:R-:W-:Y:S08]  /*4420*/  BRA.U !UP0, `(.L_x_171) ;  /* 0x0000000108807547 */ /* 0x000ff0000b800000 */
[----:B------:R-:W1:Y:S01]  /*4430*/  S2R R11, SR_CgaCtaId ;  /* 0x00000000000b7919 */ /* 0x000e620000008800 */
[----:B------:R-:W-:-:S04]  /*4440*/  MOV R2, 0x400 ;  /* 0x0000040000027802 */ /* 0x000fc80000000f00 */
[----:B-1----:R-:W-:-:S05]  /*4450*/  LEA R11, R11, R2, 0x18 ;  /* 0x000000020b0b7211 */ /* 0x002fca00078ec0ff */
[----:B------:R-:W-:-:S05]  /*4460*/  IMAD R11, R0, 0x4, R11 ;  /* 0x00000004000b7824 */ /* 0x000fca00078e020b */
[----:B------:R-:W1:Y:S02]  /*4470*/  LDS R2, [R11] ;  /* 0x000000000b027984 */ /* 0x000e640000000800 */
[----:B-1----:R-:W-:-:S13]  /*4480*/  ISETP.GE.AND P0, PT, R2, RZ, PT ;  /* 0x000000ff0200720c */ /* 0x002fda0003f06270 */
[----:B--23--:R-:W-:-:S05]  /*4490*/  @P0 IMAD R13, R9, 0x4, R6 ;  /* 0x00000004090d0824 */ /* 0x00cfca00078e0206 */
        /* <DEDUP_REMOVED lines=19> */
[C---:B------:R-:W-:Y:S02]  /*45d0*/  @P1 VIADD R2, R0.reuse, 0x3 ;  /* 0x0000000300021836 */ /* 0x040fe40000000000 */
[C---:B------:R-:W-:Y:S02]  /*45e0*/  @P1 IMAD R15, R9.reuse, 0x4, R6 ;  /* 0x00000004090f1824 */ /* 0x040fe400078e0206 */
[----:B------:R-:W-:Y:S02]  /*45f0*/  @P1 VIADD R10, R9, 0x1 ;  /* 0x00000001090a1836 */ /* 0x000fe40000000000 */
[----:B------:R-:W-:Y:S01]  /*4600*/  VIADD R0, R0, 0x4 ;  /* 0x0000000400007836 */ /* 0x000fe20000000000 */
[----:B------:R1:W-:Y:S01]  /*4610*/  @P1 STS [R15], R2 ;  /* 0x000000020f001388 */ /* 0x0003e20000000800 */
[----:B------:R-:W-:-:S07]  /*4620*/  @P1 IMAD.MOV.U32 R9, RZ, RZ, R10 ;  /* 0x000000ffff091224 */ /* 0x000fce00078e000a */
.L_x_171:
[----:B------:R-:W-:Y:S05]  /*4630*/  BRA.U !UP1, `(.L_x_168) ;  /* 0x0000000109847547 */ /* 0x000fea000b800000 */
[----:B------:R-:W-:Y:S02]  /*4640*/  UISETP.NE.AND UP0, UPT, UR7, 0x1, UPT ;  /* 0x000000010700788c */ /* 0x000fe4000bf05270 */
[----:B------:R-:W-:-:S04]  /*4650*/  ULOP3.LUT UR4, UR4, 0x1, URZ, 0xc0, !UPT ;  /* 0x0000000104047892 */ /* 0x000fc8000f8ec0ff */
[----:B------:R-:W-:-:S03]  /*4660*/  UISETP.NE.U32.AND UP1, UPT, UR4, 0x1, UPT ;  /* 0x000000010400788c */ /* 0x000fc6000bf25070 */
[----:B------:R-:W-:Y:S08]  /*4670*/  BRA.U !UP0, `(.L_x_172) ;  /* 0x0000000108487547 */ /* 0x000ff0000b800000 */
[----:B------:R-:W4:Y:S01]  /*4680*/  S2R R11, SR_CgaCtaId ;  /* 0x00000000000b7919 */ /* 0x000f220000008800 */
[----:B-1----:R-:W-:-:S04]  /*4690*/  MOV R2, 0x400 ;  /* 0x0000040000027802 */ /* 0x002fc80000000f00 */
[----:B----4-:R-:W-:-:S05]  /*46a0*/  LEA R11, R11, R2, 0x18 ;  /* 0x000000020b0b7211 */ /* 0x010fca00078ec0ff */
        /* <DEDUP_REMOVED lines=9> */
[C---:B------:R-:W-:Y:S02]  /*4740*/  @P1 VIADD R2, R0.reuse, 0x1 ;  /* 0x0000000100021836 */ /* 0x040fe40000000000 */
[C---:B0-----:R-:W-:Y:S02]  /*4750*/  @P1 IMAD R15, R9.reuse, 0x4, R6 ;  /* 0x00000004090f1824 */ /* 0x041fe400078e0206 */
[----:B------:R-:W-:Y:S02]  /*4760*/  @P1 VIADD R8, R9, 0x1 ;  /* 0x0000000109081836 */ /* 0x000fe40000000000 */
[----:B------:R-:W-:Y:S01]  /*4770*/  VIADD R0, R0, 0x2 ;  /* 0x0000000200007836 */ /* 0x000fe20000000000 */
[----:B------:R4:W-:Y:S01]  /*4780*/  @P1 STS [R15], R2 ;  /* 0x000000020f001388 */ /* 0x0009e20000000800 */
[----:B------:R-:W-:-:S07]  /*4790*/  @P1 IMAD.MOV.U32 R9, RZ, RZ, R8 ;  /* 0x000000ffff091224 */ /* 0x000fce00078e0008 */
.L_x_172:
[----:B------:R-:W-:Y:S05]  /*47a0*/  BRA.U UP1, `(.L_x_168) ;  /* 0x0000000101287547 */ /* 0x000fea000b800000 */
[----:B------:R-:W5:Y:S01]  /*47b0*/  S2R R11, SR_CgaCtaId ;  /* 0x00000000000b7919 */ /* 0x000f620000008800 */
[----:B-1--4-:R-:W-:-:S04]  /*47c0*/  MOV R2, 0x400 ;  /* 0x0000040000027802 */ /* 0x012fc80000000f00 */
[----:B-----5:R-:W-:-:S05]  /*47d0*/  LEA R11, R11, R2, 0x18 ;  /* 0x000000020b0b7211 */ /* 0x020fca00078ec0ff */
[----:B------:R-:W-:-:S06]  /*47e0*/  IMAD R2, R0, 0x4, R11 ;  /* 0x0000000400027824 */ /* 0x000fcc00078e020b */
[----:B------:R-:W1:Y:S02]  /*47f0*/  LDS R2, [R2] ;  /* 0x0000000002027984 */ /* 0x000e640000000800 */
[----:B-1----:R-:W-:-:S13]  /*4800*/  ISETP.GE.AND P0, PT, R2, RZ, PT ;  /* 0x000000ff0200720c */ /* 0x002fda0003f06270 */
[C---:B------:R-:W-:Y:S02]  /*4810*/  @P0 IMAD R11, R9.reuse, 0x4, R6 ;  /* 0x00000004090b0824 */ /* 0x040fe400078e0206 */
[----:B--23--:R-:W-:-:S03]  /*4820*/  @P0 VIADD R8, R9, 0x1 ;  /* 0x0000000109080836 */ /* 0x00cfc60000000000 */
[----:B------:R1:W-:Y:S01]  /*4830*/  @P0 STS [R11], R0 ;  /* 0x000000000b000388 */ /* 0x0003e20000000800 */
[----:B------:R-:W-:-:S07]  /*4840*/  @P0 IMAD.MOV.U32 R9, RZ, RZ, R8 ;  /* 0x000000ffff090224 */ /* 0x000fce00078e0008 */
.L_x_168:
[----:B------:R0:W-:Y:S02]  /*4850*/  STS [R5], R9 ;  /* 0x0000000905007388 */ /* 0x0001e40000000800 */
.L_x_167:
[----:B------:R-:W-:Y:S05]  /*4860*/  BSYNC.RECONVERGENT B0 ;  /* 0x0000000000007941 */ /* 0x000fea0003800200 */
.L_x_166:
[----:B------:R-:W-:Y:S06]  /*4870*/  BAR.SYNC.DEFER_BLOCKING 0x0 ;  /* 0x0000000000007b1d */ /* 0x000fec0000010000 */
[----:B------:R-:W1:Y:S01]  /*4880*/  LDCU UR4, c[0x0][0x380] ;  /* 0x00007000ff0477ac */ /* 0x000e620008000800 */
[----:B------:R-:W-:Y:S01]  /*4890*/  BSSY.RECONVERGENT B0, `(.L_x_173) ;  /* 0x0000213000007945 */ /* 0x000fe20003800200 */
[----:B------:R-:W-:Y:S04]  /*48a0*/  STL.64 [R1], RZ ;  /* 0x000000ff01007387 */ /* 0x000fe80000100a00 */
[----:B--23--:R-:W2:Y:S01]  /*48b0*/  LDS R8, [R5] ;  /* 0x0000000005087984 */ /* 0x00cea20000000800 */
[----:B-1----:R-:W-:-:S04]  /*48c0*/  IMAD.U32 R0, RZ, RZ, UR4 ;  /* 0x00000004ff007e24 */ /* 0x002fc8000f8e00ff */
[----:B----4-:R-:W-:-:S05]  /*48d0*/  VIADD R2, R0, 0x1f ;  /* 0x0000001f00027836 */ /* 0x010fca0000000000 */
[----:B0-----:R-:W-:-:S04]  /*48e0*/  SHF.R.S32.HI R9, RZ, 0x1f, R2 ;  /* 0x0000001fff097819 */ /* 0x001fc80000011402 */
[----:B------:R-:W-:-:S04]  /*48f0*/  LEA.HI R2, R9, R2, RZ, 0x5 ;  /* 0x0000000209027211 */ /* 0x000fc800078f28ff */
[----:B------:R-:W-:Y:S02]  /*4900*/  LOP3.LUT R2, R2, 0xffffffe0, RZ, 0xc0, !PT ;  /* 0xffffffe002027812 */ /* 0x000fe400078ec0ff */
[----:B--2---:R-:W-:-:S13]  /*4910*/  ISETP.GE.AND P0, PT, R3, R8, PT ;  /* 0x000000080300720c */ /* 0x004fda0003f06270 */
[----:B------:R-:W-:Y:S05]  /*4920*/  @P0 BRA `(.L_x_174) ;  /* 0x0000002000240947 */ /* 0x000fea0003800000 */
[----:B------:R-:W-:-:S05]  /*4930*/  VIMNMX R0, PT, PT, R2, 0x20, !PT ;  /* 0x0000002002007848 */ /* 0x000fca0007fe0100 */
[----:B------:R-:W-:-:S05]  /*4940*/  VIADD R0, R0, 0xffffffff ;  /* 0xffffffff00007836 */ /* 0x000fca0000000000 */
[----:B------:R-:W-:-:S04]  /*4950*/  LEA.HI R0, R0, 0x1, RZ, 0x1b ;  /* 0x0000000100007811 */ /* 0x000fc800078fd8ff */
[----:B------:R-:W-:-:S07]  /*4960*/  LOP3.LUT R9, R0, 0xffffff8, RZ, 0xc0, !PT ;  /* 0x0ffffff800097812 */ /* 0x000fce00078ec0ff */
.L_x_190:
[----:B------:R-:W-:Y:S01]  /*4970*/  IMAD R11, R3, 0x4, R6 ;  /* 0x00000004030b7824 */ /* 0x000fe200078e0206 */
        /* <DEDUP_REMOVED lines=11> */
[----:B--23--:R-:W-:Y:S05]  /*4a30*/  @P0 BRA `(.L_x_176) ;  /* 0x0000000c00e00947 */ /* 0x00cfea0003800000 */
[----:B------:R-:W-:-:S07]  /*4a40*/  IMAD.MOV.U32 R10, RZ, RZ, RZ ;  /* 0x000000ffff0a7224 */ /* 0x000fce00078e00ff */
.L_x_182:
[----:B------:R-:W-:Y:S01]  /*4a50*/  IMAD R15, R10, 0x4, R6 ;  /* 0x000000040a0f7824 */ /* 0x000fe200078e0206 */
[----:B0-2---:R-:W0:Y:S01]  /*4a60*/  LDC.64 R12, c[0x0][0x3b0] ;  /* 0x0000ec00ff0c7b82 */ /* 0x005e220000000a00 */
[----:B------:R-:W-:-:S04]  /*4a70*/  VIADD R0, R11, 0x2 ;  /* 0x000000020b007836 */ /* 0x000fc80000000000 */
[----:B------:R-:W2:Y:S01]  /*4a80*/  LDS R15, [R15] ;  /* 0x000000000f0f7984 */ /* 0x000ea20000000800 */
[----:B------:R-:W-:-:S05]  /*4a90*/  IMAD R0, R11, R0, R0 ;  /* 0x000000000b007224 */ /* 0x000fca00078e0200 */
[----:B------:R-:W-:Y:S02]  /*4aa0*/  LEA.HI R16, R0, R0, RZ, 0x1 ;  /* 0x0000000000107211 */ /* 0x000fe400078f08ff */
[----:B------:R-:W-:Y:S02]  /*4ab0*/  LOP3.LUT R0, RZ, R11, RZ, 0x33, !PT ;  /* 0x0000000bff007212 */ /* 0x000fe400078e33ff */
[----:B------:R-:W-:-:S04]  /*4ac0*/  SHF.R.S32.HI R16, RZ, 0x1, R16 ;  /* 0x00000001ff107819 */ /* 0x000fc80000011410 */
[----:B--2---:R-:W-:-:S05]  /*4ad0*/  IADD3 R17, PT, PT, R15, R16, R0 ;  /* 0x000000100f117210 */ /* 0x004fca0007ffe000 */
[----:B0-----:R-:W-:-:S06]  /*4ae0*/  IMAD.WIDE R12, R17, 0x2, R12 ;  /* 0x00000002110c7825 */ /* 0x001fcc00078e020c */
[----:B------:R0:W2:Y:S01]  /*4af0*/  LDG.E.U16 R12, desc[UR8][R12.64] ;  /* 0x000000080c0c7981 */ /* 0x0000a2000c1e1500 */
[----:B------:R-:W3:Y:S01]  /*4b00*/  S2UR UR5, SR_CgaCtaId ;  /* 0x00000000000579c3 */ /* 0x000ee20000008800 */
[----:B------:R-:W-:Y:S01]  /*4b10*/  UMOV UR4, 0x400 ;  /* 0x0000040000047882 */ /* 0x000fe20000000000 */
[----:B------:R-:W2:Y:S01]  /*4b20*/  I2F.F16 R17, 0x1 ;  /* 0x0000000100117906 */ /* 0x000ea20000200c00 */
[----:B0-----:R-:W-:Y:S01]  /*4b30*/  IMAD.MOV.U32 R13, RZ, RZ, RZ ;  /* 0x000000ffff0d7224 */ /* 0x001fe200078e00ff */
[----:B---3--:R-:W-:Y:S01]  /*4b40*/  ULEA UR4, UR5, UR4, 0x18 ;  /* 0x0000000405047291 */ /* 0x008fe2000f8ec0ff */
[----:B------:R-:W0:Y:S05]  /*4b50*/  LDCU UR5, c[0x0][0x380] ;  /* 0x00007000ff0577ac */ /* 0x000e2a0008000800 */
[----:B------:R-:W-:-:S05]  /*4b60*/  LEA R16, R15, UR4, 0x2 ;  /* 0x000000040f107c11 */ /* 0x000fca000f8e10ff */
[----:B-1----:R-:W1:Y:S01]  /*4b70*/  LDCU UR4, c[0x0][0x388] ;  /* 0x00007100ff0477ac */ /* 0x002e620008000800 */
[----:B------:R-:W3:Y:S01]  /*4b80*/  LDS R16, [R16] ;  /* 0x0000000010107984 */ /* 0x000ee20000000800 */
[----:B0-----:R-:W-:-:S05]  /*4b90*/  IMAD.U32 R0, RZ, RZ, UR5 ;  /* 0x00000005ff007e24 */ /* 0x001fca000f8e00ff */
[----:B------:R-:W-:Y:S01]  /*4ba0*/  ISETP.GE.AND P0, PT, R0, 0xe1, PT ;  /* 0x000000e10000780c */ /* 0x000fe20003f06270 */
[----:B-1----:R-:W-:Y:S02]  /*4bb0*/  IMAD R15, R14, UR4, R15 ;  /* 0x000000040e0f7c24 */ /* 0x002fe4000f8e020f */
[----:B--2---:R-:W-:Y:S02]  /*4bc0*/  HADD2 R12, R12.H0_H0, R17.H0_H0 ;  /* 0x200000110c0c7230 */ /* 0x004fe40000000800 */
[----:B---3--:R-:W-:-:S08]  /*4bd0*/  IMAD R17, R16, UR4, R11 ;  /* 0x0000000410117c24 */ /* 0x008fd0000f8e020b */
[----:B------:R-:W-:Y:S05]  /*4be0*/  @!P0 BRA `(.L_x_177) ;  /* 0x00000004007c8947 */ /* 0x000fea0003800000 */
[----:B------:R-:W0:Y:S01]  /*4bf0*/  LDC R0, c[0x0][0x380] ;  /* 0x0000e000ff007b82 */ /* 0x000e220000000800 */
[----:B------:R-:W-:Y:S02]  /*4c00*/  IMAD.MOV.U32 R13, RZ, RZ, RZ ;  /* 0x000000ffff0d7224 */ /* 0x000fe400078e00ff */
[----:B------:R-:W-:-:S07]  /*4c10*/  IMAD.MOV.U32 R16, RZ, RZ, RZ ;  /* 0x000000ffff107224 */ /* 0x000fce00078e00ff */
.L_x_178:
[----:B-1----:R-:W-:-:S05]  /*4c20*/  SHF.R.U32.HI R18, RZ, 0x5, R13 ;  /* 0x00000005ff127819 */ /* 0x002fca000001160d */
[----:B------:R-:W-:-:S05]  /*4c30*/  IMAD R18, R18, 0x2, R1 ;  /* 0x0000000212127824 */ /* 0x000fca00078e0201 */
[----:B------:R-:W2:Y:S04]  /*4c40*/  LDL.U16 R27, [R18] ;  /* 0x00000000121b7983 */ /* 0x000ea80000100400 */
[----:B------:R-:W3:Y:S04]  /*4c50*/  LDL.U16 R23, [R18+0x2] ;  /* 0x0000020012177983 */ /* 0x000ee80000100400 */
[----:B------:R-:W4:Y:S01]  /*4c60*/  LDL.U16 R21, [R18+0x4] ;  /* 0x0000040012157983 */ /* 0x000f220000100400 */
[----:B------:R-:W-:Y:S01]  /*4c70*/  IMAD.IADD R25, R4, 0x1, R13 ;  /* 0x0000000104197824 */ /* 0x000fe200078e020d */
[----:B------:R-:W-:-:S03]  /*4c80*/  PRMT R24, RZ, 0x7610, R24 ;  /* 0x00007610ff187816 */ /* 0x000fc60000000018 */
[C---:B------:R-:W-:Y:S01]  /*4c90*/  VIADD R19, R25.reuse, 0x20 ;  /* 0x0000002019137836 */ /* 0x040fe20000000000 */
[CC--:B0-----:R-:W-:Y:S01]  /*4ca0*/  ISETP.GE.AND P0, PT, R25.reuse, R0.reuse, PT ;  /* 0x000000001900720c */ /* 0x0c1fe20003f06270 */
[----:B------:R-:W-:Y:S02]  /*4cb0*/  VIADD R29, R25, 0x40 ;  /* 0x00000040191d7836 */ /* 0x000fe40000000000 */
[-CC-:B------:R-:W-:Y:S01]  /*4cc0*/  IMAD R20, R15, R0.reuse, R25.reuse ;  /* 0x000000000f147224 */ /* 0x180fe200078e0219 */
[-C--:B------:R-:W-:Y:S01]  /*4cd0*/  ISETP.GE.AND P1, PT, R19, R0.reuse, PT ;  /* 0x000000001300720c */ /* 0x080fe20003f26270 */
[-C--:B------:R-:W-:Y:S01]  /*4ce0*/  IMAD R22, R17, R0.reuse, R25 ;  /* 0x0000000011167224 */ /* 0x080fe200078e0219 */
[----:B------:R-:W-:Y:S01]  /*4cf0*/  ISETP.GE.AND P2, PT, R29, R0, PT ;  /* 0x000000001d00720c */ /* 0x000fe20003f46270 */
[----:B------:R-:W-:Y:S01]  /*4d00*/  IMAD R19, R20, 0x2, R5 ;  /* 0x0000000214137824 */ /* 0x000fe200078e0205 */
[----:B------:R-:W-:Y:S01]  /*4d10*/  PRMT R29, RZ, 0x7610, R29 ;  /* 0x00007610ff1d7816 */ /* 0x000fe2000000001d */
[----:B------:R-:W-:Y:S01]  /*4d20*/  IMAD R20, R22, 0x2, R5 ;  /* 0x0000000216147824 */ /* 0x000fe200078e0205 */
[----:B------:R-:W-:-:S04]  /*4d30*/  PRMT R22, RZ, 0x7610, R22 ;  /* 0x00007610ff167816 */ /* 0x000fc80000000016 */
[----:B------:R-:W-:Y:S04]  /*4d40*/  @!P0 LDS.U16 R29, [R20+0x4] ;  /* 0x00000400141d8984 */ /* 0x000fe80000000400 */
[----:B------:R-:W0:Y:S04]  /*4d50*/  @!P0 LDS.U16 R22, [R19+0x4] ;  /* 0x0000040013168984 */ /* 0x000e280000000400 */
[----:B------:R-:W-:Y:S01]  /*4d60*/  @!P1 LDS.U16 R24, [R19+0x44] ;  /* 0x0000440013189984 */ /* 0x000fe20000000400 */
[----:B0-----:R-:W-:Y:S01]  /*4d70*/  HMUL2 R22, R22.H0_H0, R29.H0_H0 ;  /* 0x2000001d16167232 */ /* 0x001fe20000000800 */
[----:B------:R-:W-:-:S06]  /*4d80*/  PRMT R29, RZ, 0x7610, R29 ;  /* 0x00007610ff1d7816 */ /* 0x000fcc000000001d */
[----:B------:R-:W0:Y:S02]  /*4d90*/  @!P1 LDS.U16 R29, [R20+0x44] ;  /* 0x00004400141d9984 */ /* 0x000e240000000400 */
[----:B0-----:R-:W-:Y:S02]  /*4da0*/  HMUL2 R24, R24.H0_H0, R29.H0_H0 ;  /* 0x2000001d18187232 */ /* 0x001fe40000000800 */
[-C--:B--2---:R-:W-:Y:S01]  /*4db0*/  HFMA2 R22, R22.H0_H0, R12.reuse.H0_H0, R27.H0_H0 ;  /* 0x2000000c16167231 */ /* 0x084fe2000004081b */
[----:B------:R-:W-:Y:S01]  /*4dc0*/  PRMT R27, RZ, 0x7610, R27 ;  /* 0x00007610ff1b7816 */ /* 0x000fe2000000001b */
[----:B---3--:R-:W-:Y:S01]  /*4dd0*/  HFMA2 R23, R24.H0_H0, R12.H0_H0, R23.H0_H0 ;  /* 0x2000000c18177231 */ /* 0x008fe20000040817 */
[----:B------:R-:W-:-:S04]  /*4de0*/  PRMT R24, RZ, 0x7610, R24 ;  /* 0x00007610ff187816 */ /* 0x000fc80000000018 */
[----:B------:R-:W-:Y:S04]  /*4df0*/  @!P2 LDS.U16 R27, [R20+0x84] ;  /* 0x00008400141ba984 */ /* 0x000fe80000000400 */
[----:B------:R-:W0:Y:S02]  /*4e00*/  @!P2 LDS.U16 R24, [R19+0x84] ;  /* 0x000084001318a984 */ /* 0x000e240000000400 */
[----:B0-----:R-:W-:Y:S02]  /*4e10*/  HMUL2 R24, R24.H0_H0, R27.H0_H0 ;  /* 0x2000001b18187232 */ /* 0x001fe40000000800 */
[----:B------:R-:W-:Y:S02]  /*4e20*/  VIADD R27, R25, 0x60 ;  /* 0x00000060191b7836 */ /* 0x000fe40000000000 */
[----:B----4-:R-:W-:Y:S01]  /*4e30*/  HFMA2 R21, R24.H0_H0, R12.H0_H0, R21.H0_H0 ;  /* 0x2000000c18157231 */ /* 0x010fe20000040815 */
[----:B------:R-:W-:-:S02]  /*4e40*/  PRMT R24, RZ, 0x7610, R24 ;  /* 0x00007610ff187816 */ /* 0x000fc40000000018 */
[----:B------:R-:W-:Y:S02]  /*4e50*/  ISETP.GE.AND P0, PT, R27, R0, PT ;  /* 0x000000001b00720c */ /* 0x000fe40003f06270 */
[----:B------:R-:W-:-:S11]  /*4e60*/  PRMT R27, RZ, 0x7610, R27 ;  /* 0x00007610ff1b7816 */ /* 0x000fd6000000001b */
[----:B------:R-:W-:Y:S04]  /*4e70*/  @!P0 LDS.U16 R24, [R19+0xc4] ;  /* 0x0000c40013188984 */ /* 0x000fe80000000400 */
[----:B------:R-:W0:Y:S02]  /*4e80*/  @!P0 LDS.U16 R27, [R20+0xc4] ;  /* 0x0000c400141b8984 */ /* 0x000e240000000400 */
[----:B0-----:R-:W-:Y:S02]  /*4e90*/  HMUL2 R24, R24.H0_H0, R27.H0_H0 ;  /* 0x2000001b18187232 */ /* 0x001fe40000000800 */
[----:B------:R-:W2:Y:S01]  /*4ea0*/  LDL.U16 R27, [R18+0x6] ;  /* 0x00000600121b7983 */ /* 0x000ea20000100400 */
[----:B------:R-:W-:Y:S01]  /*4eb0*/  VIADD R29, R25, 0x80 ;  /* 0x00000080191d7836 */ /* 0x000fe20000000000 */
[----:B------:R-:W-:-:S04]  /*4ec0*/  PRMT R26, R22, 0x7610, R26 ;  /* 0x00007610161a7816 */ /* 0x000fc8000000001a */
[----:B------:R-:W-:Y:S01]  /*4ed0*/  ISETP.GE.AND P0, PT, R29, R0, PT ;  /* 0x000000001d00720c */ /* 0x000fe20003f06270 */
[----:B------:R-:W-:Y:S01]  /*4ee0*/  STL.U16 [R18], R26 ;  /* 0x0000001a12007387 */ /* 0x000fe20000100400 */
[----:B------:R-:W-:Y:S01]  /*4ef0*/  PRMT R28, R23, 0x7610, R28 ;  /* 0x00007610171c7816 */ /* 0x000fe2000000001c */
[----:B--2---:R-:W-:Y:S01]  /*4f00*/  HFMA2 R22, R24.H0_H0, R12.H0_H0, R27.H0_H0 ;  /* 0x2000000c18167231 */ /* 0x004fe2000004081b */
[----:B------:R-:W-:Y:S01]  /*4f10*/  PRMT R24, RZ, 0x7610, R24 ;  /* 0x00007610ff187816 */ /* 0x000fe20000000018 */
[----:B------:R-:W2:Y:S01]  /*4f20*/  LDL.U16 R29, [R18+0xc] ;  /* 0x00000c00121d7983 */ /* 0x000ea20000100400 */
[----:B------:R-:W-:-:S07]  /*4f30*/  PRMT R27, RZ, 0x7610, R27 ;  /* 0x00007610ff1b7816 */ /* 0x000fce000000001b */
[----:B------:R-:W-:Y:S04]  /*4f40*/  @!P0 LDS.U16 R24, [R19+0x104] ;  /* 0x0001040013188984 */ /* 0x000fe80000000400 */
[----:B------:R-:W0:Y:S02]  /*4f50*/  @!P0 LDS.U16 R27, [R20+0x104] ;  /* 0x00010400141b8984 */ /* 0x000e240000000400 */
[----:B0-----:R-:W-:Y:S02]  /*4f60*/  HMUL2 R24, R24.H0_H0, R27.H0_H0 ;  /* 0x2000001b18187232 */ /* 0x001fe40000000800 */
[----:B------:R-:W3:Y:S01]  /*4f70*/  LDL.U16 R27, [R18+0x8] ;  /* 0x00000800121b7983 */ /* 0x000ee20000100400 */
[----:B------:R-:W-:Y:S01]  /*4f80*/  VIADD R23, R25, 0xa0 ;  /* 0x000000a019177836 */ /* 0x000fe20000000000 */
[----:B------:R-:W-:-:S02]  /*4f90*/  PRMT R26, RZ, 0x7610, R26 ;  /* 0x00007610ff1a7816 */ /* 0x000fc4000000001a */
[----:B------:R-:W-:Y:S02]  /*4fa0*/  STL.U16 [R18+0x2], R28 ;  /* 0x0000021c12007387 */ /* 0x000fe40000100400 */
[----:B------:R-:W-:Y:S01]  /*4fb0*/  ISETP.GE.AND P0, PT, R23, R0, PT ;  /* 0x000000001700720c */ /* 0x000fe20003f06270 */
[----:B---3--:R-:W-:Y:S01]  /*4fc0*/  HFMA2 R23, R24.H0_H0, R12.H0_H0, R27.H0_H0 ;  /* 0x2000000c18177231 */ /* 0x008fe2000004081b */
[----:B------:R-:W-:Y:S02]  /*4fd0*/  PRMT R24, RZ, 0x7610, R24 ;  /* 0x00007610ff187816 */ /* 0x000fe40000000018 */
[----:B------:R-:W-:-:S09]  /*4fe0*/  PRMT R27, RZ, 0x7610, R27 ;  /* 0x00007610ff1b7816 */ /* 0x000fd2000000001b */
[----:B------:R-:W-:Y:S04]  /*4ff0*/  @!P0 LDS.U16 R24, [R19+0x144] ;  /* 0x0001440013188984 */ /* 0x000fe80000000400 */
[----:B------:R-:W0:Y:S02]  /*5000*/  @!P0 LDS.U16 R27, [R20+0x144] ;  /* 0x00014400141b8984 */ /* 0x000e240000000400 */
[----:B0-----:R-:W-:Y:S02]  /*5010*/  HMUL2 R24, R24.H0_H0, R27.H0_H0 ;  /* 0x2000001b18187232 */ /* 0x001fe40000000800 */
[----:B------:R-:W3:Y:S01]  /*5020*/  LDL.U16 R27, [R18+0xa] ;  /* 0x00000a00121b7983 */ /* 0x000ee20000100400 */
[----:B------:R-:W-:Y:S01]  /*5030*/  PRMT R28, RZ, 0x7610, R28 ;  /* 0x00007610ff1c7816 */ /* 0x000fe2000000001c */
[----:B---3--:R-:W-:-:S02]  /*5040*/  HFMA2 R24, R24.H0_H0, R12.H0_H0, R27.H0_H0 ;  /* 0x2000000c18187231 */ /* 0x008fc4000004081b */
[C---:B------:R-:W-:Y:S02]  /*5050*/  VIADD R27, R25.reuse, 0xc0 ;  /* 0x000000c0191b7836 */ /* 0x040fe40000000000 */
[----:B------:R-:W-:-:S03]  /*5060*/  VIADD R25, R25, 0xe0 ;  /* 0x000000e019197836 */ /* 0x000fc60000000000 */
[-C--:B------:R-:W-:Y:S02]  /*5070*/  ISETP.GE.AND P0, PT, R27, R0.reuse, PT ;  /* 0x000000001b00720c */ /* 0x080fe40003f06270 */
[----:B------:R-:W3:Y:S01]  /*5080*/  LDL.U16 R27, [R18+0xe] ;  /* 0x00000e00121b7983 */ /* 0x000ee20000100400 */
[----:B------:R-:W-:Y:S02]  /*5090*/  ISETP.GE.AND P1, PT, R25, R0, PT ;  /* 0x000000001900720c */ /* 0x000fe40003f26270 */
[----:B------:R-:W-:-:S08]  /*50a0*/  PRMT R25, RZ, 0x7610, R25 ;  /* 0x00007610ff197816 */ /* 0x000fd00000000019 */
[----:B------:R-:W-:Y:S04]  /*50b0*/  @!P0 LDS.U16 R26, [R19+0x184] ;  /* 0x00018400131a8984 */ /* 0x000fe80000000400 */
[----:B------:R-:W0:Y:S04]  /*50c0*/  @!P0 LDS.U16 R25, [R20+0x184] ;  /* 0x0001840014198984 */ /* 0x000e280000000400 */
[----:B------:R-:W-:Y:S01]  /*50d0*/  @!P1 LDS.U16 R28, [R19+0x1c4] ;  /* 0x0001c400131c9984 */ /* 0x000fe20000000400 */
[----:B0-----:R-:W-:Y:S01]  /*50e0*/  HMUL2 R26, R26.H0_H0, R25.H0_H0 ;  /* 0x200000191a1a7232 */ /* 0x001fe20000000800 */
[----:B------:R-:W-:-:S06]  /*50f0*/  PRMT R25, RZ, 0x7610, R25 ;  /* 0x00007610ff197816 */ /* 0x000fcc0000000019 */
[----:B------:R-:W0:Y:S01]  /*5100*/  @!P1 LDS.U16 R25, [R20+0x1c4] ;  /* 0x0001c40014199984 */ /* 0x000e220000000400 */
[----:B--2---:R-:W-:Y:S02]  /*5110*/  HFMA2 R26, R26.H0_H0, R12.H0_H0, R29.H0_H0 ;  /* 0x2000000c1a1a7231 */ /* 0x004fe4000004081d */
[----:B------:R-:W-:Y:S01]  /*5120*/  VIADD R16, R16, 0x8 ;  /* 0x0000000810107836 */ /* 0x000fe20000000000 */
[----:B------:R1:W-:Y:S04]  /*5130*/  STL.U16 [R18+0x4], R21 ;  /* 0x0000041512007387 */ /* 0x0003e80000100400 */
[----:B------:R1:W-:Y:S04]  /*5140*/  STL.U16 [R18+0x6], R22 ;  /* 0x0000061612007387 */ /* 0x0003e80000100400 */
[----:B------:R1:W-:Y:S04]  /*5150*/  STL.U16 [R18+0x8], R23 ;  /* 0x0000081712007387 */ /* 0x0003e80000100400 */
[----:B------:R1:W-:Y:S04]  /*5160*/  STL.U16 [R18+0xa], R24 ;  /* 0x00000a1812007387 */ /* 0x0003e80000100400 */
[----:B------:R1:W-:Y:S01]  /*5170*/  STL.U16 [R18+0xc], R26 ;  /* 0x00000c1a12007387 */ /* 0x0003e20000100400 */
[----:B------:R-:W-:Y:S01]  /*5180*/  ISETP.NE.AND P0, PT, R16, R9, PT ;  /* 0x000000091000720c */ /* 0x000fe20003f05270 */
[----:B0-----:R-:W-:-:S02]  /*5190*/  HMUL2 R25, R28.H0_H0, R25.H0_H0 ;  /* 0x200000191c197232 */ /* 0x001fc40000000800 */
[----:B------:R-:W-:Y:S02]  /*51a0*/  VIADD R13, R13, 0x100 ;  /* 0x000001000d0d7836 */ /* 0x000fe40000000000 */
[----:B---3--:R-:W-:-:S05]  /*51b0*/  HFMA2 R25, R25.H0_H0, R12.H0_H0, R27.H0_H0 ;  /* 0x2000000c19197231 */ /* 0x008fca000004081b */
[----:B------:R1:W-:Y:S03]  /*51c0*/  STL.U16 [R18+0xe], R25 ;  /* 0x00000e1912007387 */ /* 0x0003e60000100400 */
[----:B------:R-:W-:Y:S05]  /*51d0*/  @P0 BRA `(.L_x_178) ;  /* 0xfffffff800900947 */ /* 0x000fea000383ffff */
.L_x_177:
[----:B-1----:R-:W-:Y:S01]  /*51e0*/  VIMNMX R18, PT, PT, R2, 0x20, !PT ;  /* 0x0000002002127848 */ /* 0x002fe20007fe0100 */
[----:B------:R-:W-:-:S04]  /*51f0*/  VIADD R10, R10, 0x1 ;  /* 0x000000010a0a7836 */ /* 0x000fc80000000000 */
[----:B------:R-:W-:Y:S01]  /*5200*/  VIADD R18, R18, 0xffffffff ;  /* 0xffffffff12127836 */ /* 0x000fe20000000000 */
[----:B------:R-:W-:-:S04]  /*5210*/  ISETP.NE.AND P0, PT, R10, R3, PT ;  /* 0x000000030a00720c */ /* 0x000fc80003f05270 */
[----:B------:R-:W-:-:S04]  /*5220*/  LEA.HI R16, R18, 0x1, RZ, 0x1b ;  /* 0x0000000112107811 */ /* 0x000fc800078fd8ff */
[----:B------:R-:W-:-:S04]  /*5230*/  LOP3.LUT R19, R16, 0x7, RZ, 0xc0, !PT ;  /* 0x0000000710137812 */ /* 0x000fc800078ec0ff */
[----:B------:R-:W-:-:S13]  /*5240*/  ISETP.NE.AND P1, PT, R19, RZ, PT ;  /* 0x000000ff1300720c */ /* 0x000fda0003f25270 */
[----:B------:R-:W-:Y:S05]  /*5250*/  @!P1 BRA `(.L_x_179) ;  /* 0x0000000400d49947 */ /* 0x000fea0003800000 */
[----:B------:R-:W-:Y:S01]  /*5260*/  VIADD R19, R19, 0xffffffff ;  /* 0xffffffff13137836 */ /* 0x000fe20000000000 */
[----:B------:R-:W-:-:S04]  /*5270*/  LOP3.LUT R16, R16, 0x3, RZ, 0xc0, !PT ;  /* 0x0000000310107812 */ /* 0x000fc800078ec0ff */
[----:B------:R-:W-:Y:S02]  /*5280*/  ISETP.GE.U32.AND P1, PT, R19, 0x3, PT ;  /* 0x000000031300780c */ /* 0x000fe40003f26070 */
[----:B------:R-:W-:-:S11]  /*5290*/  ISETP.NE.AND P2, PT, R16, RZ, PT ;  /* 0x000000ff1000720c */ /* 0x000fd60003f45270 */
[----:B------:R-:W-:Y:S05]  /*52a0*/  @!P1 BRA `(.L_x_180) ;  /* 0x0000000000ec9947 */ /* 0x000fea0003800000 */
[----:B------:R-:W-:-:S05]  /*52b0*/  SHF.R.U32.HI R20, RZ, 0x5, R13 ;  /* 0x00000005ff147819 */ /* 0x000fca000001160d */
[----:B------:R-:W-:-:S05]  /*52c0*/  IMAD R21, R20, 0x2, R1 ;  /* 0x0000000214157824 */ /* 0x000fca00078e0201 */
[----:B------:R-:W2:Y:S01]  /*52d0*/  LDL.U16 R23, [R21] ;  /* 0x0000000015177983 */ /* 0x000ea20000100400 */
[----:B------:R-:W-:Y:S01]  /*52e0*/  IMAD.IADD R19, R13, 0x1, R4 ;  /* 0x000000010d137824 */ /* 0x000fe200078e0204 */
[----:B------:R-:W-:Y:S02]  /*52f0*/  PRMT R24, RZ, 0x7610, R24 ;  /* 0x00007610ff187816 */ /* 0x000fe40000000018 */
[----:B------:R-:W-:Y:S01]  /*5300*/  PRMT R25, RZ, 0x7610, R25 ;  /* 0x00007610ff197816 */ /* 0x000fe20000000019 */
[-CC-:B------:R-:W-:Y:S01]  /*5310*/  IMAD R20, R15, R0.reuse, R19.reuse ;  /* 0x000000000f147224 */ /* 0x180fe200078e0213 */
[-C--:B------:R-:W-:Y:S01]  /*5320*/  ISETP.GE.AND P1, PT, R19, R0.reuse, PT ;  /* 0x000000001300720c */ /* 0x080fe20003f26270 */
[----:B------:R-:W-:Y:S02]  /*5330*/  IMAD R22, R17, R0, R19 ;  /* 0x0000000011167224 */ /* 0x000fe400078e0213 */
[--C-:B------:R-:W-:Y:S02]  /*5340*/  IMAD R20, R20, 0x2, R5.reuse ;  /* 0x0000000214147824 */ /* 0x100fe400078e0205 */
[----:B------:R-:W-:-:S08]  /*5350*/  IMAD R22, R22, 0x2, R5 ;  /* 0x0000000216167824 */ /* 0x000fd000078e0205 */
[----:B------:R-:W-:Y:S04]  /*5360*/  @!P1 LDS.U16 R24, [R20+0x4] ;  /* 0x0000040014189984 */ /* 0x000fe80000000400 */
[----:B------:R-:W0:Y:S02]  /*5370*/  @!P1 LDS.U16 R25, [R22+0x4] ;  /* 0x0000040016199984 */ /* 0x000e240000000400 */
[----:B0-----:R-:W-:Y:S02]  /*5380*/  HMUL2 R24, R24.H0_H0, R25.H0_H0 ;  /* 0x2000001918187232 */ /* 0x001fe40000000800 */
[----:B------:R-:W-:Y:S02]  /*5390*/  VIADD R25, R13, 0x20 ;  /* 0x000000200d197836 */ /* 0x000fe40000000000 */
[----:B--2---:R-:W-:-:S03]  /*53a0*/  HFMA2 R23, R24.H0_H0, R12.H0_H0, R23.H0_H0 ;  /* 0x2000000c18177231 */ /* 0x004fc60000040817 */
[----:B------:R-:W-:Y:S02]  /*53b0*/  SHF.R.U32.HI R24, RZ, 0x5, R25 ;  /* 0x00000005ff187819 */ /* 0x000fe40000011619 */
[----:B------:R-:W-:-:S03]  /*53c0*/  PRMT R26, R23, 0x7610, R26 ;  /* 0x00007610171a7816 */ /* 0x000fc6000000001a */
[----:B------:R-:W-:Y:S02]  /*53d0*/  IMAD R23, R24, 0x2, R1 ;  /* 0x0000000218177824 */ /* 0x000fe400078e0201 */
[----:B------:R-:W-:Y:S04]  /*53e0*/  STL.U16 [R21], R26 ;  /* 0x0000001a15007387 */ /* 0x000fe80000100400 */
[----:B------:R-:W2:Y:S01]  /*53f0*/  LDL.U16 R27, [R23] ;  /* 0x00000000171b7983 */ /* 0x000ea20000100400 */
[----:B------:R-:W-:Y:S01]  /*5400*/  VIADD R25, R19, 0x20 ;  /* 0x0000002013197836 */ /* 0x000fe20000000000 */
[----:B------:R-:W-:-:S04]  /*5410*/  PRMT R24, RZ, 0x7610, R24 ;  /* 0x00007610ff187816 */ /* 0x000fc80000000018 */
[----:B------:R-:W-:Y:S02]  /*5420*/  ISETP.GE.AND P1, PT, R25, R0, PT ;  /* 0x000000001900720c */ /* 0x000fe40003f26270 */
[----:B------:R-:W-:-:S11]  /*5430*/  PRMT R25, RZ, 0x7610, R25 ;  /* 0x00007610ff197816 */ /* 0x000fd60000000019 */
[----:B------:R-:W-:Y:S04]  /*5440*/  @!P1 LDS.U16 R24, [R20+0x44] ;  /* 0x0000440014189984 */ /* 0x000fe80000000400 */
[----:B------:R-:W0:Y:S02]  /*5450*/  @!P1 LDS.U16 R25, [R22+0x44] ;  /* 0x0000440016199984 */ /* 0x000e240000000400 */
[----:B0-----:R-:W-:Y:S02]  /*5460*/  HMUL2 R24, R24.H0_H0, R25.H0_H0 ;  /* 0x2000001918187232 */ /* 0x001fe40000000800 */
[----:B------:R-:W-:-:S05]  /*5470*/  VIADD R25, R13, 0x40 ;  /* 0x000000400d197836 */ /* 0x000fca0000000000 */
[----:B------:R-:W-:-:S05]  /*5480*/  SHF.R.U32.HI R26, RZ, 0x5, R25 ;  /* 0x00000005ff1a7819 */ /* 0x000fca0000011619 */
[----:B------:R-:W-:Y:S02]  /*5490*/  IMAD R21, R26, 0x2, R1 ;  /* 0x000000021a157824 */ /* 0x000fe400078e0201 */
[----:B--2---:R-:W-:-:S05]  /*54a0*/  HFMA2 R24, R24.H0_H0, R12.H0_H0, R27.H0_H0 ;  /* 0x2000000c18187231 */ /* 0x004fca000004081b */
[----:B------:R-:W-:-:S05]  /*54b0*/  PRMT R28, R24, 0x7610, R28 ;  /* 0x00007610181c7816 */ /* 0x000fca000000001c */
        /* <DEDUP_REMOVED lines=17> */
[----:B------:R-:W-:Y:S01]  /*55d0*/  PRMT R24, RZ, 0x7610, R24 ;  /* 0x00007610ff187816 */ /* 0x000fe20000000018 */
[----:B------:R-:W-:-:S03]  /*55e0*/  VIADD R13, R13, 0x80 ;  /* 0x000000800d0d7836 */ /* 0x000fc60000000000 */
[----:B------:R-:W-:Y:S02]  /*55f0*/  ISETP.GE.AND P1, PT, R19, R0, PT ;  /* 0x000000001300720c */ /* 0x000fe40003f26270 */
[----:B------:R-:W-:-:S11]  /*5600*/  PRMT R19, RZ, 0x7610, R19 ;  /* 0x00007610ff137816 */ /* 0x000fd60000000013 */
[----:B------:R-:W-:Y:S04]  /*5610*/  @!P1 LDS.U16 R19, [R20+0xc4] ;  /* 0x0000c40014139984 */ /* 0x000fe80000000400 */
[----:B------:R-:W0:Y:S02]  /*5620*/  @!P1 LDS.U16 R24, [R22+0xc4] ;  /* 0x0000c40016189984 */ /* 0x000e240000000400 */
[----:B0-----:R-:W-:-:S04]  /*5630*/  HMUL2 R19, R19.H0_H0, R24.H0_H0 ;  /* 0x2000001813137232 */ /* 0x001fc80000000800 */
[----:B--2---:R-:W-:-:S05]  /*5640*/  HFMA2 R19, R19.H0_H0, R12.H0_H0, R25.H0_H0 ;  /* 0x2000000c13137231 */ /* 0x004fca0000040819 */
[----:B------:R0:W-:Y:S02]  /*5650*/  STL.U16 [R23], R19 ;  /* 0x0000001317007387 */ /* 0x0001e40000100400 */
.L_x_180:
[----:B------:R-:W-:Y:S05]  /*5660*/  @!P2 BRA `(.L_x_179) ;  /* 0x0000000000d0a947 */ /* 0x000fea0003800000 */
[----:B------:R-:W-:Y:S02]  /*5670*/  ISETP.NE.AND P1, PT, R16, 0x1, PT ;  /* 0x000000011000780c */ /* 0x000fe40003f25270 */
[----:B------:R-:W-:-:S04]  /*5680*/  LOP3.LUT R18, R18, 0x20, RZ, 0xc0, !PT ;  /* 0x0000002012127812 */ /* 0x000fc800078ec0ff */
[----:B------:R-:W-:-:S07]  /*5690*/  ISETP.NE.AND P2, PT, R18, RZ, PT ;  /* 0x000000ff1200720c */ /* 0x000fce0003f45270 */
[----:B------:R-:W-:Y:S06]  /*56a0*/  @!P1 BRA `(.L_x_181) ;  /* 0x00000000007c9947 */ /* 0x000fec0003800000 */
[----:B------:R-:W-:-:S05]  /*56b0*/  SHF.R.U32.HI R20, RZ, 0x5, R13 ;  /* 0x00000005ff147819 */ /* 0x000fca000001160d */
[----:B------:R-:W-:-:S05]  /*56c0*/  IMAD R20, R20, 0x2, R1 ;  /* 0x0000000214147824 */ /* 0x000fca00078e0201 */
[----:B0-----:R-:W2:Y:S01]  /*56d0*/  LDL.U16 R23, [R20] ;  /* 0x0000000014177983 */ /* 0x001ea20000100400 */
        /* <DEDUP_REMOVED lines=11> */
[----:B------:R-:W-:-:S05]  /*5790*/  VIADD R22, R13, 0x20 ;  /* 0x000000200d167836 */ /* 0x000fca0000000000 */
[----:B------:R-:W-:Y:S01]  /*57a0*/  SHF.R.U32.HI R22, RZ, 0x5, R22 ;  /* 0x00000005ff167819 */ /* 0x000fe20000011616 */
[----:B--2---:R-:W-:-:S05]  /*57b0*/  HFMA2 R21, R21.H0_H0, R12.H0_H0, R23.H0_H0 ;  /* 0x2000000c15157231 */ /* 0x004fca0000040817 */
[----:B------:R-:W-:Y:S01]  /*57c0*/  PRMT R24, R21, 0x7610, R24 ;  /* 0x0000761015187816 */ /* 0x000fe20000000018 */
[----:B------:R-:W-:-:S04]  /*57d0*/  IMAD R21, R22, 0x2, R1 ;  /* 0x0000000216157824 */ /* 0x000fc800078e0201 */
        /* <DEDUP_REMOVED lines=12> */
.L_x_181:
[----:B------:R-:W-:Y:S05]  /*58a0*/  @P2 BRA `(.L_x_179) ;  /* 0x0000000000402947 */ /* 0x000fea0003800000 */
[----:B------:R-:W-:-:S05]  /*58b0*/  SHF.R.U32.HI R16, RZ, 0x5, R13 ;  /* 0x00000005ff107819 */ /* 0x000fca000001160d */
[----:B01----:R-:W-:-:S05]  /*58c0*/  IMAD R19, R16, 0x2, R1 ;  /* 0x0000000210137824 */ /* 0x003fca00078e0201 */
[----:B------:R-:W2:Y:S01]  /*58d0*/  LDL.U16 R21, [R19] ;  /* 0x0000000013157983 */ /* 0x000ea20000100400 */
[----:B------:R-:W-:Y:S01]  /*58e0*/  IMAD.IADD R13, R4, 0x1, R13 ;  /* 0x00000001040d7824 */ /* 0x000fe200078e020d */
[----:B------:R-:W-:-:S04]  /*58f0*/  PRMT R16, RZ, 0x7610, R16 ;  /* 0x00007610ff107816 */ /* 0x000fc80000000010 */
[----:B------:R-:W-:-:S13]  /*5900*/  ISETP.GE.AND P1, PT, R13, R0, PT ;  /* 0x000000000d00720c */ /* 0x000fda0003f26270 */
[-CC-:B------:R-:W-:Y:S02]  /*5910*/  @!P1 IMAD R18, R15, R0.reuse, R13.reuse ;  /* 0x000000000f129224 */ /* 0x180fe400078e020d */
[--C-:B------:R-:W-:Y:S01]  /*5920*/  @!P1 IMAD R20, R17, R0, R13.reuse ;  /* 0x0000000011149224 */ /* 0x100fe200078e020d */
[----:B------:R-:W-:Y:S01]  /*5930*/  PRMT R13, RZ, 0x7610, R13 ;  /* 0x00007610ff0d7816 */ /* 0x000fe2000000000d */
[--C-:B------:R-:W-:Y:S02]  /*5940*/  @!P1 IMAD R18, R18, 0x2, R5.reuse ;  /* 0x0000000212129824 */ /* 0x100fe400078e0205 */
[----:B------:R-:W-:-:S03]  /*5950*/  @!P1 IMAD R20, R20, 0x2, R5 ;  /* 0x0000000214149824 */ /* 0x000fc600078e0205 */
[----:B------:R-:W-:Y:S04]  /*5960*/  @!P1 LDS.U16 R13, [R18+0x4] ;  /* 0x00000400120d9984 */ /* 0x000fe80000000400 */
[----:B------:R-:W0:Y:S02]  /*5970*/  @!P1 LDS.U16 R16, [R20+0x4] ;  /* 0x0000040014109984 */ /* 0x000e240000000400 */
[----:B0-----:R-:W-:-:S04]  /*5980*/  HMUL2 R13, R13.H0_H0, R16.H0_H0 ;  /* 0x200000100d0d7232 */ /* 0x001fc80000000800 */
[----:B--2---:R-:W-:-:S05]  /*5990*/  HFMA2 R13, R13.H0_H0, R12.H0_H0, R21.H0_H0 ;  /* 0x2000000c0d0d7231 */ /* 0x004fca0000040815 */
[----:B------:R2:W-:Y:S02]  /*59a0*/  STL.U16 [R19], R13 ;  /* 0x0000000d13007387 */ /* 0x0005e40000100400 */
.L_x_179:
[----:B------:R-:W-:Y:S05]  /*59b0*/  @P0 BRA `(.L_x_182) ;  /* 0xfffffff000240947 */ /* 0x000fea000383ffff */
.L_x_176:
[----:B------:R-:W-:Y:S05]  /*59c0*/  BSYNC.RECONVERGENT B1 ;  /* 0x0000000000017941 */ /* 0x000fea0003800200 */
.L_x_175:
[----:B------:R-:W-:Y:S01]  /*59d0*/  ISETP.GE.AND P0, PT, R0, 0x1, PT ;  /* 0x000000010000780c */ /* 0x000fe20003f06270 */
[----:B------:R-:W-:-:S12]  /*59e0*/  BSSY.RECONVERGENT B1, `(.L_x_183) ;  /* 0x00000fa000017945 */ /* 0x000fd80003800200 */
[----:B------:R-:W-:Y:S05]  /*59f0*/  @!P0 BRA `(.L_x_184) ;  /* 0x0000000c00e08947 */ /* 0x000fea0003800000 */
[----:B--2---:R-:W2:Y:S01]  /*5a00*/  LDC.64 R12, c[0x0][0x3b0] ;  /* 0x0000ec00ff0c7b82 */ /* 0x004ea20000000a00 */
[C---:B------:R-:W-:Y:S01]  /*5a10*/  VIADD R10, R11.reuse, 0x2 ;  /* 0x000000020b0a7836 */ /* 0x040fe20000000000 */
[----:B------:R-:W1:Y:S03]  /*5a20*/  LDCU UR4, c[0x0][0x388] ;  /* 0x00007100ff0477ac */ /* 0x000e660008000800 */
[----:B------:R-:W-:-:S05]  /*5a30*/  IMAD R10, R11, R10, R10 ;  /* 0x0000000a0b0a7224 */ /* 0x000fca00078e020a */
[----:B------:R-:W-:-:S04]  /*5a40*/  LEA.HI R10, R10, R10, RZ, 0x1 ;  /* 0x0000000a0a0a7211 */ /* 0x000fc800078f08ff */
[----:B------:R-:W-:-:S05]  /*5a50*/  SHF.R.S32.HI R17, RZ, 0x1, R10 ;  /* 0x00000001ff117819 */ /* 0x000fca000001140a */
[----:B--2---:R-:W-:-:S05]  /*5a60*/  IMAD.WIDE R16, R17, 0x2, R12 ;  /* 0x0000000211107825 */ /* 0x004fca00078e020c */
[----:B------:R-:W2:Y:S01]  /*5a70*/  LDG.E.U16 R10, desc[UR8][R16.64+-0x2] ;  /* 0xfffffe08100a7981 */ /* 0x000ea2000c1e1500 */
[----:B------:R-:W2:Y:S01]  /*5a80*/  I2F.F16 R13, 0x1 ;  /* 0x00000001000d7906 */ /* 0x000ea20000200c00 */
[----:B------:R-:W-:Y:S01]  /*5a90*/  ISETP.GE.AND P0, PT, R0, 0xe1, PT ;  /* 0x000000e10000780c */ /* 0x000fe20003f06270 */
[----:B------:R-:W-:Y:S01]  /*5aa0*/  BSSY.RECONVERGENT B2, `(.L_x_185) ;  /* 0x000006d000027945 */ /* 0x000fe20003800200 */
[----:B------:R-:W-:Y:S01]  /*5ab0*/  VIMNMX R12, PT, PT, R2, 0x20, !PT ;  /* 0x00000020020c7848 */ /* 0x000fe20007fe0100 */
[----:B------:R-:W-:-:S04]  /*5ac0*/  IMAD.MOV.U32 R15, RZ, RZ, RZ ;  /* 0x000000ffff0f7224 */ /* 0x000fc800078e00ff */
[----:B------:R-:W-:Y:S02]  /*5ad0*/  VIADD R12, R12, 0xffffffff ;  /* 0xffffffff0c0c7836 */ /* 0x000fe40000000000 */
[----:B--2---:R-:W-:Y:S02]  /*5ae0*/  HADD2 R10, R10.H0_H0, R13.H0_H0 ;  /* 0x2000000d0a0a7230 */ /* 0x004fe40000000800 */
[----:B-1----:R-:W-:Y:S02]  /*5af0*/  IMAD R13, R14, UR4, R11 ;  /* 0x000000040e0d7c24 */ /* 0x002fe4000f8e020b */
[----:B------:R-:W-:Y:S05]  /*5b00*/  @!P0 BRA `(.L_x_186) ;  /* 0x0000000400988947 */ /* 0x000fea0003800000 */
[----:B------:R-:W-:Y:S01]  /*5b10*/  IMAD.MOV.U32 R15, RZ, RZ, RZ ;  /* 0x000000ffff0f7224 */ /* 0x000fe200078e00ff */
[----:B------:R-:W1:Y:S01]  /*5b20*/  LDCU UR5, c[0x0][0x380] ;  /* 0x00007000ff0577ac */ /* 0x000e620008000800 */
[----:B------:R-:W-:-:S05]  /*5b30*/  UMOV UR4, URZ ;  /* 0x000000ff00047c82 */ /* 0x000fca0008000000 */
.L_x_187:
[----:B0-----:R-:W-:-:S05]  /*5b40*/  SHF.R.U32.HI R14, RZ, 0x5, R15 ;  /* 0x00000005ff0e7819 */ /* 0x001fca000001160f */
[----:B------:R-:W-:-:S05]  /*5b50*/  IMAD R14, R14, 0x2, R1 ;  /* 0x000000020e0e7824 */ /* 0x000fca00078e0201 */
[----:B------:R-:W2:Y:S01]  /*5b60*/  LDL.U16 R25, [R14] ;  /* 0x000000000e197983 */ /* 0x000ea20000100400 */
[----:B------:R-:W-:Y:S02]  /*5b70*/  IMAD.IADD R17, R4, 0x1, R15 ;  /* 0x0000000104117824 */ /* 0x000fe400078e020f */
[----:B-1----:R-:W-:Y:S01]  /*5b80*/  IMAD.U32 R0, RZ, RZ, UR5 ;  /* 0x00000005ff007e24 */ /* 0x002fe2000f8e00ff */
[----:B------:R-:W3:Y:S03]  /*5b90*/  LDL.U16 R29, [R14+0x2] ;  /* 0x000002000e1d7983 */ /* 0x000ee60000100400 */
[-CC-:B------:R-:W-:Y:S01]  /*5ba0*/  IMAD R28, R13, R0.reuse, R17.reuse ;  /* 0x000000000d1c7224 */ /* 0x180fe200078e0211 */
[----:B0-----:R-:W4:Y:S01]  /*5bb0*/  LDL.U16 R19, [R14+0x4] ;  /* 0x000004000e137983 */ /* 0x001f220000100400 */
[-C--:B------:R-:W-:Y:S01]  /*5bc0*/  ISETP.GE.AND P0, PT, R17, R0.reuse, PT ;  /* 0x000000001100720c */ /* 0x080fe20003f06270 */
[----:B------:R-:W-:Y:S01]  /*5bd0*/  IMAD R18, R11, R0, R17 ;  /* 0x000000000b127224 */ /* 0x000fe200078e0211 */
[----:B------:R-:W-:Y:S01]  /*5be0*/  PRMT R16, RZ, 0x7610, R16 ;  /* 0x00007610ff107816 */ /* 0x000fe20000000010 */
[----:B------:R-:W-:Y:S01]  /*5bf0*/  IMAD R28, R28, 0x2, R5 ;  /* 0x000000021c1c7824 */ /* 0x000fe200078e0205 */
[----:B------:R-:W-:Y:S01]  /*5c00*/  PRMT R21, RZ, 0x7610, R21 ;  /* 0x00007610ff157816 */ /* 0x000fe20000000015 */
[----:B------:R-:W-:-:S02]  /*5c10*/  IMAD R23, R18, 0x2, R7 ;  /* 0x0000000212177824 */ /* 0x000fc400078e0207 */
[----:B------:R-:W-:-:S06]  /*5c20*/  VIADD R27, R17, 0x20 ;  /* 0x00000020111b7836 */ /* 0x000fcc0000000000 */
[----:B------:R-:W-:Y:S04]  /*5c30*/  @!P0 LDS.U16 R16, [R28+0x4] ;  /* 0x000004001c108984 */ /* 0x000fe80000000400 */
[----:B------:R-:W0:Y:S01]  /*5c40*/  @!P0 LDS.U16 R21, [R23+0x4] ;  /* 0x0000040017158984 */ /* 0x000e220000000400 */
[----:B------:R-:W-:Y:S01]  /*5c50*/  ISETP.GE.AND P0, PT, R27, R0, PT ;  /* 0x000000001b00720c */ /* 0x000fe20003f06270 */
[----:B------:R-:W-:Y:S01]  /*5c60*/  VIADD R27, R17, 0x40 ;  /* 0x00000040111b7836 */ /* 0x000fe20000000000 */
[----:B------:R-:W-:-:S04]  /*5c70*/  PRMT R18, RZ, 0x7610, R18 ;  /* 0x00007610ff127816 */ /* 0x000fc80000000012 */
[----:B------:R-:W-:Y:S02]  /*5c80*/  ISETP.GE.AND P1, PT, R27, R0, PT ;  /* 0x000000001b00720c */ /* 0x000fe40003f26270 */
[----:B------:R-:W-:-:S05]  /*5c90*/  PRMT R27, RZ, 0x7610, R27 ;  /* 0x00007610ff1b7816 */ /* 0x000fca000000001b */
[----:B------:R-:W-:Y:S04]  /*5ca0*/  @!P0 LDS.U16 R18, [R23+0x44] ;  /* 0x0000440017128984 */ /* 0x000fe80000000400 */
[----:B------:R-:W1:Y:S01]  /*5cb0*/  @!P0 LDS.U16 R27, [R28+0x44] ;  /* 0x000044001c1b8984 */ /* 0x000e620000000400 */
[----:B------:R-:W-:-:S06]  /*5cc0*/  PRMT R20, RZ, 0x7610, R20 ;  /* 0x00007610ff147816 */ /* 0x000fcc0000000014 */
[----:B------:R-:W-:Y:S01]  /*5cd0*/  @!P1 LDS.U16 R20, [R23+0x84] ;  /* 0x0000840017149984 */ /* 0x000fe20000000400 */
[----:B------:R-:W-:Y:S01]  /*5ce0*/  PRMT R26, RZ, 0x7610, R26 ;  /* 0x00007610ff1a7816 */ /* 0x000fe2000000001a */
[----:B0-----:R-:W-:Y:S01]  /*5cf0*/  HFMA2 R16, R16.H0_H0, R16.H0_H0, -R21.H0_H0 ;  /* 0x2000001010107231 */ /* 0x001fe20000140815 */
[----:B------:R-:W-:-:S06]  /*5d00*/  PRMT R21, RZ, 0x7610, R21 ;  /* 0x00007610ff157816 */ /* 0x000fcc0000000015 */
[----:B------:R-:W0:Y:S01]  /*5d10*/  @!P1 LDS.U16 R21, [R28+0x84] ;  /* 0x000084001c159984 */ /* 0x000e220000000400 */
[----:B-1----:R-:W-:Y:S02]  /*5d20*/  HFMA2 R27, R27.H0_H0, R27.H0_H0, -R18.H0_H0 ;  /* 0x2000001b1b1b7231 */ /* 0x002fe40000140812 */
[----:B------:R-:W-:-:S05]  /*5d30*/  VIADD R18, R17, 0x60 ;  /* 0x0000006011127836 */ /* 0x000fca0000000000 */
[----:B------:R-:W-:Y:S02]  /*5d40*/  ISETP.GE.AND P0, PT, R18, R0, PT ;  /* 0x000000001200720c */ /* 0x000fe40003f06270 */
[----:B------:R-:W-:-:S11]  /*5d50*/  PRMT R18, RZ, 0x7610, R18 ;  /* 0x00007610ff127816 */ /* 0x000fd60000000012 */
[----:B------:R-:W-:Y:S04]  /*5d60*/  @!P0 LDS.U16 R26, [R28+0xc4] ;  /* 0x0000c4001c1a8984 */ /* 0x000fe80000000400 */
[----:B------:R-:W1:Y:S01]  /*5d70*/  @!P0 LDS.U16 R18, [R23+0xc4] ;  /* 0x0000c40017128984 */ /* 0x000e620000000400 */
[----:B0-----:R-:W-:Y:S02]  /*5d80*/  HFMA2 R21, R21.H0_H0, R21.H0_H0, -R20.H0_H0 ;  /* 0x2000001515157231 */ /* 0x001fe40000140814 */
[----:B------:R-:W-:-:S05]  /*5d90*/  VIADD R20, R17, 0x80 ;  /* 0x0000008011147836 */ /* 0x000fca0000000000 */
[----:B------:R-:W-:Y:S02]  /*5da0*/  ISETP.GE.AND P0, PT, R20, R0, PT ;  /* 0x000000001400720c */ /* 0x000fe40003f06270 */
[----:B------:R-:W-:-:S11]  /*5db0*/  PRMT R20, RZ, 0x7610, R20 ;  /* 0x00007610ff147816 */ /* 0x000fd60000000014 */
[----:B------:R-:W-:Y:S01]  /*5dc0*/  @!P0 LDS.U16 R20, [R23+0x104] ;  /* 0x0001040017148984 */ /* 0x000fe20000000400 */
[----:B-1----:R-:W-:Y:S01]  /*5dd0*/  HFMA2 R26, R26.H0_H0, R26.H0_H0, -R18.H0_H0 ;  /* 0x2000001a1a1a7231 */ /* 0x002fe20000140812 */
[----:B------:R-:W-:-:S06]  /*5de0*/  PRMT R18, RZ, 0x7610, R18 ;  /* 0x00007610ff127816 */ /* 0x000fcc0000000012 */
[----:B------:R-:W0:Y:S01]  /*5df0*/  @!P0 LDS.U16 R18, [R28+0x104] ;  /* 0x000104001c128984 */ /* 0x000e220000000400 */
[----:B------:R-:W-:Y:S01]  /*5e00*/  PRMT R22, RZ, 0x7610, R22 ;  /* 0x00007610ff167816 */ /* 0x000fe20000000016 */
[----:B0-----:R-:W-:Y:S02]  /*5e10*/  HFMA2 R18, R18.H0_H0, R18.H0_H0, -R20.H0_H0 ;  /* 0x2000001212127231 */ /* 0x001fe40000140814 */
[----:B------:R-:W-:-:S05]  /*5e20*/  VIADD R20, R17, 0xa0 ;  /* 0x000000a011147836 */ /* 0x000fca0000000000 */
[----:B------:R-:W-:Y:S02]  /*5e30*/  ISETP.GE.AND P0, PT, R20, R0, PT ;  /* 0x000000001400720c */ /* 0x000fe40003f06270 */
[----:B------:R-:W-:-:S11]  /*5e40*/  PRMT R20, RZ, 0x7610, R20 ;  /* 0x00007610ff147816 */ /* 0x000fd60000000014 */
[----:B------:R-:W-:Y:S04]  /*5e50*/  @!P0 LDS.U16 R22, [R28+0x144] ;  /* 0x000144001c168984 */ /* 0x000fe80000000400 */
[----:B------:R-:W0:Y:S02]  /*5e60*/  @!P0 LDS.U16 R20, [R23+0x144] ;  /* 0x0001440017148984 */ /* 0x000e240000000400 */
[----:B0-----:R-:W-:Y:S02]  /*5e70*/  HFMA2 R22, R22.H0_H0, R22.H0_H0, -R20.H0_H0 ;  /* 0x2000001616167231 */ /* 0x001fe40000140814 */
[C---:B------:R-:W-:Y:S02]  /*5e80*/  VIADD R20, R17.reuse, 0xc0 ;  /* 0x000000c011147836 */ /* 0x040fe40000000000 */
[----:B------:R-:W-:-:S03]  /*5e90*/  VIADD R17, R17, 0xe0 ;  /* 0x000000e011117836 */ /* 0x000fc60000000000 */
[-C--:B------:R-:W-:Y:S02]  /*5ea0*/  ISETP.GE.AND P0, PT, R20, R0.reuse, PT ;  /* 0x000000001400720c */ /* 0x080fe40003f06270 */
[----:B------:R-:W-:Y:S02]  /*5eb0*/  ISETP.GE.AND P1, PT, R17, R0, PT ;  /* 0x000000001100720c */ /* 0x000fe40003f26270 */
[----:B------:R-:W-:Y:S02]  /*5ec0*/  PRMT R20, RZ, 0x7610, R20 ;  /* 0x00007610ff147816 */ /* 0x000fe40000000014 */
[----:B------:R-:W-:-:S07]  /*5ed0*/  PRMT R17, RZ, 0x7610, R17 ;  /* 0x00007610ff117816 */ /* 0x000fce0000000011 */
[----:B------:R-:W-:Y:S04]  /*5ee0*/  @!P0 LDS.U16 R20, [R28+0x184] ;  /* 0x000184001c148984 */ /* 0x000fe80000000400 */
[----:B------:R-:W0:Y:S01]  /*5ef0*/  @!P0 LDS.U16 R17, [R23+0x184] ;  /* 0x0001840017118984 */ /* 0x000e220000000400 */
[----:B------:R-:W-:Y:S01]  /*5f00*/  HMUL2 R16, R16.H0_H0, 0.5, 0.5 ;  /* 0x3800380010107832 */ /* 0x000fe20000000800 */
[----:B------:R-:W-:Y:S01]  /*5f10*/  PRMT R24, RZ, 0x7610, R24 ;  /* 0x00007610ff187816 */ /* 0x000fe20000000018 */
[----:B------:R-:W-:Y:S02]  /*5f20*/  HMUL2 R27, R27.H0_H0, 0.5, 0.5 ;  /* 0x380038001b1b7832 */ /* 0x000fe40000000800 */
[----:B------:R-:W-:-:S03]  /*5f30*/  HMUL2 R21, R21.H0_H0, 0.5, 0.5 ;  /* 0x3800380015157832 */ /* 0x000fc60000000800 */
[----:B------:R4:W-:Y:S01]  /*5f40*/  @!P1 LDS.U16 R24, [R28+0x1c4] ;  /* 0x0001c4001c189984 */ /* 0x0009e20000000400 */
[-C--:B--2---:R-:W-:Y:S01]  /*5f50*/  HFMA2 R16, R16.H0_H0, R10.reuse.H0_H0, R25.H0_H0 ;  /* 0x2000000a10107231 */ /* 0x084fe20000040819 */
[----:B------:R-:W-:Y:S01]  /*5f60*/  PRMT R25, RZ, 0x7610, R25 ;  /* 0x00007610ff197816 */ /* 0x000fe20000000019 */
[-C--:B---3--:R-:W-:Y:S02]  /*5f70*/  HFMA2 R29, R27.H0_H0, R10.reuse.H0_H0, R29.H0_H0 ;  /* 0x2000000a1b1d7231 */ /* 0x088fe4000004081d */
[----:B------:R-:W2:Y:S01]  /*5f80*/  LDL.U16 R27, [R14+0x6] ;  /* 0x000006000e1b7983 */ /* 0x000ea20000100400 */
[----:B----4-:R-:W-:-:S03]  /*5f90*/  HFMA2 R28, R21.H0_H0, R10.H0_H0, R19.H0_H0 ;  /* 0x2000000a151c7231 */ /* 0x010fc60000040813 */
[----:B------:R1:W3:Y:S04]  /*5fa0*/  @!P1 LDS.U16 R25, [R23+0x1c4] ;  /* 0x0001c40017199984 */ /* 0x0002e80000000400 */
[----:B------:R-:W4:Y:S04]  /*5fb0*/  LDL.U16 R21, [R14+0xc] ;  /* 0x00000c000e157983 */ /* 0x000f280000100400 */
[----:B-1----:R-:W5:Y:S01]  /*5fc0*/  LDL.U16 R23, [R14+0x8] ;  /* 0x000008000e177983 */ /* 0x002f620000100400 */
[----:B0-----:R-:W-:-:S03]  /*5fd0*/  HFMA2 R20, R20.H0_H0, R20.H0_H0, -R17.H0_H0 ;  /* 0x2000001414147231 */ /* 0x001fc60000140811 */
[----:B------:R-:W5:Y:S04]  /*5fe0*/  LDL.U16 R17, [R14+0xa] ;  /* 0x00000a000e117983 */ /* 0x000f680000100400 */
[----:B------:R-:W5:Y:S01]  /*5ff0*/  LDL.U16 R19, [R14+0xe] ;  /* 0x00000e000e137983 */ /* 0x000f620000100400 */
[----:B------:R-:W-:Y:S02]  /*6000*/  HMUL2 R26, R26.H0_H0, 0.5, 0.5 ;  /* 0x380038001a1a7832 */ /* 0x000fe40000000800 */
[----:B------:R-:W-:Y:S02]  /*6010*/  HMUL2 R18, R18.H0_H0, 0.5, 0.5 ;  /* 0x3800380012127832 */ /* 0x000fe40000000800 */
[----:B------:R-:W-:Y:S02]  /*6020*/  HMUL2 R22, R22.H0_H0, 0.5, 0.5 ;  /* 0x3800380016167832 */ /* 0x000fe40000000800 */
[----:B------:R-:W-:Y:S01]  /*6030*/  HMUL2 R20, R20.H0_H0, 0.5, 0.5 ;  /* 0x3800380014147832 */ /* 0x000fe20000000800 */
[----:B------:R-:W-:Y:S01]  /*6040*/  UIADD3 UR4, UPT, UPT, UR4, 0x8, URZ ;  /* 0x0000000804047890 */ /* 0x000fe2000fffe0ff */
[----:B------:R0:W-:Y:S01]  /*6050*/  STL.U16 [R14], R16 ;  /* 0x000000100e007387 */ /* 0x0001e20000100400 */
[----:B---3--:R-:W-:-:S04]  /*6060*/  HFMA2 R25, R24.H0_H0, R24.H0_H0, -R25.H0_H0 ;  /* 0x2000001818197231 */ /* 0x008fc80000140819 */
[----:B------:R-:W-:Y:S01]  /*6070*/  HMUL2 R25, R25.H0_H0, 0.5, 0.5 ;  /* 0x3800380019197832 */ /* 0x000fe20000000800 */
[----:B------:R0:W-:Y:S04]  /*6080*/  STL.U16 [R14+0x2], R29 ;  /* 0x0000021d0e007387 */ /* 0x0001e80000100400 */
[----:B------:R0:W-:Y:S01]  /*6090*/  STL.U16 [R14+0x4], R28 ;  /* 0x0000041c0e007387 */ /* 0x0001e20000100400 */
[----:B------:R-:W-:Y:S01]  /*60a0*/  ISETP.NE.AND P0, PT, R9, UR4, PT ;  /* 0x0000000409007c0c */ /* 0x000fe2000bf05270 */
[----:B------:R-:W-:Y:S02]  /*60b0*/  VIADD R15, R15, 0x100 ;  /* 0x000001000f0f7836 */ /* 0x000fe40000000000 */
[-C--:B--2---:R-:W-:Y:S02]  /*60c0*/  HFMA2 R26, R26.H0_H0, R10.reuse.H0_H0, R27.H0_H0 ;  /* 0x2000000a1a1a7231 */ /* 0x084fe4000004081b */
[----:B----4-:R-:W-:-:S02]  /*60d0*/  HFMA2 R20, R20.H0_H0, R10.H0_H0, R21.H0_H0 ;  /* 0x2000000a14147231 */ /* 0x010fc40000040815 */
[-C--:B-----5:R-:W-:Y:S02]  /*60e0*/  HFMA2 R18, R18.H0_H0, R10.reuse.H0_H0, R23.H0_H0 ;  /* 0x2000000a12127231 */ /* 0x0a0fe40000040817 */
[-C--:B------:R-:W-:Y:S02]  /*60f0*/  HFMA2 R17, R22.H0_H0, R10.reuse.H0_H0, R17.H0_H0 ;  /* 0x2000000a16117231 */ /* 0x080fe40000040811 */
[----:B------:R-:W-:Y:S01]  /*6100*/  HFMA2 R19, R25.H0_H0, R10.H0_H0, R19.H0_H0 ;  /* 0x2000000a19137231 */ /* 0x000fe20000040813 */
[----:B------:R0:W-:Y:S04]  /*6110*/  STL.U16 [R14+0x6], R26 ;  /* 0x0000061a0e007387 */ /* 0x0001e80000100400 */
[----:B------:R0:W-:Y:S04]  /*6120*/  STL.U16 [R14+0x8], R18 ;  /* 0x000008120e007387 */ /* 0x0001e80000100400 */
[----:B------:R0:W-:Y:S04]  /*6130*/  STL.U16 [R14+0xa], R17 ;  /* 0x00000a110e007387 */ /* 0x0001e80000100400 */
[----:B------:R0:W-:Y:S04]  /*6140*/  STL.U16 [R14+0xc], R20 ;  /* 0x00000c140e007387 */ /* 0x0001e80000100400 */
[----:B------:R0:W-:Y:S01]  /*6150*/  STL.U16 [R14+0xe], R19 ;  /* 0x00000e130e007387 */ /* 0x0001e20000100400 */
[----:B------:R-:W-:Y:S05]  /*6160*/  @P0 BRA `(.L_x_187) ;  /* 0xfffffff800740947 */ /* 0x000fea000383ffff */
.L_x_186:
[----:B------:R-:W-:Y:S05]  /*6170*/  BSYNC.RECONVERGENT B2 ;  /* 0x0000000000027941 */ /* 0x000fea0003800200 */
.L_x_185:
[----:B0-----:R-:W-:-:S04]  /*6180*/  LEA.HI R14, R12, 0x1, RZ, 0x1b ;  /* 0x000000010c0e7811 */ /* 0x001fc800078fd8ff */
        /* <DEDUP_REMOVED lines=17> */
[----:B------:R-:W-:Y:S02]  /*62a0*/  IMAD R16, R16, 0x2, R5 ;  /* 0x0000000210107824 */ /* 0x000fe400078e0205 */
[----:B------:R-:W-:-:S08]  /*62b0*/  IMAD R18, R18, 0x2, R7 ;  /* 0x0000000212127824 */ /* 0x000fd000078e0207 */
[----:B------:R-:W-:Y:S04]  /*62c0*/  @!P0 LDS.U16 R20, [R16+0x4] ;  /* 0x0000040010148984 */ /* 0x000fe80000000400 */
[----:B------:R-:W0:Y:S02]  /*62d0*/  @!P0 LDS.U16 R21, [R18+0x4] ;  /* 0x0000040012158984 */ /* 0x000e240000000400 */
[----:B0-----:R-:W-:Y:S02]  /*62e0*/  HFMA2 R21, R20.H0_H0, R20.H0_H0, -R21.H0_H0 ;  /* 0x2000001414157231 */ /* 0x001fe40000140815 */
[----:B------:R-:W-:Y:S02]  /*62f0*/  VIADD R20, R15, 0x20 ;  /* 0x000000200f147836 */ /* 0x000fe40000000000 */
[----:B------:R-:W-:-:S03]  /*6300*/  HMUL2 R21, R21.H0_H0, 0.5, 0.5 ;  /* 0x3800380015157832 */ /* 0x000fc60000000800 */
        /* <DEDUP_REMOVED lines=43> */
[----:B0-----:R-:W-:-:S04]  /*65c0*/  HFMA2 R22, R17.H0_H0, R17.H0_H0, -R22.H0_H0 ;  /* 0x2000001111167231 */ /* 0x001fc80000140816 */
[----:B------:R-:W-:-:S04]  /*65d0*/  HMUL2 R22, R22.H0_H0, 0.5, 0.5 ;  /* 0x3800380016167832 */ /* 0x000fc80000000800 */
[----:B--2---:R-:W-:-:S05]  /*65e0*/  HFMA2 R21, R22.H0_H0, R10.H0_H0, R21.H0_H0 ;  /* 0x2000000a16157231 */ /* 0x004fca0000040815 */
[----:B------:R0:W-:Y:S02]  /*65f0*/  STL.U16 [R20], R21 ;  /* 0x0000001514007387 */ /* 0x0001e40000100400 */
.L_x_188:
        /* <DEDUP_REMOVED lines=21> */
[----:B------:R-:W-:Y:S01]  /*6750*/  SHF.R.U32.HI R18, RZ, 0x5, R18 ;  /* 0x00000005ff127819 */ /* 0x000fe20000011612 */
[----:B--2---:R-:W-:-:S04]  /*6760*/  HFMA2 R19, R19.H0_H0, R10.H0_H0, R20.H0_H0 ;  /* 0x2000000a13137231 */ /* 0x004fc80000040814 */
[----:B------:R-:W-:Y:S01]  /*6770*/  IMAD R20, R18, 0x2, R1 ;  /* 0x0000000212147824 */ /* 0x000fe200078e0201 */
        /* <DEDUP_REMOVED lines=14> */
.L_x_189:
[----:B------:R-:W-:Y:S05]  /*6860*/  @P1 BRA `(.L_x_184) ;  /* 0x0000000000441947 */ /* 0x000fea0003800000 */
[----:B------:R-:W-:-:S05]  /*6870*/  SHF.R.U32.HI R12, RZ, 0x5, R15 ;  /* 0x00000005ff0c7819 */ /* 0x000fca000001160f */
[----:B------:R-:W-:-:S05]  /*6880*/  IMAD R17, R12, 0x2, R1 ;  /* 0x000000020c117824 */ /* 0x000fca00078e0201 */
[----:B------:R-:W2:Y:S01]  /*6890*/  LDL.U16 R19, [R17] ;  /* 0x0000000011137983 */ /* 0x000ea20000100400 */
[----:B------:R-:W-:Y:S01]  /*68a0*/  IMAD.IADD R15, R4, 0x1, R15 ;  /* 0x00000001040f7824 */ /* 0x000fe200078e020f */
[----:B------:R-:W-:-:S04]  /*68b0*/  PRMT R12, RZ, 0x7610, R12 ;  /* 0x00007610ff0c7816 */ /* 0x000fc8000000000c */
[----:B------:R-:W-:-:S13]  /*68c0*/  ISETP.GE.AND P0, PT, R15, R0, PT ;  /* 0x000000000f00720c */ /* 0x000fda0003f06270 */
[-CC-:B------:R-:W-:Y:S02]  /*68d0*/  @!P0 IMAD R14, R13, R0.reuse, R15.reuse ;  /* 0x000000000d0e8224 */ /* 0x180fe400078e020f */
[----:B------:R-:W-:Y:S01]  /*68e0*/  @!P0 IMAD R16, R11, R0, R15 ;  /* 0x000000000b108224 */ /* 0x000fe200078e020f */
[----:B------:R-:W-:Y:S01]  /*68f0*/  PRMT R11, RZ, 0x7610, R11 ;  /* 0x00007610ff0b7816 */ /* 0x000fe2000000000b */
[----:B------:R-:W-:Y:S02]  /*6900*/  @!P0 IMAD R14, R14, 0x2, R5 ;  /* 0x000000020e0e8824 */ /* 0x000fe400078e0205 */
[----:B------:R-:W-:-:S03]  /*6910*/  @!P0 IMAD R16, R16, 0x2, R7 ;  /* 0x0000000210108824 */ /* 0x000fc600078e0207 */
[----:B------:R-:W-:Y:S04]  /*6920*/  @!P0 LDS.U16 R11, [R14+0x4] ;  /* 0x000004000e0b8984 */ /* 0x000fe80000000400 */
[----:B------:R-:W3:Y:S02]  /*6930*/  @!P0 LDS.U16 R12, [R16+0x4] ;  /* 0x00000400100c8984 */ /* 0x000ee40000000400 */
[----:B---3--:R-:W-:-:S04]  /*6940*/  HFMA2 R12, R11.H0_H0, R11.H0_H0, -R12.H0_H0 ;  /* 0x2000000b0b0c7231 */ /* 0x008fc8000014080c */
[----:B------:R-:W-:-:S04]  /*6950*/  HMUL2 R12, R12.H0_H0, 0.5, 0.5 ;  /* 0x380038000c0c7832 */ /* 0x000fc80000000800 */
[----:B--2---:R-:W-:-:S05]  /*6960*/  HFMA2 R12, R12.H0_H0, R10.H0_H0, R19.H0_H0 ;  /* 0x2000000a0c0c7231 */ /* 0x004fca0000040813 */
[----:B------:R3:W-:Y:S02]  /*6970*/  STL.U16 [R17], R12 ;  /* 0x0000000c11007387 */ /* 0x0007e40000100400 */
.L_x_184:
[----:B------:R-:W-:Y:S05]  /*6980*/  BSYNC.RECONVERGENT B1 ;  /* 0x0000000000017941 */ /* 0x000fea0003800200 */
.L_x_183:
[----:B------:R-:W-:-:S05]  /*6990*/  VIADD R3, R3, 0x20 ;  /* 0x0000002003037836 */ /* 0x000fca0000000000 */
[----:B------:R-:W-:-:S13]  /*69a0*/  ISETP.GE.AND P0, PT, R3, R8, PT ;  /* 0x000000080300720c */ /* 0x000fda0003f06270 */
[----:B------:R-:W-:Y:S05]  /*69b0*/  @!P0 BRA `(.L_x_190) ;  /* 0xffffffdc00ec8947 */ /* 0x000fea000383ffff */
.L_x_174:
[----:B------:R-:W-:Y:S05]  /*69c0*/  BSYNC.RECONVERGENT B0 ;  /* 0x0000000000007941 */ /* 0x000fea0003800200 */
.L_x_173:
[----:B------:R-:W-:-:S13]  /*69d0*/  ISETP.GE.AND P0, PT, R0, 0x1, PT ;  /* 0x000000010000780c */ /* 0x000fda0003f06270 */
[----:B------:R-:W-:Y:S05]  /*69e0*/  @!P0 EXIT ;  /* 0x000000000000894d */ /* 0x000fea0003800000 */
[----:B------:R-:W4:Y:S01]  /*69f0*/  S2UR UR4, SR_CTAID.X ;  /* 0x00000000000479c3 */ /* 0x000f220000002500 */
[----:B------:R-:W-:Y:S01]  /*6a00*/  ISETP.GE.U32.AND P0, PT, R0, 0x61, PT ;  /* 0x000000610000780c */ /* 0x000fe20003f06070 */
[----:B------:R-:W-:Y:S01]  /*6a10*/  BSSY.RECONVERGENT B0, `(.L_x_191) ;  /* 0x0000068000007945 */ /* 0x000fe20003800200 */
[----:B------:R-:W-:Y:S01]  /*6a20*/  VIMNMX R2, PT, PT, R2, 0x20, !PT ;  /* 0x0000002002027848 */ /* 0x000fe20007fe0100 */
[----:B------:R-:W-:-:S04]  /*6a30*/  IMAD.MOV.U32 R3, RZ, RZ, RZ ;  /* 0x000000ffff037224 */ /* 0x000fc800078e00ff */
[----:B------:R-:W-:-:S05]  /*6a40*/  VIADD R2, R2, 0xffffffff ;  /* 0xffffffff02027836 */ /* 0x000fca0000000000 */
[----:B------:R-:W-:-:S04]  /*6a50*/  LEA.HI R2, R2, 0x1, RZ, 0x1b ;  /* 0x0000000102027811 */ /* 0x000fc800078fd8ff */
[----:B------:R-:W-:Y:S01]  /*6a60*/  LOP3.LUT R5, R2, 0x3, RZ, 0xc0, !PT ;  /* 0x0000000302057812 */ /* 0x000fe200078ec0ff */
[----:B----4-:R-:W-:Y:S01]  /*6a70*/  IMAD R0, R0, UR4, R4 ;  /* 0x0000000400007c24 */ /* 0x010fe2000f8e0204 */
[----:B------:R-:W-:Y:S06]  /*6a80*/  @!P0 BRA `(.L_x_192) ;  /* 0x0000000400808947 */ /* 0x000fec0003800000 */
[----:B------:R-:W-:Y:S01]  /*6a90*/  LOP3.LUT R2, R2, 0xffffffc, RZ, 0xc0, !PT ;  /* 0x0ffffffc02027812 */ /* 0x000fe200078ec0ff */
[----:B------:R-:W-:Y:S02]  /*6aa0*/  IMAD.MOV.U32 R6, RZ, RZ, 0x40 ;  /* 0x00000040ff067424 */ /* 0x000fe400078e00ff */
[----:B------:R-:W-:Y:S02]  /*6ab0*/  IMAD.MOV.U32 R7, RZ, RZ, R4 ;  /* 0x000000ffff077224 */ /* 0x000fe400078e0004 */
[----:B------:R-:W-:-:S07]  /*6ac0*/  IMAD.MOV R8, RZ, RZ, -R2 ;  /* 0x000000ffff087224 */ /* 0x000fce00078e0a02 */
.L_x_205:
[----:B------:R-:W4:Y:S01]  /*6ad0*/  LDC R11, c[0x0][0x380] ;  /* 0x0000e000ff0b7b82 */ /* 0x000f220000000800 */
[----:B------:R-:W5:Y:S01]  /*6ae0*/  LDCU.64 UR4, c[0x0][0x3b8] ;  /* 0x00007700ff0477ac */ /* 0x000f620008000a00 */
[C---:B-1----:R-:W-:Y:S01]  /*6af0*/  VIADD R2, R7.reuse, 0x20 ;  /* 0x0000002007027836 */ /* 0x042fe20000000000 */
[----:B------:R-:W-:Y:S01]  /*6b00*/  BSSY.RECONVERGENT B1, `(.L_x_193) ;  /* 0x000001e000017945 */ /* 0x000fe20003800200 */
[----:B------:R-:W-:Y:S02]  /*6b10*/  VIADD R3, R6, 0xffffffc0 ;  /* 0xffffffc006037836 */ /* 0x000fe40000000000 */
[----:B------:R-:W-:Y:S02]  /*6b20*/  VIADD R9, R7, 0x40 ;  /* 0x0000004007097836 */ /* 0x000fe40000000000 */
[----:B------:R-:W-:Y:S01]  /*6b30*/  VIADD R8, R8, 0x4 ;  /* 0x0000000408087836 */ /* 0x000fe20000000000 */
[----:B------:R-:W-:Y:S02]  /*6b40*/  IADD3 R10, P5, PT, R0, R3, RZ ;  /* 0x00000003000a7210 */ /* 0x000fe40007fbe0ff */
[----:B---3--:R-:W-:-:S02]  /*6b50*/  SHF.R.U32.HI R12, RZ, 0x5, R3 ;  /* 0x00000005ff0c7819 */ /* 0x008fc40000011603 */
[----:B------:R-:W-:-:S03]  /*6b60*/  ISETP.NE.AND P1, PT, R8, RZ, PT ;  /* 0x000000ff0800720c */ /* 0x000fc60003f25270 */
[----:B------:R-:W-:Y:S01]  /*6b70*/  IMAD R12, R12, 0x2, R1 ;  /* 0x000000020c0c7824 */ /* 0x000fe200078e0201 */
[-C--:B----4-:R-:W-:Y:S01]  /*6b80*/  ISETP.GE.AND P3, PT, R2, R11.reuse, PT ;  /* 0x0000000b0200720c */ /* 0x090fe20003f66270 */
[C---:B------:R-:W-:Y:S01]  /*6b90*/  VIADD R2, R7.reuse, 0x60 ;  /* 0x0000006007027836 */ /* 0x040fe20000000000 */
[-C--:B------:R-:W-:Y:S02]  /*6ba0*/  ISETP.GE.AND P4, PT, R7, R11.reuse, PT ;  /* 0x0000000b0700720c */ /* 0x080fe40003f86270 */
[-C--:B------:R-:W-:Y:S02]  /*6bb0*/  ISETP.GE.AND P2, PT, R9, R11.reuse, PT ;  /* 0x0000000b0900720c */ /* 0x080fe40003f46270 */
[----:B------:R-:W-:Y:S01]  /*6bc0*/  ISETP.GE.AND P0, PT, R2, R11, PT ;  /* 0x0000000b0200720c */ /* 0x000fe20003f06270 */
[----:B------:R-:W-:Y:S01]  /*6bd0*/  IMAD.X R11, RZ, RZ, RZ, P5 ;  /* 0x000000ffff0b7224 */ /* 0x000fe200028e06ff */
[----:B-----5:R-:W-:-:S04]  /*6be0*/  LEA R9, P5, R10, UR4, 0x1 ;  /* 0x000000040a097c11 */ /* 0x020fc8000f8a08ff */
[----:B------:R-:W-:-:S03]  /*6bf0*/  LEA.HI.X R3, R10, UR5, R11, 0x1, P5 ;  /* 0x000000050a037c11 */ /* 0x000fc6000a8f0c0b */
[----:B------:R-:W-:Y:S06]  /*6c00*/  @P4 BRA `(.L_x_194) ;  /* 0x0000000000344947 */ /* 0x000fec0003800000 */
[C---:B------:R-:W-:Y:S01]  /*6c10*/  LOP3.LUT R2, R9.reuse, 0xfffffffd, RZ, 0xc0, !PT ;  /* 0xfffffffd09027812 */ /* 0x040fe200078ec0ff */
[----:B-1----:R1:W5:Y:S01]  /*6c20*/  LDL.U16 R14, [R12] ;  /* 0x000000000c0e7983 */ /* 0x0023620000100400 */
[----:B------:R-:W-:Y:S01]  /*6c30*/  LOP3.LUT R10, R9, 0x2, RZ, 0xc0, !PT ;  /* 0x00000002090a7812 */ /* 0x000fe200078ec0ff */
[----:B--2---:R-:W-:Y:S02]  /*6c40*/  IMAD.MOV.U32 R13, RZ, RZ, 0x3254 ;  /* 0x00003254ff0d7424 */ /* 0x004fe400078e00ff */
[----:B------:R1:W5:Y:S01]  /*6c50*/  LD.E R11, desc[UR8][R2.64] ;  /* 0x00000008020b7980 */ /* 0x000362000c101900 */
[----:B------:R-:W-:-:S04]  /*6c60*/  ISETP.EQ.U32.AND P4, PT, R10, RZ, PT ;  /* 0x000000ff0a00720c */ /* 0x000fc80003f82070 */
[----:B------:R-:W-:-:S09]  /*6c70*/  SEL R13, R13, 0x7610, P4 ;  /* 0x000076100d0d7807 */ /* 0x000fd20002000000 */
.L_x_195:
[----:B-----5:R-:W-:-:S05]  /*6c80*/  HADD2 R10, R11, R14.H0_H0 ;  /* 0x2000000e0b0a7230 */ /* 0x020fca0000000000 */
[----:B------:R-:W-:-:S06]  /*6c90*/  PRMT R10, R11, R13, R10 ;  /* 0x0000000d0b0a7216 */ /* 0x000fcc000000000a */
[----:B------:R-:W2:Y:S02]  /*6ca0*/  ATOM.E.CAS.STRONG.GPU PT, R10, [R2], R11, R10 ;  /* 0x0000000b020a738b */ /* 0x000ea400001ee10a */
[----:B--2---:R-:W-:Y:S01]  /*6cb0*/  ISETP.NE.U32.AND P4, PT, R10, R11, PT ;  /* 0x0000000b0a00720c */ /* 0x004fe20003f85070 */
[----:B------:R-:W-:-:S12]  /*6cc0*/  IMAD.MOV.U32 R11, RZ, RZ, R10 ;  /* 0x000000ffff0b7224 */ /* 0x000fd800078e000a */
[----:B------:R-:W-:Y:S05]  /*6cd0*/  @P4 BRA `(.L_x_195) ;  /* 0xfffffffc00e84947 */ /* 0x000fea000383ffff */
.L_x_194:
[----:B------:R-:W-:Y:S05]  /*6ce0*/  BSYNC.RECONVERGENT B1 ;  /* 0x0000000000017941 */ /* 0x000fea0003800200 */
.L_x_193:
[----:B------:R-:W-:Y:S04]  /*6cf0*/  BSSY.RECONVERGENT B1, `(.L_x_196) ;  /* 0x0000011000017945 */ /* 0x000fe80003800200 */
[----:B------:R-:W-:Y:S05]  /*6d00*/  @P3 BRA `(.L_x_197) ;  /* 0x00000000003c3947 */ /* 0x000fea0003800000 */
[----:B------:R-:W-:Y:S01]  /*6d10*/  IADD3 R17, P3, PT, R9, 0x40, RZ ;  /* 0x0000004009117810 */ /* 0x000fe20007f7e0ff */
[----:B------:R3:W5:Y:S03]  /*6d20*/  LDL.U16 R16, [R12+0x2] ;  /* 0x000002000c107983 */ /* 0x0007660000100400 */
[----:B------:R-:W-:Y:S01]  /*6d30*/  LOP3.LUT R10, R17, 0xfffffffd, RZ, 0xc0, !PT ;  /* 0xfffffffd110a7812 */ /* 0x000fe200078ec0ff */
[----:B------:R-:W-:-:S05]  /*6d40*/  IMAD.X R11, RZ, RZ, R3, P3 ;  /* 0x000000ffff0b7224 */ /* 0x000fca00018e0603 */
[----:B------:R3:W5:Y:S01]  /*6d50*/  LD.E R15, desc[UR8][R10.64] ;  /* 0x000000080a0f7980 */ /* 0x000762000c101900 */
[----:B--2---:R-:W-:-:S04]  /*6d60*/  LOP3.LUT R13, R17, 0x2, RZ, 0xc0, !PT ;  /* 0x00000002110d7812 */ /* 0x004fc800078ec0ff */
[----:B------:R-:W-:Y:S01]  /*6d70*/  ISETP.EQ.U32.AND P3, PT, R13, RZ, PT ;  /* 0x000000ff0d00720c */ /* 0x000fe20003f62070 */
[----:B------:R-:W-:-:S05]  /*6d80*/  IMAD.MOV.U32 R13, RZ, RZ, 0x3254 ;  /* 0x00003254ff0d7424 */ /* 0x000fca00078e00ff */
[----:B---3--:R-:W-:-:S07]  /*6d90*/  SEL R13, R13, 0x7610, P3 ;  /* 0x000076100d0d7807 */ /* 0x008fce0001800000 */
.L_x_198:
[----:B-1---5:R-:W-:-:S05]  /*6da0*/  HADD2 R14, R15, R16.H0_H0 ;  /* 0x200000100f0e7230 */ /* 0x022fca0000000000 */
[----:B------:R-:W-:-:S06]  /*6db0*/  PRMT R14, R15, R13, R14 ;  /* 0x0000000d0f0e7216 */ /* 0x000fcc000000000e */
[----:B------:R-:W2:Y:S02]  /*6dc0*/  ATOM.E.CAS.STRONG.GPU PT, R14, [R10], R15, R14 ;  /* 0x0000000f0a0e738b */ /* 0x000ea400001ee10e */
[----:B--2---:R-:W-:Y:S01]  /*6dd0*/  ISETP.NE.U32.AND P3, PT, R14, R15, PT ;  /* 0x0000000f0e00720c */ /* 0x004fe20003f65070 */
[----:B------:R-:W-:-:S12]  /*6de0*/  IMAD.MOV.U32 R15, RZ, RZ, R14 ;  /* 0x000000ffff0f7224 */ /* 0x000fd800078e000e */
[----:B------:R-:W-:Y:S05]  /*6df0*/  @P3 BRA `(.L_x_198) ;  /* 0xfffffffc00e83947 */ /* 0x000fea000383ffff */
.L_x_197:
[----:B------:R-:W-:Y:S05]  /*6e00*/  BSYNC.RECONVERGENT B1 ;  /* 0x0000000000017941 */ /* 0x000fea0003800200 */
.L_x_196:
        /* <DEDUP_REMOVED lines=11> */
.L_x_201:
[----:B-1---5:R-:W-:-:S05]  /*6ec0*/  HADD2 R14, R15, R16.H0_H0 ;  /* 0x200000100f0e7230 */ /* 0x022fca0000000000 */
[----:B------:R-:W-:-:S06]  /*6ed0*/  PRMT R14, R15, R13, R14 ;  /* 0x0000000d0f0e7216 */ /* 0x000fcc000000000e */
[----:B------:R-:W2:Y:S02]  /*6ee0*/  ATOM.E.CAS.STRONG.GPU PT, R14, [R10], R15, R14 ;  /* 0x0000000f0a0e738b */ /* 0x000ea400001ee10e */
[----:B--2---:R-:W-:Y:S01]  /*6ef0*/  ISETP.NE.U32.AND P2, PT, R14, R15, PT ;  /* 0x0000000f0e00720c */ /* 0x004fe20003f45070 */
[----:B------:R-:W-:-:S12]  /*6f00*/  IMAD.MOV.U32 R15, RZ, RZ, R14 ;  /* 0x000000ffff0f7224 */ /* 0x000fd800078e000e */
[----:B------:R-:W-:Y:S05]  /*6f10*/  @P2 BRA `(.L_x_201) ;  /* 0xfffffffc00e82947 */ /* 0x000fea000383ffff */
.L_x_200:
[----:B------:R-:W-:Y:S05]  /*6f20*/  BSYNC.RECONVERGENT B1 ;  /* 0x0000000000017941 */ /* 0x000fea0003800200 */
.L_x_199:
[----:B------:R-:W-:Y:S04]  /*6f30*/  BSSY.RECONVERGENT B1, `(.L_x_202) ;  /* 0x0000011000017945 */ /* 0x000fe80003800200 */
[----:B------:R-:W-:Y:S05]  /*6f40*/  @P0 BRA `(.L_x_203) ;  /* 0x00000000003c0947 */ /* 0x000fea0003800000 */
[----:B--2---:R-:W-:Y:S01]  /*6f50*/  IADD3 R13, P0, PT, R9, 0xc0, RZ ;  /* 0x000000c0090d7810 */ /* 0x004fe20007f1e0ff */
[----:B-1----:R-:W5:Y:S03]  /*6f60*/  LDL.U16 R12, [R12+0x6] ;  /* 0x000006000c0c7983 */ /* 0x002f660000100400 */
[----:B------:R-:W-:Y:S01]  /*6f70*/  LOP3.LUT R2, R13, 0xfffffffd, RZ, 0xc0, !PT ;  /* 0xfffffffd0d027812 */ /* 0x000fe200078ec0ff */
[----:B------:R-:W-:-:S05]  /*6f80*/  IMAD.X R3, RZ, RZ, R3, P0 ;  /* 0x000000ffff037224 */ /* 0x000fca00000e0603 */
[----:B------:R1:W5:Y:S01]  /*6f90*/  LD.E R11, desc[UR8][R2.64] ;  /* 0x00000008020b7980 */ /* 0x000362000c101900 */
[----:B------:R-:W-:-:S04]  /*6fa0*/  LOP3.LUT R9, R13, 0x2, RZ, 0xc0, !PT ;  /* 0x000000020d097812 */ /* 0x000fc800078ec0ff */
[----:B------:R-:W-:Y:S01]  /*6fb0*/  ISETP.EQ.U32.AND P0, PT, R9, RZ, PT ;  /* 0x000000ff0900720c */ /* 0x000fe20003f02070 */
[----:B------:R-:W-:-:S05]  /*6fc0*/  IMAD.MOV.U32 R9, RZ, RZ, 0x3254 ;  /* 0x00003254ff097424 */ /* 0x000fca00078e00ff */
[----:B-1----:R-:W-:-:S07]  /*6fd0*/  SEL R9, R9, 0x7610, P0 ;  /* 0x0000761009097807 */ /* 0x002fce0000000000 */
.L_x_204:
[----:B-----5:R-:W-:-:S05]  /*6fe0*/  HADD2 R10, R11, R12.H0_H0 ;  /* 0x2000000c0b0a7230 */ /* 0x020fca0000000000 */
[----:B------:R-:W-:-:S06]  /*6ff0*/  PRMT R10, R11, R9, R10 ;  /* 0x000000090b0a7216 */ /* 0x000fcc000000000a */
[----:B------:R-:W2:Y:S02]  /*7000*/  ATOM.E.CAS.STRONG.GPU PT, R10, [R2], R11, R10 ;  /* 0x0000000b020a738b */ /* 0x000ea400001ee10a */
[----:B--2---:R-:W-:Y:S01]  /*7010*/  ISETP.NE.U32.AND P0, PT, R10, R11, PT ;  /* 0x0000000b0a00720c */ /* 0x004fe20003f05070 */
[----:B------:R-:W-:-:S12]  /*7020*/  IMAD.MOV.U32 R11, RZ, RZ, R10 ;  /* 0x000000ffff0b7224 */ /* 0x000fd800078e000a */
[----:B------:R-:W-:Y:S05]  /*7030*/  @P0 BRA `(.L_x_204) ;  /* 0xfffffffc00e80947 */ /* 0x000fea000383ffff */
.L_x_203:
[----:B------:R-:W-:Y:S05]  /*7040*/  BSYNC.RECONVERGENT B1 ;  /* 0x0000000000017941 */ /* 0x000fea0003800200 */
.L_x_202:
[----:B------:R-:W-:Y:S02]  /*7050*/  VIADD R6, R6, 0x80 ;  /* 0x0000008006067836 */ /* 0x000fe40000000000 */
[----:B------:R-:W-:Y:S01]  /*7060*/  VIADD R7, R7, 0x80 ;  /* 0x0000008007077836 */ /* 0x000fe20000000000 */
[----:B------:R-:W-:Y:S06]  /*7070*/  @P1 BRA `(.L_x_205) ;  /* 0xfffffff800941947 */ /* 0x000fec000383ffff */
[----:B-1----:R-:W-:-:S07]  /*7080*/  VIADD R3, R6, 0xffffffc0 ;  /* 0xffffffc006037836 */ /* 0x002fce0000000000 */
.L_x_192:
[----:B------:R-:W-:Y:S05]  /*7090*/  BSYNC.RECONVERGENT B0 ;  /* 0x0000000000007941 */ /* 0x000fea0003800200 */
.L_x_191:
[----:B------:R-:W-:-:S13]  /*70a0*/  ISETP.NE.AND P0, PT, R5, RZ, PT ;  /* 0x000000ff0500720c */ /* 0x000fda0003f05270 */
[----:B------:R-:W-:Y:S05]  /*70b0*/  @!P0 EXIT ;  /* 0x000000000000894d */ /* 0x000fea0003800000 */
[----:B------:R-:W4:Y:S01]  /*70c0*/  LDCU.64 UR4, c[0x0][0x3b8] ;  /* 0x00007700ff0477ac */ /* 0x000f220008000a00 */
[----:B------:R-:W-:Y:S01]  /*70d0*/  IADD3 R2, P0, PT, R0, R3, RZ ;  /* 0x0000000300027210 */ /* 0x000fe20007f1e0ff */
[----:B------:R-:W-:Y:S01]  /*70e0*/  IMAD.IADD R4, R4, 0x1, R3 ;  /* 0x0000000104047824 */ /* 0x000fe200078e0203 */
[----:B------:R-:W-:Y:S01]  /*70f0*/  SHF.R.U64 R0, R3, 0x4, RZ ;  /* 0x0000000403007819 */ /* 0x000fe200000012ff */
[----:B------:R-:W-:Y:S02]  /*7100*/  IMAD.MOV R5, RZ, RZ, -R5 ;  /* 0x000000ffff057224 */ /* 0x000fe400078e0a05 */
[----:B------:R-:W-:Y:S01]  /*7110*/  IMAD.X R7, RZ, RZ, RZ, P0 ;  /* 0x000000ffff077224 */ /* 0x000fe200000e06ff */
[----:B------:R-:W-:-:S05]  /*7120*/  LOP3.LUT R0, R0, 0xffffffe, RZ, 0xc0, !PT ;  /* 0x0ffffffe00007812 */ /* 0x000fca00078ec0ff */
[----:B------:R-:W-:Y:S01]  /*7130*/  IMAD.IADD R6, R1, 0x1, R0 ;  /* 0x0000000101067824 */ /* 0x000fe200078e0200 */
[----:B----4-:R-:W-:-:S04]  /*7140*/  LEA R9, P0, R2, UR4, 0x1 ;  /* 0x0000000402097c11 */ /* 0x010fc8000f8008ff */
[----:B------:R-:W-:-:S09]  /*7150*/  LEA.HI.X R3, R2, UR5, R7, 0x1, P0 ;  /* 0x0000000502037c11 */ /* 0x000fd200080f0c07 */
.L_x_209:
[----:B------:R-:W4:Y:S01]  /*7160*/  LDCU UR4, c[0x0][0x380] ;  /* 0x00007000ff0477ac */ /* 0x000f220008000800 */
[----:B------:R-:W-:Y:S01]  /*7170*/  VIADD R5, R5, 0x1 ;  /* 0x0000000105057836 */ /* 0x000fe20000000000 */
[----:B------:R-:W-:Y:S04]  /*7180*/  BSSY.RECONVERGENT B0, `(.L_x_206) ;  /* 0x0000011000007945 */ /* 0x000fe80003800200 */
[----:B------:R-:W-:Y:S02]  /*7190*/  ISETP.NE.AND P1, PT, R5, RZ, PT ;  /* 0x000000ff0500720c */ /* 0x000fe40003f25270 */
[----:B----4-:R-:W-:-:S13]  /*71a0*/  ISETP.GE.AND P0, PT, R4, UR4, PT ;  /* 0x0000000404007c0c */ /* 0x010fda000bf06270 */
        /* <DEDUP_REMOVED lines=8> */
.L_x_208:
[----:B-----5:R-:W-:-:S05]  /*7230*/  HADD2 R0, R7, R8.H0_H0 ;  /* 0x2000000807007230 */ /* 0x020fca0000000000 */
[----:B------:R-:W-:-:S06]  /*7240*/  PRMT R0, R7, R10, R0 ;  /* 0x0000000a07007216 */ /* 0x000fcc0000000000 */
[----:B------:R-:W2:Y:S02]  /*7250*/  ATOM.E.CAS.STRONG.GPU PT, R0, [R2], R7, R0 ;  /* 0x000000070200738b */ /* 0x000ea400001ee100 */
[----:B--2---:R-:W-:Y:S01]  /*7260*/  ISETP.NE.U32.AND P0, PT, R0, R7, PT ;  /* 0x000000070000720c */ /* 0x004fe20003f05070 */
[----:B------:R-:W-:-:S12]  /*7270*/  IMAD.MOV.U32 R7, RZ, RZ, R0 ;  /* 0x000000ffff077224 */ /* 0x000fd800078e0000 */
[----:B------:R-:W-:Y:S05]  /*7280*/  @P0 BRA `(.L_x_208) ;  /* 0xfffffffc00e80947 */ /* 0x000fea000383ffff */
.L_x_207:
[----:B------:R-:W-:Y:S05]  /*7290*/  BSYNC.RECONVERGENT B0 ;  /* 0x0000000000007941 */ /* 0x000fea0003800200 */
.L_x_206:
[----:B------:R-:W-:Y:S01]  /*72a0*/  IADD3 R9, P0, PT, R9, 0x40, RZ ;  /* 0x0000004009097810 */ /* 0x000fe20007f1e0ff */
[----:B------:R-:W-:Y:S02]  /*72b0*/  VIADD R4, R4, 0x20 ;  /* 0x0000002004047836 */ /* 0x000fe40000000000 */
[----:B----4-:R-:W-:Y:S02]  /*72c0*/  VIADD R6, R6, 0x2 ;  /* 0x0000000206067836 */ /* 0x010fe40000000000 */
[----:B------:R-:W-:Y:S01]  /*72d0*/  IMAD.X R3, RZ, RZ, R3, P0 ;  /* 0x000000ffff037224 */ /* 0x000fe200000e0603 */
[----:B------:R-:W-:Y:S07]  /*72e0*/  @P1 BRA `(.L_x_209) ;  /* 0xfffffffc009c1947 */ /* 0x000fee000383ffff */
[----:B------:R-:W-:Y:S05]  /*72f0*/  EXIT ;  /* 0x000000000000794d */ /* 0x000fea0003800000 */
.L_x_210:
        /* <DEDUP_REMOVED lines=16> */
.L_x_727:


//--------------------- .text._ZN8nvinfer112sparse_fwffm17ProcessCommonPartI6__halfLi32EEEviiiPiPKT_PKiPS4_S9_S3_ --------------------------
	.section	.text._ZN8nvinfer112sparse_fwffm17ProcessCommonPartI6__halfLi32EEEviiiPiPKT_PKiPS4_S9_S3_,"ax",@progbits
	.align	128
        .global         _ZN8nvinfer112sparse_fwffm17ProcessCommonPartI6__halfLi32EEEviiiPiPKT_PKiPS4_S9_S3_
        .type           _ZN8nvinfer112sparse_fwffm17ProcessCommonPartI6__halfLi32EEEviiiPiPKT_PKiPS4_S9_S3_,@function
        .size           _ZN8nvinfer112sparse_fwffm17ProcessCommonPartI6__halfLi32EEEviiiPiPKT_PKiPS4_S9_S3_,(.L_x_728 - _ZN8nvinfer112sparse_fwffm17ProcessCommonPartI6__halfLi32EEEviiiPiPKT_PKiPS4_S9_S3_)
        .other          _ZN8nvinfer112sparse_fwffm17ProcessCommonPartI6__halfLi32EEEviiiPiPKT_PKiPS4_S9_S3_,@"STO_CUDA_ENTRY STV_DEFAULT"
_ZN8nvinfer112sparse_fwffm17ProcessCommonPartI6__halfLi32EEEviiiPiPKT_PKiPS4_S9_S3_:
.text._ZN8nvinfer112sparse_fwffm17ProcessCommonPartI6__halfLi32EEEviiiPiPKT_PKiPS4_S9_S3_:
[----:B------:R-:W-:Y:S08]  /*0000*/  LDC R1, c[0x0][0x37c] ;  /* 0x0000df00ff017b82 */ /* 0x000ff00000000800 */
[----:B------:R-:W0:Y:S01]  /*0010*/  LDC.64 R2, c[0x0][0x390] ;  /* 0x0000e400ff027b82 */ /* 0x000e220000000a00 */
[----:B------:R-:W0:Y:S02]  /*0020*/  LDCU.64 UR4, c[0x0][0x358] ;  /* 0x00006b00ff0477ac */ /* 0x000e240008000a00 */
[----:B0-----:R-:W2:Y:S01]  /*0030*/  LDG.E R11, desc[UR4][R2.64] ;  /* 0x00000004020b7981 */ /* 0x001ea2000c1e1900 */
[----:B------:R-:W0:Y:S01]  /*0040*/  S2R R6, SR_TID.Y ;  /* 0x0000000000067919 */ /* 0x000e220000002200 */
[----:B------:R-:W0:Y:S02]  /*0050*/  S2R R5, SR_CTAID.X ;  /* 0x0000000000057919 */ /* 0x000e240000002500 */
[----:B0-----:R-:W-:-:S05]  /*0060*/  IMAD R6, R5, 0x20, R6 ;  /* 0x0000002005067824 */ /* 0x001fca00078e0206 */
[----:B--2---:R-:W-:-:S13]  /*0070*/  ISETP.GE.AND P0, PT, R6, R11, PT ;  /* 0x0000000b0600720c */ /* 0x004fda0003f06270 */
[----:B------:R-:W-:Y:S05]  /*0080*/  @P0 EXIT ;  /* 0x000000000000094d */ /* 0x000fea0003800000 */
[----:B------:R-:W0:Y:S01]  /*0090*/  LDC R0, c[0x0][0x380] ;  /* 0x0000e000ff007b82 */ /* 0x000e220000000800 */
[----:B------:R-:W1:Y:S07]  /*00a0*/  S2R R8, SR_TID.X ;  /* 0x0000000000087919 */ /* 0x000e6e0000002100 */
[----:B------:R-:W2:Y:S01]  /*00b0*/  LDC R9, c[0x0][0x370] ;  /* 0x0000dc00ff097b82 */ /* 0x000ea20000000800 */
[----:B0-----:R-:W-:-:S05]  /*00c0*/  VIADD R0, R0, 0x1f ;  /* 0x0000001f00007836 */ /* 0x001fca0000000000 */
[----:B------:R-:W-:-:S04]  /*00d0*/  SHF.R.S32.HI R3, RZ, 0x1f, R0 ;  /* 0x0000001fff037819 */ /* 0x000fc80000011400 */
[----:B------:R-:W-:-:S04]  /*00e0*/  LEA.HI R3, R3, R0, RZ, 0x5 ;  /* 0x0000000003037211 */ /* 0x000fc800078f28ff */
[----:B------:R-:W-:-:S04]  /*00f0*/  LOP3.LUT R7, R3, 0xffffffe0, RZ, 0xc0, !PT ;  /* 0xffffffe003077812 */ /* 0x000fc800078ec0ff */
[----:B------:R-:W-:-:S05]  /*0100*/  VIMNMX R0, PT, PT, R7, 0x20, !PT ;  /* 0x0000002007007848 */ /* 0x000fca0007fe0100 */
[----:B------:R-:W-:-:S05]  /*0110*/  VIADD R0, R0, 0xffffffff ;  /* 0xffffffff00007836 */ /* 0x000fca0000000000 */
[----:B------:R-:W-:-:S04]  /*0120*/  LEA.HI R0, R0, 0x1, RZ, 0x1b ;  /* 0x0000000100007811 */ /* 0x000fc800078fd8ff */
[C---:B------:R-:W-:Y:S02]  /*0130*/  LOP3.LUT R17, R0.reuse, 0x3, RZ, 0xc0, !PT ;  /* 0x0000000300117812 */ /* 0x040fe400078ec0ff */
[----:B-12---:R-:W-:-:S07]  /*0140*/  LOP3.LUT R0, R0, 0xffffffc, RZ, 0xc0, !PT ;  /* 0x0ffffffc00007812 */ /* 0x006fce00078ec0ff */
.L_x_241:
        /* <DEDUP_REMOVED lines=16> */
[----:B------:R-:W-:Y:S02]  /*0250*/  VIADD R13, R13, 0xffffffff ;  /* 0xffffffff0d0d7836 */ /* 0x000fe40000000000 */
[----:B------:R-:W-:-:S10]  /*0260*/  VIADD R15, R15, 0xffffffff ;  /* 0xffffffff0f0f7836 */ /* 0x000fd40000000000 */
[----:B------:R-:W0:Y:S02]  /*0270*/  @!P0 LDC.64 R2, c[0x0][0x3b8] ;  /* 0x0000ee00ff028b82 */ /* 0x000e240000000a00 */
[----:B0-----:R-:W-:-:S05]  /*0280*/  @!P0 IMAD.WIDE.U32 R2, R13, 0x4, R2 ;  /* 0x000000040d028825 */ /* 0x001fca00078e0002 */
[----:B------:R0:W-:Y:S01]  /*0290*/  @!P0 STG.E desc[UR4][R2.64], R15 ;  /* 0x0000000f02008986 */ /* 0x0001e2000c101904 */
[----:B------:R-:W-:-:S13]  /*02a0*/  ISETP.GE.AND P0, PT, R4, 0x1, PT ;  /* 0x000000010400780c */ /* 0x000fda0003f06270 */
[----:B0-----:R-:W-:Y:S05]  /*02b0*/  @!P0 BRA `(.L_x_213) ;  /* 0x0000000000c48947 */ /* 0x001fea0003800000 */
[----:B------:R-:W-:-:S07]  /*02c0*/  IMAD.MOV.U32 R10, RZ, RZ, RZ ;  /* 0x000000ffff0a7224 */ /* 0x000fce00078e00ff */
.L_x_219:
[----:B------:R-:W0:Y:S02]  /*02d0*/  LDCU UR8, c[0x0][0x380] ;  /* 0x00007000ff0877ac */ /* 0x000e240008000800 */
[----:B0-----:R-:W-:-:S09]  /*02e0*/  UISETP.GE.AND UP0, UPT, UR8, 0x1, UPT ;  /* 0x000000010800788c */ /* 0x001fd2000bf06270 */
[----:B------:R-:W-:Y:S05]  /*02f0*/  BRA.U !UP0, `(.L_x_214) ;  /* 0x0000000108a07547 */ /* 0x000fea000b800000 */
[----:B------:R-:W0:Y:S01]  /*0300*/  LDCU UR10, c[0x0][0x388] ;  /* 0x00007100ff0a77ac */ /* 0x000e220008000800 */
[----:B------:R-:W-:Y:S02]  /*0310*/  IMAD.MOV.U32 R12, RZ, RZ, RZ ;  /* 0x000000ffff0c7224 */ /* 0x000fe400078e00ff */
[----:B------:R-:W-:Y:S01]  /*0320*/  IMAD.MOV.U32 R14, RZ, RZ, R8 ;  /* 0x000000ffff0e7224 */ /* 0x000fe200078e0008 */
[----:B------:R-:W1:Y:S01]  /*0330*/  LDCU.64 UR6, c[0x0][0x3a8] ;  /* 0x00007500ff0677ac */ /* 0x000e620008000a00 */
[----:B------:R-:W2:Y:S01]  /*0340*/  LDCU UR9, c[0x0][0x384] ;  /* 0x00007080ff0977ac */ /* 0x000ea20008000800 */
[----:B0-----:R-:W-:-:S04]  /*0350*/  IMAD R2, R10, UR10, R13 ;  /* 0x0000000a0a027c24 */ /* 0x001fc8000f8e020d */
[----:B------:R-:W-:Y:S02]  /*0360*/  IMAD R3, R2, UR8, RZ ;  /* 0x0000000802037c24 */ /* 0x000fe4000f8e02ff */
[----:B--2---:R-:W-:-:S03]  /*0370*/  IMAD R5, R6, UR9, R10 ;  /* 0x0000000906057c24 */ /* 0x004fc6000f8e020a */
[----:B------:R-:W-:Y:S01]  /*0380*/  IADD3 R2, P0, PT, R3, R8, RZ ;  /* 0x0000000803027210 */ /* 0x000fe20007f1e0ff */
[----:B------:R-:W-:-:S03]  /*0390*/  IMAD R21, R5, UR8, R8 ;  /* 0x0000000805157c24 */ /* 0x000fc6000f8e0208 */
[----:B------:R-:W-:Y:S02]  /*03a0*/  LEA.HI.X.SX32 R3, R3, RZ, 0x1, P0 ;  /* 0x000000ff03037211 */ /* 0x000fe400000f0eff */
[----:B-1----:R-:W-:-:S04]  /*03b0*/  LEA R19, P0, R2, UR6, 0x1 ;  /* 0x0000000602137c11 */ /* 0x002fc8000f8008ff */
[----:B------:R-:W-:-:S09]  /*03c0*/  LEA.HI.X R3, R2, UR7, R3, 0x1, P0 ;  /* 0x0000000702037c11 */ /* 0x000fd200080f0c03 */
.L_x_218:
[----:B------:R-:W0:Y:S01]  /*03d0*/  LDCU UR6, c[0x0][0x380] ;  /* 0x00007000ff0677ac */ /* 0x000e220008000800 */
[----:B------:R-:W-:Y:S01]  /*03e0*/  VIADD R12, R12, 0x20 ;  /* 0x000000200c0c7836 */ /* 0x000fe20000000000 */
[----:B------:R-:W-:Y:S04]  /*03f0*/  BSSY.RECONVERGENT B1, `(.L_x_215) ;  /* 0x0000013000017945 */ /* 0x000fe80003800200 */
[----:B------:R-:W-:Y:S02]  /*0400*/  ISETP.GE.AND P1, PT, R12, R7, PT ;  /* 0x000000070c00720c */ /* 0x000fe40003f26270 */
[----:B0-----:R-:W-:-:S13]  /*0410*/  ISETP.GE.AND P0, PT, R14, UR6, PT ;  /* 0x000000060e007c0c */ /* 0x001fda000bf06270 */
[----:B------:R-:W-:Y:S05]  /*0420*/  @P0 BRA `(.L_x_216) ;  /* 0x00000000003c0947 */ /* 0x000fea0003800000 */
[----:B------:R-:W0:Y:S01]  /*0430*/  LDC.64 R4, c[0x0][0x398] ;  /* 0x0000e600ff047b82 */ /* 0x000e220000000a00 */
[C---:B------:R-:W-:Y:S02]  /*0440*/  LOP3.LUT R2, R19.reuse, 0xfffffffd, RZ, 0xc0, !PT ;  /* 0xfffffffd13027812 */ /* 0x040fe400078ec0ff */
[----:B------:R-:W-:Y:S01]  /*0450*/  LOP3.LUT R16, R19, 0x2, RZ, 0xc0, !PT ;  /* 0x0000000213107812 */ /* 0x000fe200078ec0ff */
[----:B0-----:R-:W-:-:S05]  /*0460*/  IMAD.WIDE R4, R21, 0x2, R4 ;  /* 0x0000000215047825 */ /* 0x001fca00078e0204 */
[----:B------:R0:W5:Y:S01]  /*0470*/  LDG.E.U16 R23, desc[UR4][R4.64] ;  /* 0x0000000404177981 */ /* 0x000162000c1e1500 */
[----:B------:R-:W-:Y:S01]  /*0480*/  ISETP.EQ.U32.AND P0, PT, R16, RZ, PT ;  /* 0x000000ff1000720c */ /* 0x000fe20003f02070 */
[----:B------:R-:W-:Y:S02]  /*0490*/  IMAD.MOV.U32 R16, RZ, RZ, 0x3254 ;  /* 0x00003254ff107424 */ /* 0x000fe400078e00ff */
[----:B------:R0:W5:Y:S03]  /*04a0*/  LD.E R18, desc[UR4][R2.64] ;  /* 0x0000000402127980 */ /* 0x000166000c101900 */
[----:B------:R-:W-:-:S07]  /*04b0*/  SEL R16, R16, 0x7610, P0 ;  /* 0x0000761010107807 */ /* 0x000fce0000000000 */
.L_x_217:
[----:B0----5:R-:W-:-:S05]  /*04c0*/  HADD2 R5, R18, R23.H0_H0 ;  /* 0x2000001712057230 */ /* 0x021fca0000000000 */
[----:B------:R-:W-:-:S06]  /*04d0*/  PRMT R5, R18, R16, R5 ;  /* 0x0000001012057216 */ /* 0x000fcc0000000005 */
[----:B------:R-:W2:Y:S02]  /*04e0*/  ATOM.E.CAS.STRONG.GPU PT, R5, [R2], R18, R5 ;  /* 0x000000120205738b */ /* 0x000ea400001ee105 */
[----:B--2---:R-:W-:Y:S01]  /*04f0*/  ISETP.NE.U32.AND P0, PT, R5, R18, PT ;  /* 0x000000120500720c */ /* 0x004fe20003f05070 */
[----:B------:R-:W-:-:S12]  /*0500*/  IMAD.MOV.U32 R18, RZ, RZ, R5 ;  /* 0x000000ffff127224 */ /* 0x000fd800078e0005 */
[----:B------:R-:W-:Y:S05]  /*0510*/  @P0 BRA `(.L_x_217) ;  /* 0xfffffffc00e80947 */ /* 0x000fea000383ffff */
.L_x_216:
[----:B------:R-:W-:Y:S05]  /*0520*/  BSYNC.RECONVERGENT B1 ;  /* 0x0000000000017941 */ /* 0x000fea0003800200 */
.L_x_215:
[----:B------:R-:W-:Y:S01]  /*0530*/  IADD3 R19, P0, PT, R19, 0x40, RZ ;  /* 0x0000004013137810 */ /* 0x000fe20007f1e0ff */
[----:B------:R-:W-:Y:S02]  /*0540*/  VIADD R14, R14, 0x20 ;  /* 0x000000200e0e7836 */ /* 0x000fe40000000000 */
[----:B------:R-:W-:Y:S02]  /*0550*/  VIADD R21, R21, 0x20 ;  /* 0x0000002015157836 */ /* 0x000fe40000000000 */
[----:B------:R-:W-:Y:S01]  /*0560*/  IMAD.X R3, RZ, RZ, R3, P0 ;  /* 0x000000ffff037224 */ /* 0x000fe200000e0603 */
[----:B------:R-:W-:Y:S07]  /*0570*/  @!P1 BRA `(.L_x_218) ;  /* 0xfffffffc00949947 */ /* 0x000fee000383ffff */
.L_x_214:
[----:B------:R-:W0:Y:S01]  /*0580*/  LDCU UR6, c[0x0][0x384] ;  /* 0x00007080ff0677ac */ /* 0x000e220008000800 */
[----:B------:R-:W-:Y:S02]  /*0590*/  VIADD R10, R10, 0x1 ;  /* 0x000000010a0a7836 */ /* 0x000fe40000000000 */
[----:B0-----:R-:W-:-:S05]  /*05a0*/  IMAD.U32 R4, RZ, RZ, UR6 ;  /* 0x00000006ff047e24 */ /* 0x001fca000f8e00ff */
[----:B------:R-:W-:-:S13]  /*05b0*/  ISETP.NE.AND P0, PT, R10, R4, PT ;  /* 0x000000040a00720c */ /* 0x000fda0003f05270 */
[----:B------:R-:W-:Y:S05]  /*05c0*/  @P0 BRA `(.L_x_219) ;  /* 0xfffffffc00400947 */ /* 0x000fea000383ffff */
.L_x_213:
[----:B------:R-:W0:Y:S02]  /*05d0*/  LDCU UR6, c[0x0][0x380] ;  /* 0x00007000ff0677ac */ /* 0x000e240008000800 */
[----:B0-----:R-:W-:-:S05]  /*05e0*/  IMAD.U32 R10, RZ, RZ, UR6 ;  /* 0x00000006ff0a7e24 */ /* 0x001fca000f8e00ff */
[----:B------:R-:W-:-:S13]  /*05f0*/  ISETP.GE.AND P0, PT, R10, 0x1, PT ;  /* 0x000000010a00780c */ /* 0x000fda0003f06270 */
[----:B------:R-:W-:Y:S05]  /*0600*/  @!P0 BRA `(.L_x_212) ;  /* 0x0000000800fc8947 */ /* 0x000fea0003800000 */
[----:B------:R-:W-:Y:S01]  /*0610*/  ISETP.GE.AND P0, PT, R10, 0x61, PT ;  /* 0x000000610a00780c */ /* 0x000fe20003f06270 */
[----:B------:R-:W-:Y:S02]  /*0620*/  IMAD R13, R13, R10, RZ ;  /* 0x0000000a0d0d7224 */ /* 0x000fe400078e02ff */
[----:B------:R-:W-:Y:S02]  /*0630*/  IMAD R15, R6, R4, R15 ;  /* 0x00000004060f7224 */ /* 0x000fe400078e020f */
[----:B------:R-:W-:Y:S01]  /*0640*/  IMAD.MOV.U32 R19, RZ, RZ, RZ ;  /* 0x000000ffff137224 */ /* 0x000fe200078e00ff */
[----:B------:R-:W-:-:S04]  /*0650*/  IADD3 R14, P1, PT, R13, R8, RZ ;  /* 0x000000080d0e7210 */ /* 0x000fc80007f3e0ff */
[----:B------:R-:W-:-:S03]  /*0660*/  LEA.HI.X.SX32 R16, R13, RZ, 0x1, P1 ;  /* 0x000000ff0d107211 */ /* 0x000fc600008f0eff */
[----:B------:R-:W-:Y:S06]  /*0670*/  @!P0 BRA `(.L_x_220) ;  /* 0x0000000400a88947 */ /* 0x000fec0003800000 */
[----:B------:R-:W-:Y:S02]  /*0680*/  IMAD.MOV.U32 R19, RZ, RZ, RZ ;  /* 0x000000ffff137224 */ /* 0x000fe400078e00ff */
[----:B------:R-:W-:-:S07]  /*0690*/  IMAD.MOV.U32 R21, RZ, RZ, RZ ;  /* 0x000000ffff157224 */ /* 0x000fce00078e00ff */
.L_x_233:
[----:B------:R-:W0:Y:S01]  /*06a0*/  LDCU UR8, c[0x0][0x380] ;  /* 0x00007000ff0877ac */ /* 0x000e220008000800 */
[----:B------:R-:W1:Y:S01]  /*06b0*/  LDC.64 R4, c[0x0][0x398] ;  /* 0x0000e600ff047b82 */ /* 0x000e620000000a00 */
[----:B------:R-:W-:Y:S01]  /*06c0*/  IMAD.IADD R25, R8, 0x1, R19 ;  /* 0x0000000108197824 */ /* 0x000fe200078e0213 */
[----:B------:R-:W-:Y:S01]  /*06d0*/  IADD3 R2, P5, PT, R19, R14, RZ ;  /* 0x0000000e13027210 */ /* 0x000fe20007fbe0ff */
[----:B------:R-:W2:Y:S01]  /*06e0*/  LDCU.64 UR6, c[0x0][0x3b0] ;  /* 0x00007600ff0677ac */ /* 0x000ea20008000a00 */
[----:B------:R-:W-:Y:S01]  /*06f0*/  VIADD R21, R21, 0x4 ;  /* 0x0000000415157836 */ /* 0x000fe20000000000 */
[----:B------:R-:W-:Y:S01]  /*0700*/  BSSY.RECONVERGENT B1, `(.L_x_221) ;  /* 0x0000020000017945 */ /* 0x000fe20003800200 */
[C---:B------:R-:W-:Y:S02]  /*0710*/  VIADD R3, R25.reuse, 0x20 ;  /* 0x0000002019037836 */ /* 0x040fe40000000000 */
[----:B------:R-:W-:Y:S01]  /*0720*/  VIADD R13, R25, 0x40 ;  /* 0x00000040190d7836 */ /* 0x000fe20000000000 */
[----:B------:R-:W-:Y:S01]  /*0730*/  ISETP.NE.AND P2, PT, R21, R0, PT ;  /* 0x000000001500720c */ /* 0x000fe20003f45270 */
[----:B0-----:R-:W-:-:S05]  /*0740*/  IMAD.U32 R10, RZ, RZ, UR8 ;  /* 0x00000008ff0a7e24 */ /* 0x001fca000f8e00ff */
[-C--:B------:R-:W-:Y:S01]  /*0750*/  ISETP.GE.AND P3, PT, R3, R10.reuse, PT ;  /* 0x0000000a0300720c */ /* 0x080fe20003f66270 */
[C---:B------:R-:W-:Y:S01]  /*0760*/  VIADD R3, R25.reuse, 0x60 ;  /* 0x0000006019037836 */ /* 0x040fe20000000000 */
[-C--:B------:R-:W-:Y:S02]  /*0770*/  ISETP.GE.AND P4, PT, R25, R10.reuse, PT ;  /* 0x0000000a1900720c */ /* 0x080fe40003f86270 */
[-C--:B------:R-:W-:Y:S01]  /*0780*/  ISETP.GE.AND P0, PT, R13, R10.reuse, PT ;  /* 0x0000000a0d00720c */ /* 0x080fe20003f06270 */
[-C--:B------:R-:W-:Y:S01]  /*0790*/  IMAD R13, R15, R10.reuse, R25 ;  /* 0x0000000a0f0d7224 */ /* 0x080fe200078e0219 */
[----:B------:R-:W-:Y:S01]  /*07a0*/  ISETP.GE.AND P1, PT, R3, R10, PT ;  /* 0x0000000a0300720c */ /* 0x000fe20003f26270 */
[----:B------:R-:W-:Y:S01]  /*07b0*/  IMAD.X R3, RZ, RZ, R16, P5 ;  /* 0x000000ffff037224 */ /* 0x000fe200028e0610 */
[----:B--2---:R-:W-:Y:S01]  /*07c0*/  LEA R23, P5, R2, UR6, 0x1 ;  /* 0x0000000602177c11 */ /* 0x004fe2000f8a08ff */
[----:B-1----:R-:W-:-:S03]  /*07d0*/  IMAD.WIDE R4, R13, 0x2, R4 ;  /* 0x000000020d047825 */ /* 0x002fc600078e0204 */
[----:B------:R-:W-:-:S03]  /*07e0*/  LEA.HI.X R3, R2, UR7, R3, 0x1, P5 ;  /* 0x0000000702037c11 */ /* 0x000fc6000a8f0c03 */
[----:B------:R-:W-:Y:S06]  /*07f0*/  @P4 BRA `(.L_x_222) ;  /* 0x0000000000404947 */ /* 0x000fec0003800000 */
[----:B------:R-:W2:Y:S01]  /*0800*/  LDG.E.U16 R12, desc[UR4][R4.64] ;  /* 0x00000004040c7981 */ /* 0x000ea2000c1e1500 */
[C---:B------:R-:W-:Y:S01]  /*0810*/  LOP3.LUT R2, R23.reuse, 0xfffffffd, RZ, 0xc0, !PT ;  /* 0xfffffffd17027812 */ /* 0x040fe200078ec0ff */
[----:B------:R-:W-:Y:S01]  /*0820*/  IMAD.MOV.U32 R18, RZ, RZ, 0x3254 ;  /* 0x00003254ff127424 */ /* 0x000fe200078e00ff */
[----:B------:R-:W-:-:S03]  /*0830*/  LOP3.LUT R13, R23, 0x2, RZ, 0xc0, !PT ;  /* 0x00000002170d7812 */ /* 0x000fc600078ec0ff */
[----:B------:R0:W5:Y:S01]  /*0840*/  LD.E R25, desc[UR4][R2.64] ;  /* 0x0000000402197980 */ /* 0x000162000c101900 */
[----:B------:R-:W-:-:S04]  /*0850*/  ISETP.EQ.U32.AND P4, PT, R13, RZ, PT ;  /* 0x000000ff0d00720c */ /* 0x000fc80003f82070 */
[----:B------:R-:W-:Y:S01]  /*0860*/  SEL R18, R18, 0x7610, P4 ;  /* 0x0000761012127807 */ /* 0x000fe20002000000 */
[----:B--2---:R-:W-:-:S05]  /*0870*/  HMUL2 R12, R12.H0_H0, R12.H0_H0 ;  /* 0x2000000c0c0c7232 */ /* 0x004fca0000000800 */
[----:B------:R-:W-:-:S05]  /*0880*/  HADD2.F32 R12, -RZ, R12.H0_H0 ;  /* 0x2000000cff0c7230 */ /* 0x000fca0000004100 */
[----:B0-----:R-:W-:-:S07]  /*0890*/  F2FP.F16.F32.PACK_AB R13, RZ, R12 ;  /* 0x0000000cff0d723e */ /* 0x001fce00000000ff */
.L_x_223:
[----:B-----5:R-:W-:-:S05]  /*08a0*/  HADD2 R12, R25, R13.H0_H0 ;  /* 0x2000000d190c7230 */ /* 0x020fca0000000000 */
[----:B------:R-:W-:-:S06]  /*08b0*/  PRMT R12, R25, R18, R12 ;  /* 0x00000012190c7216 */ /* 0x000fcc000000000c */
[----:B------:R-:W2:Y:S02]  /*08c0*/  ATOM.E.CAS.STRONG.GPU PT, R12, [R2], R25, R12 ;  /* 0x00000019020c738b */ /* 0x000ea400001ee10c */
[----:B--2---:R-:W-:Y:S01]  /*08d0*/  ISETP.NE.U32.AND P4, PT, R12, R25, PT ;  /* 0x000000190c00720c */ /* 0x004fe20003f85070 */
[----:B------:R-:W-:-:S12]  /*08e0*/  IMAD.MOV.U32 R25, RZ, RZ, R12 ;  /* 0x000000ffff197224 */ /* 0x000fd800078e000c */
[----:B------:R-:W-:Y:S05]  /*08f0*/  @P4 BRA `(.L_x_223) ;  /* 0xfffffffc00e84947 */ /* 0x000fea000383ffff */
.L_x_222:
[----:B------:R-:W-:Y:S05]  /*0900*/  BSYNC.RECONVERGENT B1 ;  /* 0x0000000000017941 */ /* 0x000fea0003800200 */
.L_x_221:
[----:B------:R-:W-:Y:S04]  /*0910*/  BSSY.RECONVERGENT B1, `(.L_x_224) ;  /* 0x0000014000017945 */ /* 0x000fe80003800200 */
[----:B------:R-:W-:Y:S05]  /*0920*/  @P3 BRA `(.L_x_225) ;  /* 0x0000000000483947 */ /* 0x000fea0003800000 */
[----:B------:R-:W2:Y:S01]  /*0930*/  LDG.E.U16 R18, desc[UR4][R4.64+0x40] ;  /* 0x0000400404127981 */ /* 0x000ea2000c1e1500 */
[----:B------:R-:W-:Y:S01]  /*0940*/  IADD3 R27, P3, PT, R23, 0x40, RZ ;  /* 0x00000040171b7810 */ /* 0x000fe20007f7e0ff */
[----:B------:R-:W-:-:S03]  /*0950*/  IMAD.MOV.U32 R22, RZ, RZ, 0x3254 ;  /* 0x00003254ff167424 */ /* 0x000fc600078e00ff */
[C---:B------:R-:W-:Y:S01]  /*0960*/  LOP3.LUT R12, R27.reuse, 0xfffffffd, RZ, 0xc0, !PT ;  /* 0xfffffffd1b0c7812 */ /* 0x040fe200078ec0ff */
[----:B------:R-:W-:Y:S01]  /*0970*/  IMAD.X R13, RZ, RZ, R3, P3 ;  /* 0x000000ffff0d7224 */ /* 0x000fe200018e0603 */
[----:B------:R-:W-:-:S04]  /*0980*/  LOP3.LUT R20, R27, 0x2, RZ, 0xc0, !PT ;  /* 0x000000021b147812 */ /* 0x000fc800078ec0ff */
[----:B------:R0:W5:Y:S01]  /*0990*/  LD.E R25, desc[UR4][R12.64] ;  /* 0x000000040c197980 */ /* 0x000162000c101900 */
[----:B------:R-:W-:-:S04]  /*09a0*/  ISETP.EQ.U32.AND P3, PT, R20, RZ, PT ;  /* 0x000000ff1400720c */ /* 0x000fc80003f62070 */
[----:B------:R-:W-:Y:S01]  /*09b0*/  SEL R22, R22, 0x7610, P3 ;  /* 0x0000761016167807 */ /* 0x000fe20001800000 */
[----:B--2---:R-:W-:-:S05]  /*09c0*/  HMUL2 R18, R18.H0_H0, R18.H0_H0 ;  /* 0x2000001212127232 */ /* 0x004fca0000000800 */
[----:B------:R-:W-:-:S05]  /*09d0*/  HADD2.F32 R18, -RZ, R18.H0_H0 ;  /* 0x20000012ff127230 */ /* 0x000fca0000004100 */
[----:B0-----:R-:W-:-:S07]  /*09e0*/  F2FP.F16.F32.PACK_AB R20, RZ, R18 ;  /* 0x00000012ff14723e */ /* 0x001fce00000000ff */
.L_x_226:
[----:B-----5:R-:W-:-:S05]  /*09f0*/  HADD2 R18, R25, R20.H0_H0 ;  /* 0x2000001419127230 */ /* 0x020fca0000000000 */
[----:B------:R-:W-:-:S06]  /*0a00*/  PRMT R18, R25, R22, R18 ;  /* 0x0000001619127216 */ /* 0x000fcc0000000012 */
[----:B------:R-:W2:Y:S02]  /*0a10*/  ATOM.E.CAS.STRONG.GPU PT, R18, [R12], R25, R18 ;  /* 0x000000190c12738b */ /* 0x000ea400001ee112 */
[----:B--2---:R-:W-:Y:S01]  /*0a20*/  ISETP.NE.U32.AND P3, PT, R18, R25, PT ;  /* 0x000000191200720c */ /* 0x004fe20003f65070 */
[----:B------:R-:W-:-:S12]  /*0a30*/  IMAD.MOV.U32 R25, RZ, RZ, R18 ;  /* 0x000000ffff197224 */ /* 0x000fd800078e0012 */
[----:B------:R-:W-:Y:S05]  /*0a40*/  @P3 BRA `(.L_x_226) ;  /* 0xfffffffc00e83947 */ /* 0x000fea000383ffff */
.L_x_225:
[----:B------:R-:W-:Y:S05]  /*0a50*/  BSYNC.RECONVERGENT B1 ;  /* 0x0000000000017941 */ /* 0x000fea0003800200 */
.L_x_224:
        /* <DEDUP_REMOVED lines=14> */
.L_x_229:
[----:B-----5:R-:W-:-:S05]  /*0b40*/  HADD2 R18, R25, R20.H0_H0 ;  /* 0x2000001419127230 */ /* 0x020fca0000000000 */
[----:B------:R-:W-:-:S06]  /*0b50*/  PRMT R18, R25, R22, R18 ;  /* 0x0000001619127216 */ /* 0x000fcc0000000012 */
[----:B------:R-:W2:Y:S02]  /*0b60*/  ATOM.E.CAS.STRONG.GPU PT, R18, [R12], R25, R18 ;  /* 0x000000190c12738b */ /* 0x000ea400001ee112 */
[----:B--2---:R-:W-:Y:S01]  /*0b70*/  ISETP.NE.U32.AND P0, PT, R18, R25, PT ;  /* 0x000000191200720c */ /* 0x004fe20003f05070 */
[----:B------:R-:W-:-:S12]  /*0b80*/  IMAD.MOV.U32 R25, RZ, RZ, R18 ;  /* 0x000000ffff197224 */ /* 0x000fd800078e0012 */
[----:B------:R-:W-:Y:S05]  /*0b90*/  @P0 BRA `(.L_x_229) ;  /* 0xfffffffc00e80947 */ /* 0x000fea000383ffff */
.L_x_228:
[----:B------:R-:W-:Y:S05]  /*0ba0*/  BSYNC.RECONVERGENT B1 ;  /* 0x0000000000017941 */ /* 0x000fea0003800200 */
.L_x_227:
        /* <DEDUP_REMOVED lines=9> */
[----:B------:R-:W-:Y:S01]  /*0c40*/  ISETP.EQ.U32.AND P0, PT, R12, RZ, PT ;  /* 0x000000ff0c00720c */ /* 0x000fe20003f02070 */
[----:B--2---:R-:W-:-:S05]  /*0c50*/  HMUL2 R5, R4.H0_H0, R4.H0_H0 ;  /* 0x2000000404057232 */ /* 0x004fca0000000800 */
[----:B------:R-:W-:Y:S01]  /*0c60*/  HADD2.F32 R12, -RZ, R5.H0_H0 ;  /* 0x20000005ff0c7230 */ /* 0x000fe20000004100 */
[----:B------:R-:W-:-:S04]  /*0c70*/  SEL R5, R18, 0x7610, P0 ;  /* 0x0000761012057807 */ /* 0x000fc80000000000 */
[----:B0-----:R-:W-:-:S07]  /*0c80*/  F2FP.F16.F32.PACK_AB R12, RZ, R12 ;  /* 0x0000000cff0c723e */ /* 0x001fce00000000ff */
.L_x_232:
[----:B-----5:R-:W-:-:S05]  /*0c90*/  HADD2 R4, R13, R12.H0_H0 ;  /* 0x2000000c0d047230 */ /* 0x020fca0000000000 */
[----:B------:R-:W-:-:S06]  /*0ca0*/  PRMT R4, R13, R5, R4 ;  /* 0x000000050d047216 */ /* 0x000fcc0000000004 */
[----:B------:R-:W2:Y:S02]  /*0cb0*/  ATOM.E.CAS.STRONG.GPU PT, R4, [R2], R13, R4 ;  /* 0x0000000d0204738b */ /* 0x000ea400001ee104 */
[----:B--2---:R-:W-:Y:S01]  /*0cc0*/  ISETP.NE.U32.AND P0, PT, R4, R13, PT ;  /* 0x0000000d0400720c */ /* 0x004fe20003f05070 */
[----:B------:R-:W-:-:S12]  /*0cd0*/  IMAD.MOV.U32 R13, RZ, RZ, R4 ;  /* 0x000000ffff0d7224 */ /* 0x000fd800078e0004 */
[----:B------:R-:W-:Y:S05]  /*0ce0*/  @P0 BRA `(.L_x_232) ;  /* 0xfffffffc00e80947 */ /* 0x000fea000383ffff */
.L_x_231:
[----:B------:R-:W-:Y:S05]  /*0cf0*/  BSYNC.RECONVERGENT B1 ;  /* 0x0000000000017941 */ /* 0x000fea0003800200 */
.L_x_230:
[----:B------:R-:W-:Y:S01]  /*0d00*/  VIADD R19, R19, 0x80 ;  /* 0x0000008013137836 */ /* 0x000fe20000000000 */
[----:B------:R-:W-:Y:S06]  /*0d10*/  @P2 BRA `(.L_x_233) ;  /* 0xfffffff800602947 */ /* 0x000fec000383ffff */
.L_x_220:
[----:B------:R-:W-:-:S13]  /*0d20*/  ISETP.NE.AND P0, PT, R17, RZ, PT ;  /* 0x000000ff1100720c */ /* 0x000fda0003f05270 */
[----:B------:R-:W-:Y:S05]  /*0d30*/  @!P0 BRA `(.L_x_212) ;  /* 0x0000000400308947 */ /* 0x000fea0003800000 */
[----:B------:R-:W0:Y:S01]  /*0d40*/  LDCU.64 UR6, c[0x0][0x3b0] ;  /* 0x00007600ff0677ac */ /* 0x000e220008000a00 */
[----:B------:R-:W1:Y:S01]  /*0d50*/  LDC.64 R2, c[0x0][0x398] ;  /* 0x0000e600ff027b82 */ /* 0x000e620000000a00 */
[----:B------:R-:W-:Y:S01]  /*0d60*/  IMAD.IADD R21, R8, 0x1, R19 ;  /* 0x0000000108157824 */ /* 0x000fe200078e0213 */
[----:B------:R-:W-:Y:S01]  /*0d70*/  IADD3 R4, P2, PT, R19, R14, RZ ;  /* 0x0000000e13047210 */ /* 0x000fe20007f5e0ff */
[----:B------:R-:W-:Y:S01]  /*0d80*/  BSSY.RECONVERGENT B1, `(.L_x_234) ;  /* 0x0000019000017945 */ /* 0x000fe20003800200 */
[----:B------:R-:W-:Y:S01]  /*0d90*/  ISETP.NE.AND P1, PT, R17, 0x1, PT ;  /* 0x000000011100780c */ /* 0x000fe20003f25270 */
[-C--:B------:R-:W-:Y:S01]  /*0da0*/  IMAD R15, R15, R10.reuse, R21 ;  /* 0x0000000a0f0f7224 */ /* 0x080fe200078e0215 */
[----:B------:R-:W-:Y:S01]  /*0db0*/  ISETP.GE.AND P0, PT, R21, R10, PT ;  /* 0x0000000a1500720c */ /* 0x000fe20003f06270 */
[----:B------:R-:W-:Y:S01]  /*0dc0*/  IMAD.X R5, RZ, RZ, R16, P2 ;  /* 0x000000ffff057224 */ /* 0x000fe200010e0610 */
[----:B0-----:R-:W-:-:S04]  /*0dd0*/  LEA R13, P2, R4, UR6, 0x1 ;  /* 0x00000006040d7c11 */ /* 0x001fc8000f8408ff */
[----:B------:R-:W-:Y:S01]  /*0de0*/  LEA.HI.X R5, R4, UR7, R5, 0x1, P2 ;  /* 0x0000000704057c11 */ /* 0x000fe200090f0c05 */
[----:B-1----:R-:W-:-:S06]  /*0df0*/  IMAD.WIDE R2, R15, 0x2, R2 ;  /* 0x000000020f027825 */ /* 0x002fcc00078e0202 */
        /* <DEDUP_REMOVED lines=11> */
.L_x_236:
[----:B-----5:R-:W-:-:S05]  /*0eb0*/  HADD2 R12, R15, R14.H0_H0 ;  /* 0x2000000e0f0c7230 */ /* 0x020fca0000000000 */
[----:B------:R-:W-:-:S06]  /*0ec0*/  PRMT R12, R15, R16, R12 ;  /* 0x000000100f0c7216 */ /* 0x000fcc000000000c */
[----:B------:R-:W2:Y:S02]  /*0ed0*/  ATOM.E.CAS.STRONG.GPU PT, R12, [R4], R15, R12 ;  /* 0x0000000f040c738b */ /* 0x000ea400001ee10c */
[----:B--2---:R-:W-:Y:S01]  /*0ee0*/  ISETP.NE.U32.AND P0, PT, R12, R15, PT ;  /* 0x0000000f0c00720c */ /* 0x004fe20003f05070 */
[----:B------:R-:W-:-:S12]  /*0ef0*/  IMAD.MOV.U32 R15, RZ, RZ, R12 ;  /* 0x000000ffff0f7224 */ /* 0x000fd800078e000c */
[----:B------:R-:W-:Y:S05]  /*0f00*/  @P0 BRA `(.L_x_236) ;  /* 0xfffffffc00e80947 */ /* 0x000fea000383ffff */
.L_x_235:
[----:B------:R-:W-:Y:S05]  /*0f10*/  BSYNC.RECONVERGENT B1 ;  /* 0x0000000000017941 */ /* 0x000fea0003800200 */
.L_x_234:
        /* <DEDUP_REMOVED lines=20> */
.L_x_239:
[----:B-----5:R-:W-:-:S05]  /*1060*/  HADD2 R10, R19, R12.H0_H0 ;  /* 0x2000000c130a7230 */ /* 0x020fca0000000000 */
[----:B------:R-:W-:-:S06]  /*1070*/  PRMT R10, R19, R16, R10 ;  /* 0x00000010130a7216 */ /* 0x000fcc000000000a */
[----:B------:R-:W2:Y:S02]  /*1080*/  ATOM.E.CAS.STRONG.GPU PT, R10, [R14], R19, R10 ;  /* 0x000000130e0a738b */ /* 0x000ea400001ee10a */
[----:B--2---:R-:W-:Y:S01]  /*1090*/  ISETP.NE.U32.AND P1, PT, R10, R19, PT ;  /* 0x000000130a00720c */ /* 0x004fe20003f25070 */
[----:B------:R-:W-:-:S12]  /*10a0*/  IMAD.MOV.U32 R19, RZ, RZ, R10 ;  /* 0x000000ffff137224 */ /* 0x000fd800078e000a */
[----:B------:R-:W-:Y:S05]  /*10b0*/  @P1 BRA `(.L_x_239) ;  /* 0xfffffffc00e81947 */ /* 0x000fea000383ffff */
.L_x_238:
[----:B------:R-:W-:Y:S05]  /*10c0*/  BSYNC.RECONVERGENT B1 ;  /* 0x0000000000017941 */ /* 0x000fea0003800200 */
.L_x_237:
        /* <DEDUP_REMOVED lines=13> */
.L_x_240:
[----:B-----5:R-:W-:-:S05]  /*11a0*/  HADD2 R2, R13, R10.H0_H0 ;  /* 0x2000000a0d027230 */ /* 0x020fca0000000000 */
[----:B------:R-:W-:-:S06]  /*11b0*/  PRMT R2, R13, R3, R2 ;  /* 0x000000030d027216 */ /* 0x000fcc0000000002 */
[----:B------:R-:W2:Y:S02]  /*11c0*/  ATOM.E.CAS.STRONG.GPU PT, R2, [R4], R13, R2 ;  /* 0x0000000d0402738b */ /* 0x000ea400001ee102 */
[----:B--2---:R-:W-:Y:S01]  /*11d0*/  ISETP.NE.U32.AND P0, PT, R2, R13, PT ;  /* 0x0000000d0200720c */ /* 0x004fe20003f05070 */
[----:B------:R-:W-:-:S12]  /*11e0*/  IMAD.MOV.U32 R13, RZ, RZ, R2 ;  /* 0x000000ffff0d7224 */ /* 0x000fd800078e0002 */
[----:B------:R-:W-:Y:S05]  /*11f0*/  @P0 BRA `(.L_x_240) ;  /* 0xfffffffc00e80947 */ /* 0x000fea000383ffff */
.L_x_212:
[----:B------:R-:W-:Y:S05]  /*1200*/  BSYNC.RECONVERGENT B0 ;  /* 0x0000000000007941 */ /* 0x000fea0003800200 */
.L_x_211:
[----:B------:R-:W-:-:S05]  /*1210*/  IMAD R6, R9, 0x20, R6 ;  /* 0x0000002009067824 */ /* 0x000fca00078e0206 */
[----:B------:R-:W-:-:S13]  /*1220*/  ISETP.GE.AND P0, PT, R6, R11, PT ;  /* 0x0000000b0600720c */ /* 0x000fda0003f06270 */
[----:B------:R-:W-:Y:S05]  /*1230*/  @!P0 BRA `(.L_x_241) ;  /* 0xffffffec00c48947 */ /* 0x000fea000383ffff */
[----:B------:R-:W-:Y:S05]  /*1240*/  EXIT ;  /* 0x000000000000794d */ /* 0x000fea0003800000 */
.L_x_242:
        /* <DEDUP_REMOVED lines=11> */
.L_x_728:


//--------------------- .text._ZN8nvinfer112sparse_fwffm18ProcessFwffmOutputIfLi32EEEviiibPiS2_PKT_PKiS5_PS3_S8_ --------------------------
	.section	.text._ZN8nvinfer112sparse_fwffm18ProcessFwffmOutputIfLi32EEEviiibPiS2_PKT_PKiS5_PS3_S8_,"ax",@progbits
	.align	128
        .global         _ZN8nvinfer112sparse_fwffm18ProcessFwffmOutputIfLi32EEEviiibPiS2_PKT_PKiS5_PS3_S8_
        .type           _ZN8nvinfer112sparse_fwffm18ProcessFwffmOutputIfLi32EEEviiibPiS2_PKT_PKiS5_PS3_S8_,@function
        .size           _ZN8nvinfer112sparse_fwffm18ProcessFwffmOutputIfLi32EEEviiibPiS2_PKT_PKiS5_PS3_S8_,(.L_x_729 - _ZN8nvinfer112sparse_fwffm18ProcessFwffmOutputIfLi32EEEviiibPiS2_PKT_PKiS5_PS3_S8_)
        .other          _ZN8nvinfer112sparse_fwffm18ProcessFwffmOutputIfLi32EEEviiibPiS2_PKT_PKiS5_PS3_S8_,@"STO_CUDA_ENTRY STV_DEFAULT"
_ZN8nvinfer112sparse_fwffm18ProcessFwffmOutputIfLi32EEEviiibPiS2_PKT_PKiS5_PS3_S8_:
.text._ZN8nvinfer112sparse_fwffm18ProcessFwffmOutputIfLi32EEEviiibPiS2_PKT_PKiS5_PS3_S8_:
[----:B------:R-:W-:Y:S08]  /*0000*/  LDC R1, c[0x0][0x37c] ;  /* 0x0000df00ff017b82 */ /* 0x000ff00000000800 */
[----:B------:R-:W0:Y:S01]  /*0010*/  S2UR UR17, SR_CTAID.X ;  /* 0x00000000001179c3 */ /* 0x000e220000002500 */
[----:B------:R-:W0:Y:S01]  /*0020*/  LDCU.64 UR4, c[0x0][0x390] ;  /* 0x00007200ff0477ac */ /* 0x000e220008000a00 */
[----:B------:R-:W1:Y:S06]  /*0030*/  LDCU.64 UR12, c[0x0][0x358] ;  /* 0x00006b00ff0c77ac */ /* 0x000e6c0008000a00 */
[----:B------:R-:W1:Y:S01]  /*0040*/  LDC.64 R8, c[0x0][0x390] ;  /* 0x0000e400ff087b82 */ /* 0x000e620000000a00 */
[----:B------:R-:W2:Y:S01]  /*0050*/  LDCU.64 UR8, c[0x0][0x380] ;  /* 0x00007000ff0877ac */ /* 0x000ea20008000a00 */
[----:B------:R-:W3:Y:S01]  /*0060*/  LDCU UR16, c[0x0][0x388] ;  /* 0x00007100ff1077ac */ /* 0x000ee20008000800 */
[----:B0-----:R-:W-:-:S06]  /*0070*/  UIMAD.WIDE.U32 UR4, UR17, 0x4, UR4 ;  /* 0x00000004110478a5 */ /* 0x001fcc000f8e0004 */
[----:B------:R-:W-:Y:S02]  /*0080*/  IMAD.U32 R12, RZ, RZ, UR4 ;  /* 0x00000004ff0c7e24 */ /* 0x000fe4000f8e00ff */
[----:B------:R-:W-:Y:S01]  /*0090*/  IMAD.U32 R13, RZ, RZ, UR5 ;  /* 0x00000005ff0d7e24 */ /* 0x000fe2000f8e00ff */
[----:B-1----:R0:W5:Y:S02]  /*00a0*/  LDG.E R10, desc[UR12][R8.64] ;  /* 0x0000000c080a7981 */ /* 0x002164000c1e1900 */
[----:B------:R-:W1:Y:S02]  /*00b0*/  LDCU.U8 UR4, c[0x0][0x38c] ;  /* 0x00007180ff0477ac */ /* 0x000e640008000000 */
[----:B------:R0:W5:Y:S04]  /*00c0*/  LDG.E R0, desc[UR12][R12.64] ;  /* 0x0000000c0c007981 */ /* 0x000168000c1e1900 */
[----:B------:R0:W5:Y:S04]  /*00d0*/  LDG.E R2, desc[UR12][R12.64+0x4] ;  /* 0x0000040c0c027981 */ /* 0x000168000c1e1900 */
[----:B------:R0:W5:Y:S01]  /*00e0*/  LDG.E R7, desc[UR12][R8.64+0x4] ;  /* 0x0000040c08077981 */ /* 0x000162000c1e1900 */
[----:B--2---:R-:W-:-:S02]  /*00f0*/  UIMAD UR5, UR9, UR8, URZ ;  /* 0x00000008090572a4 */ /* 0x004fc4000f8e02ff */
[----:B---3--:R-:W-:Y:S01]  /*0100*/  UISETP.GE.AND UP1, UPT, UR16, 0x1, UPT ;  /* 0x000000011000788c */ /* 0x008fe2000bf26270 */
[----:B------:R-:W2:Y:S01]  /*0110*/  S2R R3, SR_TID.Y ;  /* 0x0000000000037919 */ /* 0x000ea20000002200 */
[----:B------:R-:W-:Y:S02]  /*0120*/  UIMAD UR18, UR5, UR16, URZ ;  /* 0x00000010051272a4 */ /* 0x000fe4000f8e02ff */
[----:B------:R-:W-:Y:S01]  /*0130*/  UIADD3 UR5, UPT, UPT, UR5, UR8, URZ ;  /* 0x0000000805057290 */ /* 0x000fe2000fffe0ff */
[----:B------:R-:W3:Y:S01]  /*0140*/  S2R R4, SR_TID.X ;  /* 0x0000000000047919 */ /* 0x000ee20000002100 */
[----:B-1----:R-:W-:Y:S02]  /*0150*/  UPRMT UR4, UR4, 0x8880, URZ ;  /* 0x0000888004047896 */ /* 0x002fe400080000ff */
[----:B------:R-:W-:Y:S02]  /*0160*/  USHF.R.S32.HI UR19, URZ, 0x1f, UR18 ;  /* 0x0000001fff137899 */ /* 0x000fe40008011412 */
[----:B------:R-:W-:-:S02]  /*0170*/  UISETP.NE.AND UP0, UPT, UR4, URZ, UPT ;  /* 0x000000ff0400728c */ /* 0x000fc4000bf05270 */
[----:B------:R-:W-:Y:S01]  /*0180*/  UIMAD UR10, UR5, UR16, URZ ;  /* 0x00000010050a72a4 */ /* 0x000fe2000f8e02ff */
[----:B------:R-:W1:Y:S06]  /*0190*/  LDCU.64 UR6, c[0x0][0x3b0] ;  /* 0x00007600ff0677ac */ /* 0x000e6c0008000a00 */
[----:B0-----:R-:W-:Y:S05]  /*01a0*/  BRA.U !UP0, `(.L_x_243) ;  /* 0x00000001081c7547 */ /* 0x001fea000b800000 */
[----:B------:R-:W0:Y:S01]  /*01b0*/  LDCU UR4, c[0x0][0x388] ;  /* 0x00007100ff0477ac */ /* 0x000e220008000800 */
[----:B-1----:R-:W1:Y:S01]  /*01c0*/  LDCU.64 UR6, c[0x0][0x3b0] ;  /* 0x00007600ff0677ac */ /* 0x002e620008000a00 */
[----:B0-----:R-:W-:-:S04]  /*01d0*/  UIMAD UR4, UR4, UR4, UR4 ;  /* 0x00000004040472a4 */ /* 0x001fc8000f8e0204 */
[----:B------:R-:W-:-:S04]  /*01e0*/  ULEA.HI UR4, UR4, UR4, URZ, 0x1 ;  /* 0x0000000404047291 */ /* 0x000fc8000f8f08ff */
[----:B------:R-:W-:-:S04]  /*01f0*/  USHF.R.S32.HI UR4, URZ, 0x1, UR4 ;  /* 0x00000001ff047899 */ /* 0x000fc80008011404 */
[----:B------:R-:W-:-:S04]  /*0200*/  UIMAD UR4, UR4, UR17, URZ ;  /* 0x00000011040472a4 */ /* 0x000fc8000f8e02ff */
[----:B-1----:R-:W-:-:S12]  /*0210*/  UIMAD.WIDE UR6, UR4, 0x4, UR6 ;  /* 0x00000004040678a5 */ /* 0x002fd8000f8e0206 */
.L_x_243:
[----:B--23--:R-:W-:Y:S01]  /*0220*/  IMAD R5, R3, 0x20, R4 ;  /* 0x0000002003057824 */ /* 0x00cfe200078e0204 */
[----:B------:R-:W-:Y:S06]  /*0230*/  BRA.U !UP1, `(.L_x_244) ;  /* 0x0000001109047547 */ /* 0x000fec000b800000 */
[----:B------:R-:W0:Y:S01]  /*0240*/  LDCU UR5, c[0x0][0x370] ;  /* 0x00006e00ff0577ac */ /* 0x000e220008000800 */
[----:B------:R-:W2:Y:S01]  /*0250*/  LDCU.64 UR14, c[0x0][0x3c0] ;  /* 0x00007800ff0e77ac */ /* 0x000ea20008000a00 */
[----:B------:R-:W-:Y:S02]  /*0260*/  UIMAD UR4, UR16, UR8, URZ ;  /* 0x00000008100472a4 */ /* 0x000fe4000f8e02ff */
[----:B------:R-:W-:Y:S02]  /*0270*/  UIADD3 UR20, UPT, UPT, UR16, -0x1, URZ ;  /* 0xffffffff10147890 */ /* 0x000fe4000fffe0ff */
[----:B------:R-:W-:Y:S02]  /*0280*/  USHF.R.S32.HI UR8, URZ, 0x1f, UR4 ;  /* 0x0000001fff087899 */ /* 0x000fe40008011404 */
[----:B0-----:R-:W-:-:S04]  /*0290*/  UIMAD UR5, UR5, UR10, URZ ;  /* 0x0000000a050572a4 */ /* 0x001fc8000f8e02ff */
[----:B------:R-:W-:Y:S02]  /*02a0*/  USHF.R.S32.HI UR9, URZ, 0x1f, UR5 ;  /* 0x0000001fff097899 */ /* 0x000fe40008011405 */
[----:B------:R-:W-:Y:S02]  /*02b0*/  UIADD3 UR4, UP0, UP1, UR5, UR4, UR18 ;  /* 0x0000000405047290 */ /* 0x000fe4000f91e012 */
[----:B------:R-:W-:Y:S02]  /*02c0*/  ULEA.HI UR5, UR20, 0x1, URZ, 0x16 ;  /* 0x0000000114057891 */ /* 0x000fe4000f8fb0ff */
[----:B------:R-:W-:Y:S02]  /*02d0*/  UIADD3.X UR8, UPT, UPT, UR9, UR8, UR19, UP0, UP1 ;  /* 0x0000000809087290 */ /* 0x000fe400087e2413 */
[----:B--2---:R-:W-:Y:S02]  /*02e0*/  ULEA UR9, UP0, UR4, UR14, 0x2 ;  /* 0x0000000e04097291 */ /* 0x004fe4000f8010ff */
[----:B------:R-:W-:-:S02]  /*02f0*/  ULOP3.LUT UR14, UR5, 0xf, URZ, 0xc0, !UPT ;  /* 0x0000000f050e7892 */ /* 0x000fc4000f8ec0ff */
[----:B------:R-:W-:Y:S02]  /*0300*/  ULEA.HI.X UR11, UR4, UR15, UR8, 0x2, UP0 ;  /* 0x0000000f040b7291 */ /* 0x000fe400080f1408 */
[----:B------:R-:W-:Y:S01]  /*0310*/  UISETP.GE.U32.AND UP0, UPT, UR20, 0x3c00, UPT ;  /* 0x00003c001400788c */ /* 0x000fe2000bf06070 */
[----:B------:R-:W-:Y:S01]  /*0320*/  IMAD.U32 R8, RZ, RZ, UR9 ;  /* 0x00000009ff087e24 */ /* 0x000fe2000f8e00ff */
[----:B------:R-:W-:Y:S02]  /*0330*/  UMOV UR4, URZ ;  /* 0x000000ff00047c82 */ /* 0x000fe40008000000 */
[----:B------:R-:W-:-:S05]  /*0340*/  IMAD.U32 R9, RZ, RZ, UR11 ;  /* 0x0000000bff097e24 */ /* 0x000fca000f8e00ff */
[----:B------:R-:W-:Y:S05]  /*0350*/  BRA.U !UP0, `(.L_x_245) ;  /* 0x0000000908407547 */ /* 0x000fea000b800000 */
[C---:B------:R-:W-:Y:S01]  /*0360*/  VIADD R6, R5.reuse, 0x400 ;  /* 0x0000040005067836 */ /* 0x040fe20000000000 */
[C---:B------:R-:W-:Y:S01]  /*0370*/  ISETP.GE.AND P2, PT, R5.reuse, UR16, PT ;  /* 0x0000001005007c0c */ /* 0x040fe2000bf46270 */
[----:B------:R-:W-:-:S03]  /*0380*/  IMAD.WIDE.U32 R12, R5, 0x4, R8 ;  /* 0x00000004050c7825 */ /* 0x000fc600078e0008 */
[----:B------:R-:W-:-:S09]  /*0390*/  ISETP.GE.AND P1, PT, R6, UR16, PT ;  /* 0x0000001006007c0c */ /* 0x000fd2000bf26270 */
[----:B------:R-:W2:Y:S04]  /*03a0*/  @!P2 LDG.E R11, desc[UR12][R12.64] ;  /* 0x0000000c0c0ba981 */ /* 0x000ea8000c1e1900 */
[----:B------:R-:W3:Y:S01]  /*03b0*/  @!P1 LDG.E R15, desc[UR12][R12.64+0x1000] ;  /* 0x0010000c0c0f9981 */ /* 0x000ee2000c1e1900 */
[----:B------:R-:W0:Y:S01]  /*03c0*/  S2UR UR8, SR_CgaCtaId ;  /* 0x00000000000879c3 */ /* 0x000e220000008800 */
[C---:B------:R-:W-:Y:S01]  /*03d0*/  IADD3 R6, PT, PT, R5.reuse, 0x800, RZ ;  /* 0x0000080005067810 */ /* 0x040fe20007ffe0ff */
[C---:B------:R-:W-:Y:S01]  /*03e0*/  VIADD R14, R5.reuse, 0x1000 ;  /* 0x00001000050e7836 */ /* 0x040fe20000000000 */
[----:B------:R-:W-:Y:S01]  /*03f0*/  UMOV UR4, 0x400 ;  /* 0x0000040000047882 */ /* 0x000fe20000000000 */
        /* <DEDUP_REMOVED lines=9> */
[----:B------:R-:W-:-:S04]  /*0490*/  VIADD R14, R5, 0x2000 ;  /* 0x00002000050e7836 */ /* 0x000fc80000000000 */
[----:B------:R-:W4:Y:S04]  /*04a0*/  @!P0 LDG.E R17, desc[UR12][R12.64+0x2000] ;  /* 0x0020000c0c118981 */ /* 0x000f28000c1e1900 */
[----:B------:R-:W4:Y:S01]  /*04b0*/  @!P6 LDG.E R21, desc[UR12][R12.64+0x4000] ;  /* 0x0040000c0c15e981 */ /* 0x000f22000c1e1900 */
[----:B0-----:R-:W-:-:S03]  /*04c0*/  ULEA UR8, UR8, UR4, 0x18 ;  /* 0x0000000408087291 */ /* 0x001fc6000f8ec0ff */
[----:B------:R-:W4:Y:S03]  /*04d0*/  @!P5 LDG.E R23, desc[UR12][R12.64+0x5000] ;  /* 0x0050000c0c17d981 */ /* 0x000f26000c1e1900 */
[----:B------:R-:W-:Y:S01]  /*04e0*/  LEA R6, R5, UR8, 0x2 ;  /* 0x0000000805067c11 */ /* 0x000fe2000f8e10ff */
[----:B------:R-:W4:Y:S04]  /*04f0*/  @!P3 LDG.E R25, desc[UR12][R12.64+0x6000] ;  /* 0x0060000c0c19b981 */ /* 0x000f28000c1e1900 */
[----:B------:R-:W4:Y:S04]  /*0500*/  @!P4 LDG.E R19, desc[UR12][R12.64+0x3000] ;  /* 0x0030000c0c13c981 */ /* 0x000f28000c1e1900 */
[----:B--2---:R0:W-:Y:S01]  /*0510*/  @!P2 STS [R6], R11 ;  /* 0x0000000b0600a388 */ /* 0x0041e20000000800 */
[----:B------:R-:W-:-:S03]  /*0520*/  ISETP.GE.AND P2, PT, R16, UR16, PT ;  /* 0x0000001010007c0c */ /* 0x000fc6000bf46270 */
[----:B---3--:R2:W-:Y:S01]  /*0530*/  @!P1 STS [R6+0x1000], R15 ;  /* 0x0010000f06009388 */ /* 0x0085e20000000800 */
[----:B------:R-:W-:-:S09]  /*0540*/  ISETP.GE.AND P1, PT, R14, UR16, PT ;  /* 0x000000100e007c0c */ /* 0x000fd2000bf26270 */
[----:B------:R-:W3:Y:S04]  /*0550*/  @!P2 LDG.E R27, desc[UR12][R12.64+0x7000] ;  /* 0x0070000c0c1ba981 */ /* 0x000ee8000c1e1900 */
[----:B0-----:R-:W3:Y:S01]  /*0560*/  @!P1 LDG.E R11, desc[UR12][R12.64+0x8000] ;  /* 0x0080000c0c0b9981 */ /* 0x001ee2000c1e1900 */
[----:B------:R-:W-:-:S03]  /*0570*/  IADD3 R14, PT, PT, R5, 0x2400, RZ ;  /* 0x00002400050e7810 */ /* 0x000fc60007ffe0ff */
[----:B----4-:R-:W-:Y:S01]  /*0580*/  @!P0 STS [R6+0x2000], R17 ;  /* 0x0020001106008388 */ /* 0x010fe20000000800 */
[----:B------:R-:W-:Y:S01]  /*0590*/  ISETP.GE.AND P0, PT, R14, UR16, PT ;  /* 0x000000100e007c0c */ /* 0x000fe2000bf06270 */
[C---:B------:R-:W-:Y:S02]  /*05a0*/  VIADD R14, R5.reuse, 0x2c00 ;  /* 0x00002c00050e7836 */ /* 0x040fe40000000000 */
[----:B------:R0:W-:Y:S01]  /*05b0*/  @!P6 STS [R6+0x4000], R21 ;  /* 0x004000150600e388 */ /* 0x0001e20000000800 */
[C---:B--2---:R-:W-:Y:S02]  /*05c0*/  VIADD R15, R5.reuse, 0x3000 ;  /* 0x00003000050f7836 */ /* 0x044fe40000000000 */
[----:B------:R-:W-:Y:S01]  /*05d0*/  ISETP.GE.AND P6, PT, R14, UR16, PT ;  /* 0x000000100e007c0c */ /* 0x000fe2000bfc6270 */
[----:B------:R-:W-:Y:S01]  /*05e0*/  VIADD R14, R5, 0x3400 ;  /* 0x00003400050e7836 */ /* 0x000fe20000000000 */
[----:B------:R2:W-:Y:S01]  /*05f0*/  @!P5 STS [R6+0x5000], R23 ;  /* 0x005000170600d388 */ /* 0x0005e20000000800 */
[----:B------:R-:W-:Y:S01]  /*0600*/  ISETP.GE.AND P5, PT, R15, UR16, PT ;  /* 0x000000100f007c0c */ /* 0x000fe2000bfa6270 */
[----:B------:R-:W-:-:S02]  /*0610*/  VIADD R16, R5, 0x2800 ;  /* 0x0000280005107836 */ /* 0x000fc40000000000 */
[----:B------:R-:W-:Y:S01]  /*0620*/  @!P3 STS [R6+0x6000], R25 ;  /* 0x006000190600b388 */ /* 0x000fe20000000800 */
[----:B------:R-:W-:Y:S01]  /*0630*/  ISETP.GE.AND P3, PT, R14, UR16, PT ;  /* 0x000000100e007c0c */ /* 0x000fe2000bf66270 */
[C---:B------:R-:W-:Y:S02]  /*0640*/  VIADD R15, R5.reuse, 0x3800 ;  /* 0x00003800050f7836 */ /* 0x040fe40000000000 */
[----:B------:R-:W-:Y:S01]  /*0650*/  VIADD R14, R5, 0x3c00 ;  /* 0x00003c00050e7836 */ /* 0x000fe20000000000 */
[----:B------:R4:W-:Y:S01]  /*0660*/  @!P4 STS [R6+0x3000], R19 ;  /* 0x003000130600c388 */ /* 0x0009e20000000800 */
[----:B------:R-:W-:-:S04]  /*0670*/  ISETP.GE.AND P4, PT, R16, UR16, PT ;  /* 0x0000001010007c0c */ /* 0x000fc8000bf86270 */
[----:B0-----:R-:W3:Y:S04]  /*0680*/  @!P5 LDG.E R21, desc[UR12][R12.64+0xc000] ;  /* 0x00c0000c0c15d981 */ /* 0x001ee8000c1e1900 */
[----:B--2---:R-:W2:Y:S04]  /*0690*/  @!P3 LDG.E R23, desc[UR12][R12.64+0xd000] ;  /* 0x00d0000c0c17b981 */ /* 0x004ea8000c1e1900 */
[----:B----4-:R-:W4:Y:S04]  /*06a0*/  @!P6 LDG.E R19, desc[UR12][R12.64+0xb000] ;  /* 0x00b0000c0c13e981 */ /* 0x010f28000c1e1900 */
[----:B------:R-:W4:Y:S04]  /*06b0*/  @!P4 LDG.E R17, desc[UR12][R12.64+0xa000] ;  /* 0x00a0000c0c11c981 */ /* 0x000f28000c1e1900 */
[----:B---3--:R0:W-:Y:S01]  /*06c0*/  @!P2 STS [R6+0x7000], R27 ;  /* 0x0070001b0600a388 */ /* 0x0081e20000000800 */
[----:B------:R-:W-:-:S03]  /*06d0*/  ISETP.GE.AND P2, PT, R15, UR16, PT ;  /* 0x000000100f007c0c */ /* 0x000fc6000bf46270 */
[----:B------:R0:W-:Y:S01]  /*06e0*/  @!P1 STS [R6+0x8000], R11 ;  /* 0x0080000b06009388 */ /* 0x0001e20000000800 */
[----:B------:R-:W-:-:S03]  /*06f0*/  ISETP.GE.AND P1, PT, R14, UR16, PT ;  /* 0x000000100e007c0c */ /* 0x000fc6000bf26270 */
[----:B------:R-:W3:Y:S06]  /*0700*/  @!P0 LDG.E R15, desc[UR12][R12.64+0x9000] ;  /* 0x0090000c0c0f8981 */ /* 0x000eec000c1e1900 */
[----:B------:R-:W3:Y:S04]  /*0710*/  @!P2 LDG.E R25, desc[UR12][R12.64+0xe000] ;  /* 0x00e0000c0c19a981 */ /* 0x000ee8000c1e1900 */
[----:B------:R-:W3:Y:S01]  /*0720*/  @!P1 LDG.E R29, desc[UR12][R12.64+0xf000] ;  /* 0x00f0000c0c1d9981 */ /* 0x000ee2000c1e1900 */
[----:B------:R-:W-:-:S04]  /*0730*/  ULOP3.LUT UR20, UR5, 0x7ffff0, URZ, 0xc0, !UPT ;  /* 0x007ffff005147892 */ /* 0x000fc8000f8ec0ff */
[----:B------:R-:W-:Y:S01]  /*0740*/  UISETP.NE.AND UP0, UPT, UR20, 0x10, UPT ;  /* 0x000000101400788c */ /* 0x000fe2000bf05270 */
[----:B------:R0:W-:Y:S04]  /*0750*/  @!P5 STS [R6+0xc000], R21 ;  /* 0x00c000150600d388 */ /* 0x0001e80000000800 */
[----:B--2---:R0:W-:Y:S04]  /*0760*/  @!P3 STS [R6+0xd000], R23 ;  /* 0x00d000170600b388 */ /* 0x0041e80000000800 */
[----:B----4-:R0:W-:Y:S04]  /*0770*/  @!P6 STS [R6+0xb000], R19 ;  /* 0x00b000130600e388 */ /* 0x0101e80000000800 */
[----:B------:R0:W-:Y:S01]  /*0780*/  @!P4 STS [R6+0xa000], R17 ;  /* 0x00a000110600c388 */ /* 0x0001e20000000800 */
[----:B------:R-:W-:-:S03]  /*0790*/  UMOV UR4, 0x4000 ;  /* 0x0000400000047882 */ /* 0x000fc60000000000 */
[----:B---3--:R0:W-:Y:S04]  /*07a0*/  @!P0 STS [R6+0x9000], R15 ;  /* 0x0090000f06008388 */ /* 0x0081e80000000800 */
[----:B------:R0:W-:Y:S04]  /*07b0*/  @!P2 STS [R6+0xe000], R25 ;  /* 0x00e000190600a388 */ /* 0x0001e80000000800 */
[----:B------:R0:W-:Y:S01]  /*07c0*/  @!P1 STS [R6+0xf000], R29 ;  /* 0x00f0001d06009388 */ /* 0x0001e20000000800 */
[----:B------:R-:W-:Y:S05]  /*07d0*/  BRA.U !UP0, `(.L_x_245) ;  /* 0x0000000508207547 */ /* 0x000fea000b800000 */
[----:B------:R-:W2:Y:S01]  /*07e0*/  LDCU UR16, c[0x0][0x388] ;  /* 0x00007100ff1077ac */ /* 0x000ea20008000800 */
[----:B------:R-:W-:-:S05]  /*07f0*/  UMOV UR15, 0x10 ;  /* 0x00000010000f7882 */ /* 0x000fca0000000000 */
.L_x_246:
[----:B------:R-:W-:-:S04]  /*0800*/  IADD3 R31, PT, PT, R5, UR4, RZ ;  /* 0x00000004051f7c10 */ /* 0x000fc8000fffe0ff */
[C---:B--2---:R-:W-:Y:S01]  /*0810*/  ISETP.GE.AND P2, PT, R31.reuse, UR16, PT ;  /* 0x000000101f007c0c */ /* 0x044fe2000bf46270 */
[C---:B0-----:R-:W-:Y:S02]  /*0820*/  VIADD R6, R31.reuse, 0x400 ;  /* 0x000004001f067836 */ /* 0x041fe40000000000 */
[----:B------:R-:W-:-:S03]  /*0830*/  IMAD.WIDE.U32 R12, R31, 0x4, R8 ;  /* 0x000000041f0c7825 */ /* 0x000fc600078e0008 */
[----:B------:R-:W-:-:S07]  /*0840*/  ISETP.GE.AND P1, PT, R6, UR16, PT ;  /* 0x0000001006007c0c */ /* 0x000fce000bf26270 */
[----:B------:R-:W2:Y:S06]  /*0850*/  @!P2 LDG.E R27, desc[UR12][R12.64] ;  /* 0x0000000c0c1ba981 */ /* 0x000eac000c1e1900 */
[----:B------:R-:W3:Y:S01]  /*0860*/  @!P1 LDG.E R25, desc[UR12][R12.64+0x1000] ;  /* 0x0010000c0c199981 */ /* 0x000ee2000c1e1900 */
[C---:B------:R-:W-:Y:S02]  /*0870*/  VIADD R6, R31.reuse, 0x800 ;  /* 0x000008001f067836 */ /* 0x040fe40000000000 */
[C---:B------:R-:W-:Y:S02]  /*0880*/  VIADD R11, R31.reuse, 0xc00 ;  /* 0x00000c001f0b7836 */ /* 0x040fe40000000000 */
[C---:B------:R-:W-:Y:S01]  /*0890*/  VIADD R14, R31.reuse, 0x1400 ;  /* 0x000014001f0e7836 */ /* 0x040fe20000000000 */
[----:B------:R-:W-:Y:S01]  /*08a0*/  ISETP.GE.AND P0, PT, R6, UR16, PT ;  /* 0x0000001006007c0c */ /* 0x000fe2000bf06270 */
[----:B------:R-:W-:Y:S01]  /*08b0*/  VIADD R6, R31, 0x1000 ;  /* 0x000010001f067836 */ /* 0x000fe20000000000 */
[----:B------:R-:W-:Y:S01]  /*08c0*/  ISETP.GE.AND P4, PT, R11, UR16, PT ;  /* 0x000000100b007c0c */ /* 0x000fe2000bf86270 */
[----:B------:R-:W-:Y:S01]  /*08d0*/  VIADD R11, R31, 0x1800 ;  /* 0x000018001f0b7836 */ /* 0x000fe20000000000 */
[----:B------:R-:W-:-:S02]  /*08e0*/  ISETP.GE.AND P5, PT, R14, UR16, PT ;  /* 0x000000100e007c0c */ /* 0x000fc4000bfa6270 */
[----:B------:R-:W-:Y:S02]  /*08f0*/  ISETP.GE.AND P6, PT, R6, UR16, PT ;  /* 0x0000001006007c0c */ /* 0x000fe4000bfc6270 */
[----:B------:R-:W-:Y:S02]  /*0900*/  LEA R6, R31, UR8, 0x2 ;  /* 0x000000081f067c11 */ /* 0x000fe4000f8e10ff */
[----:B------:R-:W-:Y:S01]  /*0910*/  ISETP.GE.AND P3, PT, R11, UR16, PT ;  /* 0x000000100b007c0c */ /* 0x000fe2000bf66270 */
[C---:B------:R-:W-:Y:S01]  /*0920*/  VIADD R11, R31.reuse, 0x2000 ;  /* 0x000020001f0b7836 */ /* 0x040fe20000000000 */
[----:B------:R-:W-:Y:S01]  /*0930*/  IADD3 R14, PT, PT, R31, 0x1c00, RZ ;  /* 0x00001c001f0e7810 */ /* 0x000fe20007ffe0ff */
        /* <DEDUP_REMOVED lines=11> */
[----:B------:R-:W-:-:S03]  /*09f0*/  VIADD R11, R31, 0x2400 ;  /* 0x000024001f0b7836 */ /* 0x000fc60000000000 */
[----:B----4-:R0:W-:Y:S02]  /*0a00*/  @!P0 STS [R6+0x2000], R23 ;  /* 0x0020001706008388 */ /* 0x0101e40000000800 */
[----:B------:R-:W-:Y:S01]  /*0a10*/  ISETP.GE.AND P0, PT, R11, UR16, PT ;  /* 0x000000100b007c0c */ /* 0x000fe2000bf06270 */
[C---:B------:R-:W-:Y:S02]  /*0a20*/  VIADD R11, R31.reuse, 0x2c00 ;  /* 0x00002c001f0b7836 */ /* 0x040fe40000000000 */
[----:B------:R-:W-:Y:S01]  /*0a30*/  VIADD R14, R31, 0x2800 ;  /* 0x000028001f0e7836 */ /* 0x000fe20000000000 */
[----:B------:R4:W-:Y:S04]  /*0a40*/  @!P4 STS [R6+0x3000], R21 ;  /* 0x003000150600c388 */ /* 0x0009e80000000800 */
[----:B------:R1:W-:Y:S01]  /*0a50*/  @!P6 STS [R6+0x4000], R19 ;  /* 0x004000130600e388 */ /* 0x0003e20000000800 */
[----:B------:R-:W-:Y:S01]  /*0a60*/  ISETP.GE.AND P6, PT, R11, UR16, PT ;  /* 0x000000100b007c0c */ /* 0x000fe2000bfc6270 */
[C---:B------:R-:W-:Y:S01]  /*0a70*/  VIADD R11, R31.reuse, 0x3400 ;  /* 0x000034001f0b7836 */ /* 0x040fe20000000000 */
[----:B------:R-:W-:Y:S01]  /*0a80*/  ISETP.GE.AND P4, PT, R14, UR16, PT ;  /* 0x000000100e007c0c */ /* 0x000fe2000bf86270 */
[----:B------:R-:W-:Y:S01]  /*0a90*/  VIADD R14, R31, 0x3000 ;  /* 0x000030001f0e7836 */ /* 0x000fe20000000000 */
[----:B------:R-:W-:Y:S02]  /*0aa0*/  @!P3 STS [R6+0x6000], R15 ;  /* 0x0060000f0600b388 */ /* 0x000fe40000000800 */
[----:B------:R-:W-:Y:S01]  /*0ab0*/  ISETP.GE.AND P3, PT, R11, UR16, PT ;  /* 0x000000100b007c0c */ /* 0x000fe2000bf66270 */
[----:B------:R-:W-:Y:S01]  /*0ac0*/  VIADD R11, R31, 0x3c00 ;  /* 0x00003c001f0b7836 */ /* 0x000fe20000000000 */
[----:B------:R1:W-:Y:S01]  /*0ad0*/  @!P5 STS [R6+0x5000], R17 ;  /* 0x005000110600d388 */ /* 0x0003e20000000800 */
[----:B------:R-:W-:-:S02]  /*0ae0*/  ISETP.GE.AND P5, PT, R14, UR16, PT ;  /* 0x000000100e007c0c */ /* 0x000fc4000bfa6270 */
[----:B------:R-:W-:Y:S01]  /*0af0*/  IADD3 R14, PT, PT, R31, 0x3800, RZ ;  /* 0x000038001f0e7810 */ /* 0x000fe20007ffe0ff */
[----:B--2---:R-:W2:Y:S04]  /*0b00*/  @!P0 LDG.E R25, desc[UR12][R12.64+0x9000] ;  /* 0x0090000c0c198981 */ /* 0x004ea8000c1e1900 */
[----:B0-----:R-:W2:Y:S04]  /*0b10*/  @!P4 LDG.E R23, desc[UR12][R12.64+0xa000] ;  /* 0x00a0000c0c17c981 */ /* 0x001ea8000c1e1900 */
[----:B----4-:R-:W4:Y:S04]  /*0b20*/  @!P6 LDG.E R21, desc[UR12][R12.64+0xb000] ;  /* 0x00b0000c0c15e981 */ /* 0x010f28000c1e1900 */
[----:B-1----:R-:W4:Y:S04]  /*0b30*/  @!P5 LDG.E R19, desc[UR12][R12.64+0xc000] ;  /* 0x00c0000c0c13d981 */ /* 0x002f28000c1e1900 */
[----:B------:R-:W4:Y:S04]  /*0b40*/  @!P3 LDG.E R17, desc[UR12][R12.64+0xd000] ;  /* 0x00d0000c0c11b981 */ /* 0x000f28000c1e1900 */
[----:B---3--:R3:W-:Y:S01]  /*0b50*/  @!P2 STS [R6+0x7000], R29 ;  /* 0x0070001d0600a388 */ /* 0x0087e20000000800 */
[----:B------:R-:W-:-:S03]  /*0b60*/  ISETP.GE.AND P2, PT, R14, UR16, PT ;  /* 0x000000100e007c0c */ /* 0x000fc6000bf46270 */
[----:B------:R3:W-:Y:S01]  /*0b70*/  @!P1 STS [R6+0x8000], R27 ;  /* 0x0080001b06009388 */ /* 0x0007e20000000800 */
[----:B------:R-:W-:-:S09]  /*0b80*/  ISETP.GE.AND P1, PT, R11, UR16, PT ;  /* 0x000000100b007c0c */ /* 0x000fd2000bf26270 */
[----:B------:R-:W3:Y:S04]  /*0b90*/  @!P2 LDG.E R15, desc[UR12][R12.64+0xe000] ;  /* 0x00e0000c0c0fa981 */ /* 0x000ee8000c1e1900 */
[----:B------:R-:W3:Y:S01]  /*0ba0*/  @!P1 LDG.E R11, desc[UR12][R12.64+0xf000] ;  /* 0x00f0000c0c0b9981 */ /* 0x000ee2000c1e1900 */
[----:B------:R-:W-:-:S03]  /*0bb0*/  UIADD3 UR15, UPT, UPT, UR15, 0x10, URZ ;  /* 0x000000100f0f7890 */ /* 0x000fc6000fffe0ff */
[----:B--2---:R0:W-:Y:S04]  /*0bc0*/  @!P0 STS [R6+0x9000], R25 ;  /* 0x0090001906008388 */ /* 0x0041e80000000800 */
[----:B------:R0:W-:Y:S04]  /*0bd0*/  @!P4 STS [R6+0xa000], R23 ;  /* 0x00a000170600c388 */ /* 0x0001e80000000800 */
[----:B----4-:R0:W-:Y:S04]  /*0be0*/  @!P6 STS [R6+0xb000], R21 ;  /* 0x00b000150600e388 */ /* 0x0101e80000000800 */
[----:B------:R0:W-:Y:S04]  /*0bf0*/  @!P5 STS [R6+0xc000], R19 ;  /* 0x00c000130600d388 */ /* 0x0001e80000000800 */
[----:B------:R0:W-:Y:S01]  /*0c00*/  @!P3 STS [R6+0xd000], R17 ;  /* 0x00d000110600b388 */ /* 0x0001e20000000800 */
[----:B------:R-:W-:-:S02]  /*0c10*/  UISETP.NE.AND UP0, UPT, UR15, UR20, UPT ;  /* 0x000000140f00728c */ /* 0x000fc4000bf05270 */
[----:B------:R-:W-:Y:S01]  /*0c20*/  UIADD3 UR4, UPT, UPT, UR4, 0x4000, URZ ;  /* 0x0000400004047890 */ /* 0x000fe2000fffe0ff */
[----:B---3--:R0:W-:Y:S04]  /*0c30*/  @!P2 STS [R6+0xe000], R15 ;  /* 0x00e0000f0600a388 */ /* 0x0081e80000000800 */
[----:B------:R0:W-:Y:S02]  /*0c40*/  @!P1 STS [R6+0xf000], R11 ;  /* 0x00f0000b06009388 */ /* 0x0001e40000000800 */
[----:B------:R-:W-:Y:S05]  /*0c50*/  BRA.U UP0, `(.L_x_246) ;  /* 0xfffffff900e87547 */ /* 0x000fea000b83ffff */
.L_x_245:
[----:B------:R-:W-:-:S09]  /*0c60*/  UISETP.NE.AND UP0, UPT, UR14, URZ, UPT ;  /* 0x000000ff0e00728c */ /* 0x000fd2000bf05270 */
        /* <DEDUP_REMOVED lines=9> */
[----:B------:R-:W3:Y:S01]  /*0d00*/  S2UR UR14, SR_CgaCtaId ;  /* 0x00000000000e79c3 */ /* 0x000ee20000008800 */
[----:B------:R-:W-:Y:S01]  /*0d10*/  IADD3 R6, P0, PT, R5, UR4, RZ ;  /* 0x0000000405067c10 */ /* 0x000fe2000ff1e0ff */
[----:B------:R-:W-:Y:S01]  /*0d20*/  UMOV UR8, 0x400 ;  /* 0x0000040000087882 */ /* 0x000fe20000000000 */
[----:B------:R-:W-:-:S03]  /*0d30*/  VIADD R16, R17, 0xc00 ;  /* 0x00000c0011107836 */ /* 0x000fc60000000000 */
[----:B------:R-:W-:Y:S01]  /*0d40*/  IMAD.X R11, RZ, RZ, RZ, P0 ;  /* 0x000000ffff0b7224 */ /* 0x000fe200000e06ff */
[----:B------:R-:W-:Y:S01]  /*0d50*/  LEA R12, P0, R6, UR9, 0x2 ;  /* 0x00000009060c7c11 */ /* 0x000fe2000f8010ff */
[C---:B0-----:R-:W-:Y:S01]  /*0d60*/  VIADD R15, R17.reuse, 0x1800 ;  /* 0x00001800110f7836 */ /* 0x041fe20000000000 */
[----:B------:R-:W-:Y:S02]  /*0d70*/  ISETP.GE.AND P2, PT, R16, UR16, PT ;  /* 0x0000001010007c0c */ /* 0x000fe4000bf46270 */
[----:B------:R-:W-:Y:S01]  /*0d80*/  LEA.HI.X R13, R6, UR11, R11, 0x2, P0 ;  /* 0x0000000b060d7c11 */ /* 0x000fe200080f140b */
[C---:B------:R-:W-:Y:S02]  /*0d90*/  VIADD R6, R17.reuse, 0x400 ;  /* 0x0000040011067836 */ /* 0x040fe40000000000 */
[----:B------:R-:W-:-:S03]  /*0da0*/  VIADD R11, R17, 0x800 ;  /* 0x00000800110b7836 */ /* 0x000fc60000000000 */
[----:B------:R-:W-:Y:S02]  /*0db0*/  ISETP.GE.AND P4, PT, R6, UR16, PT ;  /* 0x0000001006007c0c */ /* 0x000fe4000bf86270 */
[----:B------:R-:W-:Y:S02]  /*0dc0*/  IADD3 R6, PT, PT, R17, 0x1000, RZ ;  /* 0x0000100011067810 */ /* 0x000fe40007ffe0ff */
[----:B------:R-:W-:Y:S01]  /*0dd0*/  ISETP.GE.AND P3, PT, R11, UR16, PT ;  /* 0x000000100b007c0c */ /* 0x000fe2000bf66270 */
[C---:B------:R-:W-:Y:S01]  /*0de0*/  VIADD R11, R17.reuse, 0x1400 ;  /* 0x00001400110b7836 */ /* 0x040fe20000000000 */
[----:B---3--:R-:W-:Y:S01]  /*0df0*/  ULEA UR8, UR14, UR8, 0x18 ;  /* 0x000000080e087291 */ /* 0x008fe2000f8ec0ff */
[----:B------:R-:W-:Y:S01]  /*0e00*/  ISETP.GE.AND P1, PT, R6, UR16, PT ;  /* 0x0000001006007c0c */ /* 0x000fe2000bf26270 */
[----:B------:R-:W-:Y:S02]  /*0e10*/  VIADD R6, R17, 0x1c00 ;  /* 0x00001c0011067836 */ /* 0x000fe40000000000 */
[----:B------:R-:W-:-:S02]  /*0e20*/  ISETP.GE.AND P0, PT, R11, UR16, PT ;  /* 0x000000100b007c0c */ /* 0x000fc4000bf06270 */
[----:B------:R-:W-:Y:S02]  /*0e30*/  LEA R20, R17, UR8, 0x2 ;  /* 0x0000000811147c11 */ /* 0x000fe4000f8e10ff */
[----:B------:R-:W-:Y:S02]  /*0e40*/  ISETP.GE.AND P6, PT, R6, UR16, PT ;  /* 0x0000001006007c0c */ /* 0x000fe4000bfc6270 */
[----:B------:R-:W3:Y:S04]  /*0e50*/  @!P4 LDG.E R6, desc[UR12][R12.64+0x1000] ;  /* 0x0010000c0c06c981 */ /* 0x000ee8000c1e1900 */
        /* <DEDUP_REMOVED lines=16> */
.L_x_247:
[----:B------:R-:W-:Y:S05]  /*0f60*/  BRA.U !UP1, `(.L_x_244) ;  /* 0x0000000109b87547 */ /* 0x000fea000b800000 */
[----:B------:R-:W-:Y:S02]  /*0f70*/  UISETP.GE.U32.AND UP0, UPT, UR15, 0x4, UPT ;  /* 0x000000040f00788c */ /* 0x000fe4000bf06070 */
[----:B------:R-:W-:-:S04]  /*0f80*/  ULOP3.LUT UR8, UR5, 0x3, URZ, 0xc0, !UPT ;  /* 0x0000000305087892 */ /* 0x000fc8000f8ec0ff */
[----:B------:R-:W-:-:S03]  /*0f90*/  UISETP.NE.AND UP1, UPT, UR8, URZ, UPT ;  /* 0x000000ff0800728c */ /* 0x000fc6000bf25270 */
[----:B------:R-:W-:Y:S08]  /*0fa0*/  BRA.U !UP0, `(.L_x_248) ;  /* 0x0000000108687547 */ /* 0x000ff0000b800000 */
[C---:B0--3--:R-:W-:Y:S01]  /*0fb0*/  VIADD R17, R5.reuse, UR4 ;  /* 0x0000000405117c36 */ /* 0x049fe20008000000 */
[----:B------:R-:W-:-:S03]  /*0fc0*/  IADD3 R6, P4, PT, R5, UR4, RZ ;  /* 0x0000000405067c10 */ /* 0x000fc6000ff9e0ff */
[C---:B------:R-:W-:Y:S01]  /*0fd0*/  VIADD R11, R17.reuse, 0x400 ;  /* 0x00000400110b7836 */ /* 0x040fe20000000000 */
[C---:B------:R-:W-:Y:S01]  /*0fe0*/  ISETP.GE.AND P0, PT, R17.reuse, UR16, PT ;  /* 0x0000001011007c0c */ /* 0x040fe2000bf06270 */
[C---:B------:R-:W-:Y:S01]  /*0ff0*/  VIADD R12, R17.reuse, 0x800 ;  /* 0x00000800110c7836 */ /* 0x040fe20000000000 */
[----:B------:R-:W-:Y:S02]  /*1000*/  IADD3 R13, PT, PT, R17, 0xc00, RZ ;  /* 0x00000c00110d7810 */ /* 0x000fe40007ffe0ff */
[----:B------:R-:W-:Y:S01]  /*1010*/  ISETP.GE.AND P1, PT, R11, UR16, PT ;  /* 0x000000100b007c0c */ /* 0x000fe2000bf26270 */
[----:B------:R-:W-:Y:S01]  /*1020*/  IMAD.X R11, RZ, RZ, RZ, P4 ;  /* 0x000000ffff0b7224 */ /* 0x000fe200020e06ff */
[----:B------:R-:W-:Y:S02]  /*1030*/  ISETP.GE.AND P2, PT, R12, UR16, PT ;  /* 0x000000100c007c0c */ /* 0x000fe4000bf46270 */
        /* <DEDUP_REMOVED lines=17> */
.L_x_248:
[----:B------:R-:W-:Y:S05]  /*1150*/  BRA.U !UP1, `(.L_x_244) ;  /* 0x00000001093c7547 */ /* 0x000fea000b800000 */
[----:B------:R-:W4:Y:S01]  /*1160*/  LDCU UR16, c[0x0][0x388] ;  /* 0x00007100ff1077ac */ /* 0x000f220008000800 */
[----:B------:R-:W-:-:S05]  /*1170*/  UMOV UR5, URZ ;  /* 0x000000ff00057c82 */ /* 0x000fca0008000000 */
.L_x_249:
[----:B0-23--:R-:W-:-:S05]  /*1180*/  VIADD R11, R5, UR4 ;  /* 0x00000004050b7c36 */ /* 0x00dfca0008000000 */
[----:B----4-:R-:W-:-:S13]  /*1190*/  ISETP.GE.AND P0, PT, R11, UR16, PT ;  /* 0x000000100b007c0c */ /* 0x010fda000bf06270 */
[----:B------:R-:W-:-:S06]  /*11a0*/  @!P0 IMAD.WIDE.U32 R12, R11, 0x4, R8 ;  /* 0x000000040b0c8825 */ /* 0x000fcc00078e0008 */
[----:B------:R-:W2:Y:S01]  /*11b0*/  @!P0 LDG.E R12, desc[UR12][R12.64] ;  /* 0x0000000c0c0c8981 */ /* 0x000ea2000c1e1900 */
[----:B------:R-:W-:Y:S01]  /*11c0*/  @!P0 MOV R6, 0x400 ;  /* 0x0000040000068802 */ /* 0x000fe20000000f00 */
[----:B------:R-:W-:Y:S01]  /*11d0*/  UIADD3 UR5, UPT, UPT, UR5, 0x1, URZ ;  /* 0x0000000105057890 */ /* 0x000fe2000fffe0ff */
[----:B------:R-:W0:Y:S01]  /*11e0*/  @!P0 S2R R15, SR_CgaCtaId ;  /* 0x00000000000f8919 */ /* 0x000e220000008800 */
[----:B------:R-:W-:Y:S02]  /*11f0*/  UIADD3 UR4, UPT, UPT, UR4, 0x400, URZ ;  /* 0x0000040004047890 */ /* 0x000fe4000fffe0ff */
[----:B------:R-:W-:Y:S01]  /*1200*/  UISETP.NE.AND UP0, UPT, UR5, UR8, UPT ;  /* 0x000000080500728c */ /* 0x000fe2000bf05270 */
[----:B0-----:R-:W-:-:S05]  /*1210*/  @!P0 LEA R6, R15, R6, 0x18 ;  /* 0x000000060f068211 */ /* 0x001fca00078ec0ff */
[----:B------:R-:W-:-:S05]  /*1220*/  @!P0 IMAD R11, R11, 0x4, R6 ;  /* 0x000000040b0b8824 */ /* 0x000fca00078e0206 */
[----:B--2---:R0:W-:Y:S01]  /*1230*/  @!P0 STS [R11], R12 ;  /* 0x0000000c0b008388 */ /* 0x0041e20000000800 */
[----:B------:R-:W-:Y:S05]  /*1240*/  BRA.U UP0, `(.L_x_249) ;  /* 0xfffffffd00cc7547 */ /* 0x000fea000b83ffff */
.L_x_244:
[----:B------:R-:W-:-:S04]  /*1250*/  USHF.L.U32 UR9, UR16, 0x1, URZ ;  /* 0x0000000110097899 */ /* 0x000fc800080006ff */
[----:B------:R-:W-:-:S09]  /*1260*/  UISETP.GT.AND UP0, UPT, UR9, UR16, UPT ;  /* 0x000000100900728c */ /* 0x000fd2000bf04270 */
[----:B------:R-:W-:Y:S05]  /*1270*/  BRA.U !UP0, `(.L_x_250) ;  /* 0x0000000508a07547 */ /* 0x000fea000b800000 */
[----:B0-23--:R-:W-:Y:S01]  /*1280*/  IMAD.U32 R6, RZ, RZ, UR9 ;  /* 0x00000009ff067e24 */ /* 0x00dfe2000f8e00ff */
[----:B------:R-:W-:Y:S01]  /*1290*/  LOP3.LUT R9, RZ, UR16, RZ, 0x33, !PT ;  /* 0x00000010ff097c12 */ /* 0x000fe2000f8e33ff */
[----:B------:R-:W-:Y:S01]  /*12a0*/  IMAD.U32 R11, RZ, RZ, UR16 ;  /* 0x00000010ff0b7e24 */ /* 0x000fe2000f8e00ff */
[----:B------:R-:W0:Y:S04]  /*12b0*/  LDCU UR5, c[0x0][0x388] ;  /* 0x00007100ff0577ac */ /* 0x000e280008000800 */
[----:B------:R-:W-:-:S05]  /*12c0*/  VIADDMNMX R6, R11, 0x400, R6, !PT ;  /* 0x000004000b067846 */ /* 0x000fca0007800106 */
        /* <DEDUP_REMOVED lines=11> */
.L_x_252:
[----:B------:R-:W-:Y:S01]  /*1380*/  IADD3 R9, PT, PT, R5, UR5, RZ ;  /* 0x0000000505097c10 */ /* 0x000fe2000fffe0ff */
[----:B------:R-:W-:Y:S02]  /*1390*/  UIADD3 UR4, UPT, UPT, UR4, 0x8, URZ ;  /* 0x0000000804047890 */ /* 0x000fe4000fffe0ff */
[----:B------:R-:W-:Y:S01]  /*13a0*/  UIADD3 UR5, UPT, UPT, UR5, 0x2000, URZ ;  /* 0x0000200005057890 */ /* 0x000fe2000fffe0ff */
[C---:B------:R-:W-:Y:S01]  /*13b0*/  ISETP.GE.AND P6, PT, R9.reuse, UR9, PT ;  /* 0x0000000909007c0c */ /* 0x040fe2000bfc6270 */
[C---:B------:R-:W-:Y:S01]  /*13c0*/  VIADD R11, R9.reuse, 0x400 ;  /* 0x00000400090b7836 */ /* 0x040fe20000000000 */
[C---:B------:R-:W-:Y:S01]  /*13d0*/  IADD3 R17, PT, PT, R9.reuse, 0x1800, RZ ;  /* 0x0000180009117810 */ /* 0x040fe20007ffe0ff */
[C---:B------:R-:W-:Y:S02]  /*13e0*/  VIADD R12, R9.reuse, 0xc00 ;  /* 0x00000c00090c7836 */ /* 0x040fe40000000000 */
[----:B------:R-:W-:Y:S01]  /*13f0*/  VIADD R13, R9, 0x1000 ;  /* 0x00001000090d7836 */ /* 0x000fe20000000000 */
[----:B------:R-:W-:Y:S01]  /*1400*/  ISETP.GE.AND P1, PT, R11, UR9, PT ;  /* 0x000000090b007c0c */ /* 0x000fe2000bf26270 */
[C---:B------:R-:W-:Y:S01]  /*1410*/  VIADD R11, R9.reuse, 0x800 ;  /* 0x00000800090b7836 */ /* 0x040fe20000000000 */
[----:B------:R-:W-:Y:S01]  /*1420*/  ISETP.GE.AND P3, PT, R12, UR9, PT ;  /* 0x000000090c007c0c */ /* 0x000fe2000bf66270 */
[C---:B------:R-:W-:Y:S01]  /*1430*/  VIADD R15, R9.reuse, 0x1400 ;  /* 0x00001400090f7836 */ /* 0x040fe20000000000 */
[C---:B------:R-:W-:Y:S01]  /*1440*/  LEA R12, R9.reuse, UR8, 0x2 ;  /* 0x00000008090c7c11 */ /* 0x040fe2000f8e10ff */
[----:B------:R-:W-:Y:S01]  /*1450*/  VIADD R9, R9, 0x1c00 ;  /* 0x00001c0009097836 */ /* 0x000fe20000000000 */
[----:B------:R-:W-:Y:S01]  /*1460*/  ISETP.GE.AND P2, PT, R11, UR9, PT ;  /* 0x000000090b007c0c */ /* 0x000fe2000bf46270 */
[----:B------:R-:W-:Y:S01]  /*1470*/  @!P6 IMAD.MOV.U32 R11, RZ, RZ, -0x1 ;  /* 0xffffffffff0be424 */ /* 0x000fe200078e00ff */
[----:B------:R-:W-:-:S02]  /*1480*/  ISETP.GE.AND P4, PT, R13, UR9, PT ;  /* 0x000000090d007c0c */ /* 0x000fc4000bf86270 */
[----:B------:R-:W-:Y:S02]  /*1490*/  ISETP.GE.AND P5, PT, R15, UR9, PT ;  /* 0x000000090f007c0c */ /* 0x000fe4000bfa6270 */
[----:B------:R0:W-:Y:S01]  /*14a0*/  @!P6 STS [R12], R11 ;  /* 0x0000000b0c00e388 */ /* 0x0001e20000000800 */
[----:B------:R-:W-:Y:S01]  /*14b0*/  @!P1 IMAD.MOV.U32 R13, RZ, RZ, -0x1 ;  /* 0xffffffffff0d9424 */ /* 0x000fe200078e00ff */
[----:B------:R-:W-:Y:S01]  /*14c0*/  ISETP.GE.AND P6, PT, R17, UR9, PT ;  /* 0x0000000911007c0c */ /* 0x000fe2000bfc6270 */
[----:B------:R-:W-:-:S03]  /*14d0*/  @!P3 IMAD.MOV.U32 R15, RZ, RZ, -0x1 ;  /* 0xffffffffff0fb424 */ /* 0x000fc600078e00ff */
[----:B------:R0:W-:Y:S01]  /*14e0*/  @!P1 STS [R12+0x1000], R13 ;  /* 0x0010000d0c009388 */ /* 0x0001e20000000800 */
[----:B------:R-:W-:Y:S01]  /*14f0*/  ISETP.GE.AND P1, PT, R9, UR9, PT ;  /* 0x0000000909007c0c */ /* 0x000fe2000bf26270 */
[----:B------:R-:W-:Y:S02]  /*1500*/  @!P2 IMAD.MOV.U32 R9, RZ, RZ, -0x1 ;  /* 0xffffffffff09a424 */ /* 0x000fe400078e00ff */
[----:B------:R-:W-:Y:S01]  /*1510*/  @!P4 IMAD.MOV.U32 R17, RZ, RZ, -0x1 ;  /* 0xffffffffff11c424 */ /* 0x000fe200078e00ff */
[----:B------:R0:W-:Y:S01]  /*1520*/  @!P3 STS [R12+0x3000], R15 ;  /* 0x0030000f0c00b388 */ /* 0x0001e20000000800 */
[----:B------:R-:W-:-:S03]  /*1530*/  @!P5 IMAD.MOV.U32 R19, RZ, RZ, -0x1 ;  /* 0xffffffffff13d424 */ /* 0x000fc600078e00ff */
[----:B------:R-:W-:Y:S01]  /*1540*/  @!P6 MOV R21, 0xffffffff ;  /* 0xffffffff0015e802 */ /* 0x000fe20000000f00 */
[----:B------:R0:W-:Y:S04]  /*1550*/  @!P2 STS [R12+0x2000], R9 ;  /* 0x002000090c00a388 */ /* 0x0001e80000000800 */
[----:B------:R-:W-:Y:S01]  /*1560*/  @!P1 IMAD.MOV.U32 R23, RZ, RZ, -0x1 ;  /* 0xffffffffff179424 */ /* 0x000fe200078e00ff */
[----:B------:R0:W-:Y:S04]  /*1570*/  @!P4 STS [R12+0x4000], R17 ;  /* 0x004000110c00c388 */ /* 0x0001e80000000800 */
[----:B------:R0:W-:Y:S04]  /*1580*/  @!P5 STS [R12+0x5000], R19 ;  /* 0x005000130c00d388 */ /* 0x0001e80000000800 */
[----:B------:R0:W-:Y:S04]  /*1590*/  @!P6 STS [R12+0x6000], R21 ;  /* 0x006000150c00e388 */ /* 0x0001e80000000800 */
[----:B------:R0:W-:Y:S01]  /*15a0*/  @!P1 STS [R12+0x7000], R23 ;  /* 0x007000170c009388 */ /* 0x0001e20000000800 */
[----:B------:R-:W-:-:S13]  /*15b0*/  ISETP.NE.AND P1, PT, R16, UR4, PT ;  /* 0x0000000410007c0c */ /* 0x000fda000bf25270 */
[----:B0-----:R-:W-:Y:S05]  /*15c0*/  @P1 BRA `(.L_x_252) ;  /* 0xfffffffc006c1947 */ /* 0x001fea000383ffff */
.L_x_251:
        /* <DEDUP_REMOVED lines=16> */
[----:B------:R-:W-:Y:S01]  /*16d0*/  @!P1 MOV R14, 0xffffffff ;  /* 0xffffffff000e9802 */ /* 0x000fe20000000f00 */
        /* <DEDUP_REMOVED lines=8> */
.L_x_253:
[----:B------:R-:W-:Y:S05]  /*1760*/  @!P4 BRA `(.L_x_250) ;  /* 0x000000000064c947 */ /* 0x000fea0003800000 */
[----:B------:R-:W-:Y:S02]  /*1770*/  ISETP.NE.AND P1, PT, R8, 0x1, PT ;  /* 0x000000010800780c */ /* 0x000fe40003f25270 */
[----:B------:R-:W-:-:S11]  /*1780*/  LOP3.LUT P0, RZ, R6, 0x400, RZ, 0xc0, !PT ;  /* 0x0000040006ff7812 */ /* 0x000fd6000780c0ff */
[----:B------:R-:W-:Y:S05]  /*1790*/  @!P1 BRA `(.L_x_254) ;  /* 0x0000000000349947 */ /* 0x000fea0003800000 */
[----:B------:R-:W2:Y:S01]  /*17a0*/  S2UR UR8, SR_CgaCtaId ;  /* 0x00000000000879c3 */ /* 0x000ea20000008800 */
[----:B------:R-:W-:Y:S01]  /*17b0*/  VIADD R6, R5, UR5 ;  /* 0x0000000505067c36 */ /* 0x000fe20008000000 */
[----:B------:R-:W-:Y:S01]  /*17c0*/  UMOV UR4, 0x400 ;  /* 0x0000040000047882 */ /* 0x000fe20000000000 */
[----:B------:R-:W-:Y:S02]  /*17d0*/  UIADD3 UR5, UPT, UPT, UR5, 0x800, URZ ;  /* 0x0000080005057890 */ /* 0x000fe4000fffe0ff */
[C---:B------:R-:W-:Y:S01]  /*17e0*/  VIADD R8, R6.reuse, 0x400 ;  /* 0x0000040006087836 */ /* 0x040fe20000000000 */
[----:B------:R-:W-:-:S04]  /*17f0*/  ISETP.GE.AND P1, PT, R6, UR9, PT ;  /* 0x0000000906007c0c */ /* 0x000fc8000bf26270 */
[----:B------:R-:W-:-:S09]  /*1800*/  ISETP.GE.AND P2, PT, R8, UR9, PT ;  /* 0x0000000908007c0c */ /* 0x000fd2000bf46270 */
[----:B0-----:R-:W-:-:S04]  /*1810*/  @!P1 IMAD.MOV.U32 R9, RZ, RZ, -0x1 ;  /* 0xffffffffff099424 */ /* 0x001fc800078e00ff */
[----:B------:R-:W-:Y:S01]  /*1820*/  @!P2 IMAD.MOV.U32 R11, RZ, RZ, -0x1 ;  /* 0xffffffffff0ba424 */ /* 0x000fe200078e00ff */
[----:B--2---:R-:W-:-:S06]  /*1830*/  ULEA UR4, UR8, UR4, 0x18 ;  /* 0x0000000408047291 */ /* 0x004fcc000f8ec0ff */
[----:B------:R-:W-:-:S05]  /*1840*/  LEA R6, R6, UR4, 0x2 ;  /* 0x0000000406067c11 */ /* 0x000fca000f8e10ff */
[----:B------:R2:W-:Y:S04]  /*1850*/  @!P1 STS [R6], R9 ;  /* 0x0000000906009388 */ /* 0x0005e80000000800 */
[----:B------:R2:W-:Y:S02]  /*1860*/  @!P2 STS [R6+0x1000], R11 ;  /* 0x0010000b0600a388 */ /* 0x0005e40000000800 */
.L_x_254:
[----:B------:R-:W-:Y:S05]  /*1870*/  @P0 BRA `(.L_x_250) ;  /* 0x0000000000200947 */ /* 0x000fea0003800000 */
[----:B--2---:R-:W-:-:S04]  /*1880*/  IADD3 R6, PT, PT, R5, UR5, RZ ;  /* 0x0000000505067c10 */ /* 0x004fc8000fffe0ff */
[----:B------:R-:W-:-:S13]  /*1890*/  ISETP.GE.AND P0, PT, R6, UR9, PT ;  /* 0x0000000906007c0c */ /* 0x000fda000bf06270 */
[----:B0-----:R-:W0:Y:S01]  /*18a0*/  @!P0 S2R R9, SR_CgaCtaId ;  /* 0x0000000000098919 */ /* 0x001e220000008800 */
[----:B------:R-:W-:Y:S01]  /*18b0*/  @!P0 MOV R8, 0x400 ;  /* 0x0000040000088802 */ /* 0x000fe20000000f00 */
[----:B------:R-:W-:-:S03]  /*18c0*/  @!P0 IMAD.MOV.U32 R11, RZ, RZ, -0x1 ;  /* 0xffffffffff0b8424 */ /* 0x000fc600078e00ff */
[----:B0-----:R-:W-:-:S05]  /*18d0*/  @!P0 LEA R9, R9, R8, 0x18 ;  /* 0x0000000809098211 */ /* 0x001fca00078ec0ff */
[----:B------:R-:W-:-:S05]  /*18e0*/  @!P0 IMAD R6, R6, 0x4, R9 ;  /* 0x0000000406068824 */ /* 0x000fca00078e0209 */
[----:B------:R4:W-:Y:S02]  /*18f0*/  @!P0 STS [R6], R11 ;  /* 0x0000000b06008388 */ /* 0x0009e40000000800 */
.L_x_250:
[----:B------:R-:W-:Y:S01]  /*1900*/  BAR.SYNC.DEFER_BLOCKING 0x0 ;  /* 0x0000000000007b1d */ /* 0x000fe20000010000 */
[----:B------:R-:W-:Y:S01]  /*1910*/  UISETP.NE.AND UP0, UPT, UR17, URZ, UPT ;  /* 0x000000ff1100728c */ /* 0x000fe2000bf05270 */
[----:B0-234-:R-:W-:-:S08]  /*1920*/  IMAD.MOV.U32 R6, RZ, RZ, RZ ;  /* 0x000000ffff067224 */ /* 0x01dfd000078e00ff */
[----:B------:R-:W-:Y:S05]  /*1930*/  BRA.U !UP0, `(.L_x_255) ;  /* 0x0000000508a07547 */ /* 0x000fea000b800000 */
[----:B------:R-:W0:Y:S01]  /*1940*/  LDCU UR4, c[0x0][0x388] ;  /* 0x00007100ff0477ac */ /* 0x000e220008000800 */
[----:B-----5:R-:W-:Y:S01]  /*1950*/  IMAD.IADD R12, R10, 0x1, R3 ;  /* 0x000000010a0c7824 */ /* 0x020fe200078e0203 */
[----:B------:R-:W-:Y:S01]  /*1960*/  BSSY.RECONVERGENT B0, `(.L_x_255) ;  /* 0x0000065000007945 */ /* 0x000fe20003800200 */
[----:B------:R-:W2:Y:S03]  /*1970*/  LDCU UR9, c[0x0][0x388] ;  /* 0x00007100ff0977ac */ /* 0x000ea60008000800 */
[----:B------:R-:W-:Y:S01]  /*1980*/  ISETP.GE.AND P0, PT, R12, R7, PT ;  /* 0x000000070c00720c */ /* 0x000fe20003f06270 */
[----:B------:R-:W3:Y:S01]  /*1990*/  LDCU UR5, c[0x0][0x388] ;  /* 0x00007100ff0577ac */ /* 0x000ee20008000800 */
[----:B------:R-:W4:Y:S01]  /*19a0*/  LDCU UR8, c[0x0][0x384] ;  /* 0x00007080ff0877ac */ /* 0x000f220008000800 */
[----:B------:R-:W1:Y:S01]  /*19b0*/  LDCU UR11, c[0x0][0x384] ;  /* 0x00007080ff0b77ac */ /* 0x000e620008000800 */
[----:B0-----:R-:W-:-:S09]  /*19c0*/  IMAD.U32 R6, RZ, RZ, UR4 ;  /* 0x00000004ff067e24 */ /* 0x001fd2000f8e00ff */
        /* <DEDUP_REMOVED lines=8> */
[----:B------:R-:W0:Y:S01]  /*1a50*/  LDC.64 R8, c[0x0][0x3a8] ;  /* 0x0000ea00ff087b82 */ /* 0x000e220000000a00 */
[----:B------:R-:W-:Y:S01]  /*1a60*/  LEA.HI R6, R14, 0x1, RZ, 0x1b ;  /* 0x000000010e067811 */ /* 0x000fe200078fd8ff */
[----:B------:R-:W-:-:S03]  /*1a70*/  IMAD.MOV.U32 R13, RZ, RZ, RZ ;  /* 0x000000ffff0d7224 */ /* 0x000fc600078e00ff */
[----:B------:R-:W-:-:S07]  /*1a80*/  LOP3.LUT R16, R6, 0x3, RZ, 0xc0, !PT ;  /* 0x0000000306107812 */ /* 0x000fce00078ec0ff */
.L_x_259:
[----:B------:R-:W-:-:S05]  /*1a90*/  SHF.L.U32 R11, R12, 0x1, RZ ;  /* 0x000000010c0b7819 */ /* 0x000fca00000006ff */
[----:B0-----:R-:W-:-:S05]  /*1aa0*/  IMAD.WIDE R10, R11, 0x4, R8 ;  /* 0x000000040b0a7825 */ /* 0x001fca00078e0208 */
[----:B------:R-:W4:Y:S04]  /*1ab0*/  LDG.E R6, desc[UR12][R10.64] ;  /* 0x0000000c0a067981 */ /* 0x000f28000c1e1900 */
[----:B------:R-:W3:Y:S01]  /*1ac0*/  LDG.E R15, desc[UR12][R10.64+0x4] ;  /* 0x0000040c0a0f7981 */ /* 0x000ee2000c1e1900 */
[----:B------:R-:W-:Y:S02]  /*1ad0*/  VIADD R13, R13, 0x1 ;  /* 0x000000010d0d7836 */ /* 0x000fe40000000000 */
[----:B------:R-:W-:Y:S01]  /*1ae0*/  VIADD R12, R12, 0x20 ;  /* 0x000000200c0c7836 */ /* 0x000fe20000000000 */
[----:B----4-:R-:W-:Y:S02]  /*1af0*/  ISETP.GT.AND P1, PT, R6, UR8, PT ;  /* 0x0000000806007c0c */ /* 0x010fe4000bf24270 */
        /* <DEDUP_REMOVED lines=13> */
.L_x_258:
[----:B-1234-:R-:W-:Y:S05]  /*1bd0*/  BSYNC.RECONVERGENT B1 ;  /* 0x0000000000017941 */ /* 0x01efea0003800200 */
.L_x_257:
        /* <DEDUP_REMOVED lines=9> */
.L_x_261:
[----:B------:R-:W-:-:S04]  /*1c70*/  IMAD.SHL.U32 R11, R12, 0x2, RZ ;  /* 0x000000020c0b7824 */ /* 0x000fc800078e00ff */
[----:B-1----:R-:W-:-:S05]  /*1c80*/  IMAD.WIDE R10, R11, 0x4, R8 ;  /* 0x000000040b0a7825 */ /* 0x002fca00078e0208 */
        /* <DEDUP_REMOVED lines=33> */
[----:B------:R-:W-:Y:S01]  /*1ea0*/  @!P1 IADD3 R6, PT, PT, R6, -0x1, RZ ;  /* 0xffffffff06069810 */ /* 0x000fe20007ffe0ff */
[--C-:B------:R-:W-:Y:S02]  /*1eb0*/  @!P1 IMAD R11, R13, 0x4, R20.reuse ;  /* 0x000000040d0b9824 */ /* 0x100fe400078e0214 */
[----:B------:R-:W-:Y:S02]  /*1ec0*/  @!P3 VIADD R10, R14, 0xffffffff ;  /* 0xffffffff0e0ab836 */ /* 0x000fe40000000000 */
[--C-:B------:R-:W-:Y:S01]  /*1ed0*/  @!P3 IMAD R13, R15, 0x4, R20.reuse ;  /* 0x000000040f0db824 */ /* 0x100fe200078e0214 */
[----:B------:R0:W-:Y:S01]  /*1ee0*/  @!P1 STS [R11+-0x4], R6 ;  /* 0xfffffc060b009388 */ /* 0x0001e20000000800 */
[----:B------:R-:W-:Y:S02]  /*1ef0*/  @!P5 VIADD R14, R16, 0xffffffff ;  /* 0xffffffff100ed836 */ /* 0x000fe40000000000 */
[----:B------:R-:W-:Y:S01]  /*1f00*/  @!P5 IMAD R15, R17, 0x4, R20 ;  /* 0x00000004110fd824 */ /* 0x000fe200078e0214 */
[----:B------:R-:W-:Y:S01]  /*1f10*/  @!P0 LEA R17, R19, R20, 0x2 ;  /* 0x0000001413118211 */ /* 0x000fe200078e10ff */
[----:B------:R-:W-:Y:S01]  /*1f20*/  @!P0 VIADD R16, R18, 0xffffffff ;  /* 0xffffffff12108836 */ /* 0x000fe20000000000 */
[----:B------:R0:W-:Y:S04]  /*1f30*/  @!P3 STS [R13+-0x4], R10 ;  /* 0xfffffc0a0d00b388 */ /* 0x0001e80000000800 */
[----:B------:R0:W-:Y:S04]  /*1f40*/  @!P5 STS [R15+-0x4], R14 ;  /* 0xfffffc0e0f00d388 */ /* 0x0001e80000000800 */
[----:B------:R0:W-:Y:S01]  /*1f50*/  @!P0 STS [R17+-0x4], R16 ;  /* 0xfffffc1011008388 */ /* 0x0001e20000000800 */
[----:B------:R-:W-:-:S13]  /*1f60*/  ISETP.GE.AND P0, PT, R12, R7, PT ;  /* 0x000000070c00720c */ /* 0x000fda0003f06270 */
[----:B0-----:R-:W-:Y:S05]  /*1f70*/  @!P0 BRA `(.L_x_261) ;  /* 0xfffffffc003c8947 */ /* 0x001fea000383ffff */
[----:B------:R-:W-:Y:S05]  /*1f80*/  BSYNC.RECONVERGENT B1 ;  /* 0x0000000000017941 */ /* 0x000fea0003800200 */
.L_x_260:
[----:B------:R-:W0:Y:S02]  /*1f90*/  LDCU UR4, c[0x0][0x388] ;  /* 0x00007100ff0477ac */ /* 0x000e240008000800 */
[----:B0-----:R-:W-:-:S07]  /*1fa0*/  IMAD.U32 R6, RZ, RZ, UR4 ;  /* 0x00000004ff067e24 */ /* 0x001fce000f8e00ff */
.L_x_256:
[----:B-1234-:R-:W-:Y:S05]  /*1fb0*/  BSYNC.RECONVERGENT B0 ;  /* 0x0000000000007941 */ /* 0x01efea0003800200 */
.L_x_255:
[----:B------:R-:W0:Y:S01]  /*1fc0*/  LDCU.64 UR8, c[0x0][0x3c0] ;  /* 0x00007800ff0877ac */ /* 0x000e220008000a00 */
[----:B-----5:R-:W-:Y:S01]  /*1fd0*/  IMAD.IADD R7, R0, 0x1, R3 ;  /* 0x0000000100077824 */ /* 0x020fe200078e0203 */
[----:B------:R-:W-:Y:S01]  /*1fe0*/  BSSY.RECONVERGENT B1, `(.L_x_262) ;  /* 0x0000194000017945 */ /* 0x000fe20003800200 */
[----:B------:R-:W-:-:S03]  /*1ff0*/  UIMAD UR4, UR17, UR10, URZ ;  /* 0x0000000a110472a4 */ /* 0x000fc6000f8e02ff */
[----:B------:R-:W-:Y:S01]  /*2000*/  ISETP.GE.AND P0, PT, R7, R2, PT ;  /* 0x000000020700720c */ /* 0x000fe20003f06270 */
[----:B0-----:R-:W-:-:S12]  /*2010*/  UIMAD.WIDE UR8, UR4, 0x4, UR8 ;  /* 0x00000004040878a5 */ /* 0x001fd8000f8e0208 */
[----:B------:R-:W-:Y:S05]  /*2020*/  @P0 BRA `(.L_x_263) ;  /* 0x00000018003c0947 */ /* 0x000fea0003800000 */
[----:B------:R-:W0:Y:S02]  /*2030*/  LDC R0, c[0x0][0x380] ;  /* 0x0000e000ff007b82 */ /* 0x000e240000000800 */
[----:B0-----:R-:W-:-:S05]  /*2040*/  VIADD R0, R0, 0x1f ;  /* 0x0000001f00007836 */ /* 0x001fca0000000000 */
[----:B------:R-:W-:-:S04]  /*2050*/  SHF.R.S32.HI R9, RZ, 0x1f, R0 ;  /* 0x0000001fff097819 */ /* 0x000fc80000011400 */
[----:B------:R-:W-:-:S04]  /*2060*/  LEA.HI R9, R9, R0, RZ, 0x5 ;  /* 0x0000000009097211 */ /* 0x000fc800078f28ff */
[----:B------:R-:W-:-:S04]  /*2070*/  LOP3.LUT R9, R9, 0xffffffe0, RZ, 0xc0, !PT ;  /* 0xffffffe009097812 */ /* 0x000fc800078ec0ff */
[----:B------:R-:W-:-:S05]  /*2080*/  VIMNMX R9, PT, PT, R9, 0x20, !PT ;  /* 0x0000002009097848 */ /* 0x000fca0007fe0100 */
[----:B------:R-:W-:-:S05]  /*2090*/  VIADD R9, R9, 0xffffffff ;  /* 0xffffffff09097836 */ /* 0x000fca0000000000 */
[C---:B------:R-:W-:Y:S02]  /*20a0*/  LEA.HI R10, R9.reuse, 0x1, RZ, 0x1b ;  /* 0x00000001090a7811 */ /* 0x040fe400078fd8ff */
[C---:B------:R-:W-:Y:S02]  /*20b0*/  LOP3.LUT R22, R9.reuse, 0x60, RZ, 0xc0, !PT ;  /* 0x0000006009167812 */ /* 0x040fe400078ec0ff */
[----:B------:R-:W-:Y:S02]  /*20c0*/  LOP3.LUT R8, R9, 0x20, RZ, 0xc0, !PT ;  /* 0x0000002009087812 */ /* 0x000fe400078ec0ff */
[C---:B------:R-:W-:Y:S02]  /*20d0*/  LOP3.LUT R23, R10.reuse, 0x7, RZ, 0xc0, !PT ;  /* 0x000000070a177812 */ /* 0x040fe400078ec0ff */
[C---:B------:R-:W-:Y:S02]  /*20e0*/  LOP3.LUT R9, R10.reuse, 0xffffff8, RZ, 0xc0, !PT ;  /* 0x0ffffff80a097812 */ /* 0x040fe400078ec0ff */
[----:B------:R-:W-:-:S07]  /*20f0*/  LOP3.LUT R10, R10, 0x3, RZ, 0xc0, !PT ;  /* 0x000000030a0a7812 */ /* 0x000fce00078ec0ff */
.L_x_334:
[----:B0-234-:R-:W0:Y:S01]  /*2100*/  LDC.64 R12, c[0x0][0x3a8] ;  /* 0x0000ea00ff0c7b82 */ /* 0x01de220000000a00 */
[----:B------:R-:W-:Y:S01]  /*2110*/  IMAD.SHL.U32 R11, R7, 0x2, RZ ;  /* 0x00000002070b7824 */ /* 0x000fe200078e00ff */
[----:B------:R-:W2:Y:S06]  /*2120*/  LDCU UR4, c[0x0][0x388] ;  /* 0x00007100ff0477ac */ /* 0x000eac0008000800 */
[----:B------:R-:W3:Y:S01]  /*2130*/  LDC R17, c[0x0][0x384] ;  /* 0x0000e100ff117b82 */ /* 0x000ee20000000800 */
[----:B0-----:R-:W-:-:S05]  /*2140*/  IMAD.WIDE R12, R11, 0x4, R12 ;  /* 0x000000040b0c7825 */ /* 0x001fca00078e020c */
[----:B------:R-:W2:Y:S04]  /*2150*/  LDG.E R15, desc[UR12][R12.64+0x4] ;  /* 0x0000040c0c0f7981 */ /* 0x000ea8000c1e1900 */
[----:B------:R-:W3:Y:S01]  /*2160*/  LDG.E R0, desc[UR12][R12.64] ;  /* 0x0000000c0c007981 */ /* 0x000ee2000c1e1900 */
[----:B------:R-:W-:Y:S01]  /*2170*/  BSSY.RECONVERGENT B0, `(.L_x_264) ;  /* 0x0000177000007945 */ /* 0x000fe20003800200 */
[C---:B--2---:R-:W-:Y:S02]  /*2180*/  ISETP.GT.AND P0, PT, R15.reuse, UR4, PT ;  /* 0x000000040f007c0c */ /* 0x044fe4000bf04270 */
[----:B---3--:R-:W-:Y:S02]  /*2190*/  ISETP.GT.AND P1, PT, R0, R17, PT ;  /* 0x000000110000720c */ /* 0x008fe40003f24270 */
[----:B------:R-:W-:-:S02]  /*21a0*/  ISETP.LT.OR P0, PT, R15, 0x1, P0 ;  /* 0x000000010f00780c */ /* 0x000fc40000701670 */
[----:B------:R-:W-:-:S04]  /*21b0*/  ISETP.LT.OR P1, PT, R0, 0x1, P1 ;  /* 0x000000010000780c */ /* 0x000fc80000f21670 */
[----:B------:R-:W-:-:S13]  /*21c0*/  PLOP3.LUT P0, PT, P0, P1, PT, 0xf8, 0x8f ;  /* 0x00000000008f781c */ /* 0x000fda0000703f70 */
[----:B------:R-:W-:Y:S05]  /*21d0*/  @P0 BRA `(.L_x_265) ;  /* 0x0000001400c00947 */ /* 0x000fea0003800000 */
[----:B------:R-:W-:Y:S01]  /*21e0*/  ISETP.NE.AND P0, PT, R4, RZ, PT ;  /* 0x000000ff0400720c */ /* 0x000fe20003f05270 */
[----:B------:R-:W0:-:S12]  /*21f0*/  LDCU UR4, c[0x0][0x380] ;  /* 0x00007000ff0477ac */ /* 0x000e180008000800 */
[----:B------:R-:W2:Y:S01]  /*2200*/  @!P0 S2R R13, SR_CgaCtaId ;  /* 0x00000000000d8919 */ /* 0x000ea20000008800 */
[----:B------:R-:W-:Y:S02]  /*2210*/  @!P0 MOV R12, 0x400 ;  /* 0x00000400000c8802 */ /* 0x000fe40000000f00 */
[----:B------:R-:W-:Y:S02]  /*2220*/  @!P0 IADD3 R11, PT, PT, R15, R6, RZ ;  /* 0x000000060f0b8210 */ /* 0x000fe40007ffe0ff */
[----:B--2---:R-:W-:Y:S01]  /*2230*/  @!P0 LEA R14, R13, R12, 0x18 ;  /* 0x0000000c0d0e8211 */ /* 0x004fe200078ec0ff */
[----:B------:R-:W-:Y:S02]  /*2240*/  VIADD R12, R0, 0xffffffff ;  /* 0xffffffff000c7836 */ /* 0x000fe40000000000 */
[----:B0-----:R-:W-:Y:S02]  /*2250*/  IMAD.U32 R0, RZ, RZ, UR4 ;  /* 0x00000004ff007e24 */ /* 0x001fe4000f8e00ff */
[----:B------:R-:W-:-:S02]  /*2260*/  @!P0 IMAD R13, R11, 0x4, R14 ;  /* 0x000000040b0d8824 */ /* 0x000fc400078e020e */
[----:B------:R-:W-:-:S03]  /*2270*/  VIADD R11, R15, 0xffffffff ;  /* 0xffffffff0f0b7836 */ /* 0x000fc60000000000 */
[----:B------:R0:W-:Y:S01]  /*2280*/  @!P0 STS [R13+-0x4], R12 ;  /* 0xfffffc0c0d008388 */ /* 0x0001e20000000800 */
[----:B------:R-:W-:-:S04]  /*2290*/  ISETP.GE.AND P0, PT, R0, 0x1, PT ;  /* 0x000000010000780c */ /* 0x000fc80003f06270 */
[----:B------:R-:W-:-:S13]  /*22a0*/  ISETP.LT.OR P0, PT, R17, 0x1, !P0 ;  /* 0x000000011100780c */ /* 0x000fda0004701670 */
[----:B0-----:R-:W-:Y:S05]  /*22b0*/  @P0 BRA `(.L_x_266) ;  /* 0x0000000800b00947 */ /* 0x001fea0003800000 */
[----:B------:R-:W-:-:S07]  /*22c0*/  IMAD.MOV.U32 R14, RZ, RZ, RZ ;  /* 0x000000ffff0e7224 */ /* 0x000fce00078e00ff */
.L_x_301:
[----:B0-----:R-:W0:Y:S01]  /*22d0*/  LDCU.64 UR10, c[0x0][0x380] ;  /* 0x00007000ff0a77ac */ /* 0x001e220008000a00 */
[----:B------:R-:W-:Y:S01]  /*22e0*/  IMAD.MOV.U32 R15, RZ, RZ, RZ ;  /* 0x000000ffff0f7224 */ /* 0x000fe200078e00ff */
[----:B--2---:R-:W2:Y:S01]  /*22f0*/  LDCU UR4, c[0x0][0x388] ;  /* 0x00007100ff0477ac */ /* 0x004ea20008000800 */
[----:B0-----:R-:W-:Y:S02]  /*2300*/  IMAD.U32 R0, RZ, RZ, UR10 ;  /* 0x0000000aff007e24 */ /* 0x001fe4000f8e00ff */
[----:B-1-34-:R-:W-:Y:S02]  /*2310*/  IMAD R19, R7, UR11, R14 ;  /* 0x0000000b07137c24 */ /* 0x01afe4000f8e020e */
[----:B--2---:R-:W-:Y:S01]  /*2320*/  IMAD R13, R14, UR4, R11 ;  /* 0x000000040e0d7c24 */ /* 0x004fe2000f8e020b */
[----:B------:R-:W-:Y:S01]  /*2330*/  ISETP.GE.AND P0, PT, R0, 0xe1, PT ;  /* 0x000000e10000780c */ /* 0x000fe20003f06270 */
[-C--:B------:R-:W-:Y:S01]  /*2340*/  IMAD R16, R19, R0.reuse, R4 ;  /* 0x0000000013107224 */ /* 0x080fe200078e0204 */
[----:B------:R-:W-:Y:S01]  /*2350*/  IADD3 R14, PT, PT, R14, 0x1, RZ ;  /* 0x000000010e0e7810 */ /* 0x000fe20007ffe0ff */
[----:B------:R-:W-:-:S03]  /*2360*/  IMAD R17, R13, R0, RZ ;  /* 0x000000000d117224 */ /* 0x000fc600078e02ff */
[----:B------:R-:W-:Y:S02]  /*2370*/  ISETP.NE.AND P2, PT, R14, UR11, PT ;  /* 0x0000000b0e007c0c */ /* 0x000fe4000bf45270 */
[C---:B------:R-:W-:Y:S02]  /*2380*/  IADD3 R13, P1, PT, R17.reuse, R4, RZ ;  /* 0x00000004110d7210 */ /* 0x040fe40007f3e0ff */
[----:B------:R-:W-:Y:S02]  /*2390*/  P2R R24, PR, RZ, 0x4 ;  /* 0x00000004ff187803 */ /* 0x000fe40000000000 */
[----:B------:R-:W-:Y:S01]  /*23a0*/  LEA.HI.X.SX32 R17, R17, RZ, 0x1, P1 ;  /* 0x000000ff11117211 */ /* 0x000fe200008f0eff */
[----:B------:R-:W-:Y:S08]  /*23b0*/  @!P0 BRA `(.L_x_267) ;  /* 0x00000004001c8947 */ /* 0x000ff00003800000 */
[----:B------:R-:W-:Y:S02]  /*23c0*/  IMAD.MOV.U32 R15, RZ, RZ, RZ ;  /* 0x000000ffff0f7224 */ /* 0x000fe400078e00ff */
[----:B------:R-:W-:-:S07]  /*23d0*/  IMAD.MOV.U32 R26, RZ, RZ, RZ ;  /* 0x000000ffff1a7224 */ /* 0x000fce00078e00ff */
.L_x_284:
[----:B0-----:R-:W0:Y:S01]  /*23e0*/  LDCU UR4, c[0x0][0x380] ;  /* 0x00007000ff0477ac */ /* 0x001e220008000800 */
[----:B--2---:R-:W2:Y:S01]  /*23f0*/  LDC.64 R20, c[0x0][0x3a0] ;  /* 0x0000e800ff147b82 */ /* 0x004ea20000000a00 */
[----:B-1-34-:R-:W-:Y:S01]  /*2400*/  IADD3 R19, P0, PT, R15, R13, RZ ;  /* 0x0000000d0f137210 */ /* 0x01afe20007f1e0ff */
[----:B------:R-:W-:Y:S01]  /*2410*/  IMAD.IADD R35, R4, 0x1, R15 ;  /* 0x0000000104237824 */ /* 0x000fe200078e020f */
[----:B------:R-:W-:Y:S01]  /*2420*/  BSSY.RECONVERGENT B2, `(.L_x_268) ;  /* 0x0000019000027945 */ /* 0x000fe20003800200 */
[----:B------:R-:W-:Y:S02]  /*2430*/  VIADD R26, R26, 0x8 ;  /* 0x000000081a1a7836 */ /* 0x000fe40000000000 */
[----:B------:R-:W-:Y:S01]  /*2440*/  IMAD.X R28, RZ, RZ, R17, P0 ;  /* 0x000000ffff1c7224 */ /* 0x000fe200000e0611 */
[----:B------:R-:W-:Y:S01]  /*2450*/  LEA R18, P0, R19, UR8, 0x2 ;  /* 0x0000000813127c11 */ /* 0x000fe2000f8010ff */
[C---:B------:R-:W-:Y:S01]  /*2460*/  VIADD R27, R35.reuse, 0x40 ;  /* 0x00000040231b7836 */ /* 0x040fe20000000000 */
[C---:B------:R-:W-:Y:S01]  /*2470*/  IADD3 R25, PT, PT, R35.reuse, 0x20, RZ ;  /* 0x0000002023197810 */ /* 0x040fe20007ffe0ff */
[----:B------:R-:W-:Y:S01]  /*2480*/  VIADD R29, R35, 0x60 ;  /* 0x00000060231d7836 */ /* 0x000fe20000000000 */
[----:B------:R-:W-:Y:S01]  /*2490*/  LEA.HI.X R19, R19, UR9, R28, 0x2, P0 ;  /* 0x0000000913137c11 */ /* 0x000fe200080f141c */
[----:B------:R-:W-:-:S02]  /*24a0*/  VIADD R31, R35, 0x80 ;  /* 0x00000080231f7836 */ /* 0x000fc40000000000 */
[----:B------:R-:W-:Y:S02]  /*24b0*/  VIADD R33, R35, 0xa0 ;  /* 0x000000a023217836 */ /* 0x000fe40000000000 */
[----:B0-----:R-:W-:-:S05]  /*24c0*/  IMAD.U32 R0, RZ, RZ, UR4 ;  /* 0x00000004ff007e24 */ /* 0x001fca000f8e00ff */
[-C--:B------:R-:W-:Y:S02]  /*24d0*/  ISETP.GE.AND P0, PT, R35, R0.reuse, PT ;  /* 0x000000002300720c */ /* 0x080fe40003f06270 */
[-C--:B------:R-:W-:Y:S01]  /*24e0*/  ISETP.GE.AND P6, PT, R25, R0.reuse, PT ;  /* 0x000000001900720c */ /* 0x080fe20003fc6270 */
[----:B------:R-:W-:Y:S01]  /*24f0*/  IMAD.IADD R25, R16, 0x1, R15 ;  /* 0x0000000110197824 */ /* 0x000fe200078e020f */
[-C--:B------:R-:W-:Y:S01]  /*2500*/  ISETP.GE.AND P5, PT, R27, R0.reuse, PT ;  /* 0x000000001b00720c */ /* 0x080fe20003fa6270 */
[----:B------:R-:W-:Y:S01]  /*2510*/  VIADD R27, R35, 0xe0 ;  /* 0x000000e0231b7836 */ /* 0x000fe20000000000 */
[-C--:B------:R-:W-:Y:S01]  /*2520*/  ISETP.GE.AND P4, PT, R29, R0.reuse, PT ;  /* 0x000000001d00720c */ /* 0x080fe20003f86270 */
[----:B--2---:R-:W-:Y:S01]  /*2530*/  IMAD.WIDE R20, R25, 0x4, R20 ;  /* 0x0000000419147825 */ /* 0x004fe200078e0214 */
[----:B------:R-:W-:Y:S02]  /*2540*/  IADD3 R25, PT, PT, R35, 0xc0, RZ ;  /* 0x000000c023197810 */ /* 0x000fe40007ffe0ff */
[----:B------:R-:W-:-:S02]  /*2550*/  ISETP.GE.AND P3, PT, R31, R0, PT ;  /* 0x000000001f00720c */ /* 0x000fc40003f66270 */
[-C--:B------:R-:W-:Y:S02]  /*2560*/  ISETP.GE.AND P2, PT, R33, R0.reuse, PT ;  /* 0x000000002100720c */ /* 0x080fe40003f46270 */
[----:B------:R-:W-:Y:S01]  /*2570*/  ISETP.GE.AND P1, PT, R25, R0, PT ;  /* 0x000000001900720c */ /* 0x000fe20003f26270 */
[----:B------:R-:W-:-:S12]  /*2580*/  @P0 BRA `(.L_x_269) ;  /* 0x0000000000080947 */ /* 0x000fd80003800000 */
[----:B------:R-:W2:Y:S04]  /*2590*/  LDG.E R25, desc[UR12][R20.64] ;  /* 0x0000000c14197981 */ /* 0x000ea8000c1e1900 */
[----:B--2---:R0:W-:Y:S02]  /*25a0*/  REDG.E.ADD.F32.FTZ.RN.STRONG.GPU desc[UR12][R18.64], R25 ;  /* 0x00000019120079a6 */ /* 0x0041e4000c12f30c */
.L_x_269:
[----:B-1----:R-:W-:Y:S05]  /*25b0*/  BSYNC.RECONVERGENT B2 ;  /* 0x0000000000027941 */ /* 0x002fea0003800200 */
.L_x_268:
[----:B------:R-:W-:Y:S01]  /*25c0*/  BSSY.RECONVERGENT B2, `(.L_x_270) ;  /* 0x0000005000027945 */ /* 0x000fe20003800200 */
[----:B------:R-:W-:-:S03]  /*25d0*/  ISETP.GE.AND P0, PT, R27, R0, PT ;  /* 0x000000001b00720c */ /* 0x000fc60003f06270 */
[----:B------:R-:W-:Y:S10]  /*25e0*/  @P6 BRA `(.L_x_271) ;  /* 0x0000000000086947 */ /* 0x000ff40003800000 */
[----:B0-----:R-:W2:Y:S04]  /*25f0*/  LDG.E R25, desc[UR12][R20.64+0x80] ;  /* 0x0000800c14197981 */ /* 0x001ea8000c1e1900 */
[----:B--2---:R1:W-:Y:S02]  /*2600*/  REDG.E.ADD.F32.FTZ.RN.STRONG.GPU desc[UR12][R18.64+0x80], R25 ;  /* 0x00008019120079a6 */ /* 0x0043e4000c12f30c */
.L_x_271:
[----:B------:R-:W-:Y:S05]  /*2610*/  BSYNC.RECONVERGENT B2 ;  /* 0x0000000000027941 */ /* 0x000fea0003800200 */
.L_x_270:
[----:B------:R-:W-:Y:S01]  /*2620*/  BSSY.RECONVERGENT B2, `(.L_x_272) ;  /* 0x0000005000027945 */ /* 0x000fe20003800200 */
[----:B------:R-:W-:-:S03]  /*2630*/  ISETP.NE.AND P6, PT, R26, R9, PT ;  /* 0x000000091a00720c */ /* 0x000fc60003fc5270 */
[----:B------:R-:W-:Y:S10]  /*2640*/  @P5 BRA `(.L_x_273) ;  /* 0x0000000000085947 */ /* 0x000ff40003800000 */
[----:B01----:R-:W2:Y:S04]  /*2650*/  LDG.E R25, desc[UR12][R20.64+0x100] ;  /* 0x0001000c14197981 */ /* 0x003ea8000c1e1900 */
[----:B--2---:R2:W-:Y:S02]  /*2660*/  REDG.E.ADD.F32.FTZ.RN.STRONG.GPU desc[UR12][R18.64+0x100], R25 ;  /* 0x00010019120079a6 */ /* 0x0045e4000c12f30c */
.L_x_273:
[----:B------:R-:W-:Y:S05]  /*2670*/  BSYNC.RECONVERGENT B2 ;  /* 0x0000000000027941 */ /* 0x000fea0003800200 */
.L_x_272:
[----:B------:R-:W-:Y:S04]  /*2680*/  BSSY.RECONVERGENT B2, `(.L_x_274) ;  /* 0x0000004000027945 */ /* 0x000fe80003800200 */
[----:B------:R-:W-:Y:S05]  /*2690*/  @P4 BRA `(.L_x_275) ;  /* 0x0000000000084947 */ /* 0x000fea0003800000 */
[----:B012---:R-:W2:Y:S04]  /*26a0*/  LDG.E R25, desc[UR12][R20.64+0x180] ;  /* 0x0001800c14197981 */ /* 0x007ea8000c1e1900 */
[----:B--2---:R3:W-:Y:S02]  /*26b0*/  REDG.E.ADD.F32.FTZ.RN.STRONG.GPU desc[UR12][R18.64+0x180], R25 ;  /* 0x00018019120079a6 */ /* 0x0047e4000c12f30c */
.L_x_275:
[----:B------:R-:W-:Y:S05]  /*26c0*/  BSYNC.RECONVERGENT B2 ;  /* 0x0000000000027941 */ /* 0x000fea0003800200 */
.L_x_274:
[----:B------:R-:W-:Y:S04]  /*26d0*/  BSSY.RECONVERGENT B2, `(.L_x_276) ;  /* 0x0000004000027945 */ /* 0x000fe80003800200 */
[----:B------:R-:W-:Y:S05]  /*26e0*/  @P3 BRA `(.L_x_277) ;  /* 0x0000000000083947 */ /* 0x000fea0003800000 */
[----:B0123--:R-:W2:Y:S04]  /*26f0*/  LDG.E R25, desc[UR12][R20.64+0x200] ;  /* 0x0002000c14197981 */ /* 0x00fea8000c1e1900 */
[----:B--2---:R4:W-:Y:S02]  /*2700*/  REDG.E.ADD.F32.FTZ.RN.STRONG.GPU desc[UR12][R18.64+0x200], R25 ;  /* 0x00020019120079a6 */ /* 0x0049e4000c12f30c */
.L_x_277:
[----:B------:R-:W-:Y:S05]  /*2710*/  BSYNC.RECONVERGENT B2 ;  /* 0x0000000000027941 */ /* 0x000fea0003800200 */
.L_x_276:
[----:B------:R-:W-:Y:S04]  /*2720*/  BSSY.RECONVERGENT B2, `(.L_x_278) ;  /* 0x0000004000027945 */ /* 0x000fe80003800200 */
[----:B------:R-:W-:Y:S05]  /*2730*/  @P2 BRA `(.L_x_279) ;  /* 0x0000000000082947 */ /* 0x000fea0003800000 */
[----:B01234-:R-:W2:Y:S04]  /*2740*/  LDG.E R25, desc[UR12][R20.64+0x280] ;  /* 0x0002800c14197981 */ /* 0x01fea8000c1e1900 */
[----:B--2---:R0:W-:Y:S02]  /*2750*/  REDG.E.ADD.F32.FTZ.RN.STRONG.GPU desc[UR12][R18.64+0x280], R25 ;  /* 0x00028019120079a6 */ /* 0x0041e4000c12f30c */
.L_x_279:
[----:B------:R-:W-:Y:S05]  /*2760*/  BSYNC.RECONVERGENT B2 ;  /* 0x0000000000027941 */ /* 0x000fea0003800200 */
.L_x_278:
[----:B------:R-:W-:Y:S04]  /*2770*/  BSSY.RECONVERGENT B2, `(.L_x_280) ;  /* 0x0000004000027945 */ /* 0x000fe80003800200 */
[----:B------:R-:W-:Y:S05]  /*2780*/  @P1 BRA `(.L_x_281) ;  /* 0x0000000000081947 */ /* 0x000fea0003800000 */
[----:B01234-:R-:W2:Y:S04]  /*2790*/  LDG.E R25, desc[UR12][R20.64+0x300] ;  /* 0x0003000c14197981 */ /* 0x01fea8000c1e1900 */
[----:B--2---:R0:W-:Y:S02]  /*27a0*/  REDG.E.ADD.F32.FTZ.RN.STRONG.GPU desc[UR12][R18.64+0x300], R25 ;  /* 0x00030019120079a6 */ /* 0x0041e4000c12f30c */
.L_x_281:
[----:B------:R-:W-:Y:S05]  /*27b0*/  BSYNC.RECONVERGENT B2 ;  /* 0x0000000000027941 */ /* 0x000fea0003800200 */
.L_x_280:
[----:B------:R-:W-:Y:S04]  /*27c0*/  BSSY.RECONVERGENT B2, `(.L_x_282) ;  /* 0x0000004000027945 */ /* 0x000fe80003800200 */
[----:B------:R-:W-:Y:S05]  /*27d0*/  @P0 BRA `(.L_x_283) ;  /* 0x0000000000080947 */ /* 0x000fea0003800000 */
[----:B------:R-:W5:Y:S04]  /*27e0*/  LDG.E R21, desc[UR12][R20.64+0x380] ;  /* 0x0003800c14157981 */ /* 0x000f68000c1e1900 */
[----:B-----5:R0:W-:Y:S02]  /*27f0*/  REDG.E.ADD.F32.FTZ.RN.STRONG.GPU desc[UR12][R18.64+0x380], R21 ;  /* 0x00038015120079a6 */ /* 0x0201e4000c12f30c */
.L_x_283:
[----:B------:R-:W-:Y:S05]  /*2800*/  BSYNC.RECONVERGENT B2 ;  /* 0x0000000000027941 */ /* 0x000fea0003800200 */
.L_x_282:
[----:B------:R-:W-:Y:S01]  /*2810*/  VIADD R15, R15, 0x100 ;  /* 0x000001000f0f7836 */ /* 0x000fe20000000000 */
[----:B------:R-:W-:Y:S06]  /*2820*/  @P6 BRA `(.L_x_284) ;  /* 0xfffffff800ec6947 */ /* 0x000fec000383ffff */
.L_x_267:
[----:B------:R-:W-:-:S13]  /*2830*/  ISETP.NE.AND P0, PT, R23, RZ, PT ;  /* 0x000000ff1700720c */ /* 0x000fda0003f05270 */
[----:B------:R-:W-:Y:S05]  /*2840*/  @!P0 BRA `(.L_x_285) ;  /* 0x0000000400448947 */ /* 0x000fea0003800000 */
[----:B01234-:R-:W-:-:S05]  /*2850*/  VIADD R18, R23, 0xffffffff ;  /* 0xffffffff17127836 */ /* 0x01ffca0000000000 */
[----:B------:R-:W-:-:S13]  /*2860*/  ISETP.GE.U32.AND P0, PT, R18, 0x3, PT ;  /* 0x000000031200780c */ /* 0x000fda0003f06070 */
[----:B------:R-:W-:Y:S05]  /*2870*/  @!P0 BRA `(.L_x_286) ;  /* 0x0000000000908947 */ /* 0x000fea0003800000 */
[----:B------:R-:W0:Y:S01]  /*2880*/  LDC.64 R20, c[0x0][0x3a0] ;  /* 0x0000e800ff147b82 */ /* 0x000e220000000a00 */
[C---:B------:R-:W-:Y:S01]  /*2890*/  IMAD.IADD R25, R15.reuse, 0x1, R4 ;  /* 0x000000010f197824 */ /* 0x040fe200078e0204 */
[----:B------:R-:W-:Y:S01]  /*28a0*/  IADD3 R26, P2, PT, R15, R13, RZ ;  /* 0x0000000d0f1a7210 */ /* 0x000fe20007f5e0ff */
[----:B------:R-:W-:Y:S02]  /*28b0*/  BSSY.RECONVERGENT B2, `(.L_x_287) ;  /* 0x0000010000027945 */ /* 0x000fe40003800200 */
[C---:B------:R-:W-:Y:S01]  /*28c0*/  VIADD R19, R25.reuse, 0x20 ;  /* 0x0000002019137836 */ /* 0x040fe20000000000 */
[-C--:B------:R-:W-:Y:S01]  /*28d0*/  ISETP.GE.AND P0, PT, R25, R0.reuse, PT ;  /* 0x000000001900720c */ /* 0x080fe20003f06270 */
[----:B------:R-:W-:Y:S01]  /*28e0*/  IMAD.X R27, RZ, RZ, R17, P2 ;  /* 0x000000ffff1b7224 */ /* 0x000fe200010e0611 */
[----:B------:R-:W-:Y:S02]  /*28f0*/  LEA R18, P4, R26, UR8, 0x2 ;  /* 0x000000081a127c11 */ /* 0x000fe4000f8810ff */
[----:B------:R-:W-:Y:S01]  /*2900*/  ISETP.GE.AND P1, PT, R19, R0, PT ;  /* 0x000000001300720c */ /* 0x000fe20003f26270 */
[C---:B------:R-:W-:Y:S01]  /*2910*/  VIADD R19, R25.reuse, 0x40 ;  /* 0x0000004019137836 */ /* 0x040fe20000000000 */
[----:B------:R-:W-:-:S04]  /*2920*/  IADD3 R25, PT, PT, R25, 0x60, RZ ;  /* 0x0000006019197810 */ /* 0x000fc80007ffe0ff */
[-C--:B------:R-:W-:Y:S01]  /*2930*/  ISETP.GE.AND P3, PT, R25, R0.reuse, PT ;  /* 0x000000001900720c */ /* 0x080fe20003f66270 */
[----:B------:R-:W-:Y:S01]  /*2940*/  IMAD.IADD R25, R16, 0x1, R15 ;  /* 0x0000000110197824 */ /* 0x000fe200078e020f */
[----:B------:R-:W-:Y:S02]  /*2950*/  ISETP.GE.AND P2, PT, R19, R0, PT ;  /* 0x000000001300720c */ /* 0x000fe40003f46270 */
[----:B------:R-:W-:Y:S01]  /*2960*/  LEA.HI.X R19, R26, UR9, R27, 0x2, P4 ;  /* 0x000000091a137c11 */ /* 0x000fe2000a0f141b */
[----:B0-----:R-:W-:Y:S01]  /*2970*/  IMAD.WIDE R20, R25, 0x4, R20 ;  /* 0x0000000419147825 */ /* 0x001fe200078e0214 */
[----:B------:R-:W-:Y:S09]  /*2980*/  @P0 BRA `(.L_x_288) ;  /* 0x0000000000080947 */ /* 0x000ff20003800000 */
[----:B------:R-:W2:Y:S04]  /*2990*/  LDG.E R25, desc[UR12][R20.64] ;  /* 0x0000000c14197981 */ /* 0x000ea8000c1e1900 */
[----:B--2---:R0:W-:Y:S02]  /*29a0*/  REDG.E.ADD.F32.FTZ.RN.STRONG.GPU desc[UR12][R18.64], R25 ;  /* 0x00000019120079a6 */ /* 0x0041e4000c12f30c */
.L_x_288:
[----:B------:R-:W-:Y:S05]  /*29b0*/  BSYNC.RECONVERGENT B2 ;  /* 0x0000000000027941 */ /* 0x000fea0003800200 */
.L_x_287:
[----:B------:R-:W-:Y:S04]  /*29c0*/  BSSY.RECONVERGENT B2, `(.L_x_289) ;  /* 0x0000004000027945 */ /* 0x000fe80003800200 */
[----:B------:R-:W-:Y:S05]  /*29d0*/  @P1 BRA `(.L_x_290) ;  /* 0x0000000000081947 */ /* 0x000fea0003800000 */
[----:B0-----:R-:W2:Y:S04]  /*29e0*/  LDG.E R25, desc[UR12][R20.64+0x80] ;  /* 0x0000800c14197981 */ /* 0x001ea8000c1e1900 */
[----:B--2---:R1:W-:Y:S02]  /*29f0*/  REDG.E.ADD.F32.FTZ.RN.STRONG.GPU desc[UR12][R18.64+0x80], R25 ;  /* 0x00008019120079a6 */ /* 0x0043e4000c12f30c */
.L_x_290:
[----:B------:R-:W-:Y:S05]  /*2a00*/  BSYNC.RECONVERGENT B2 ;  /* 0x0000000000027941 */ /* 0x000fea0003800200 */
.L_x_289:
[----:B------:R-:W-:Y:S04]  /*2a10*/  BSSY.RECONVERGENT B2, `(.L_x_291) ;  /* 0x0000004000027945 */ /* 0x000fe80003800200 */
[----:B------:R-:W-:Y:S05]  /*2a20*/  @P2 BRA `(.L_x_292) ;  /* 0x0000000000082947 */ /* 0x000fea0003800000 */
[----:B01----:R-:W2:Y:S04]  /*2a30*/  LDG.E R25, desc[UR12][R20.64+0x100] ;  /* 0x0001000c14197981 */ /* 0x003ea8000c1e1900 */
[----:B--2---:R2:W-:Y:S02]  /*2a40*/  REDG.E.ADD.F32.FTZ.RN.STRONG.GPU desc[UR12][R18.64+0x100], R25 ;  /* 0x00010019120079a6 */ /* 0x0045e4000c12f30c */
.L_x_292:
[----:B------:R-:W-:Y:S05]  /*2a50*/  BSYNC.RECONVERGENT B2 ;  /* 0x0000000000027941 */ /* 0x000fea0003800200 */
.L_x_291:
[----:B------:R-:W-:Y:S04]  /*2a60*/  BSSY.RECONVERGENT B2, `(.L_x_293) ;  /* 0x0000004000027945 */ /* 0x000fe80003800200 */
[----:B------:R-:W-:Y:S05]  /*2a70*/  @P3 BRA `(.L_x_294) ;  /* 0x0000000000083947 */ /* 0x000fea0003800000 */
[----:B------:R-:W3:Y:S04]  /*2a80*/  LDG.E R21, desc[UR12][R20.64+0x180] ;  /* 0x0001800c14157981 */ /* 0x000ee8000c1e1900 */
[----:B---3--:R3:W-:Y:S02]  /*2a90*/  REDG.E.ADD.F32.FTZ.RN.STRONG.GPU desc[UR12][R18.64+0x180], R21 ;  /* 0x00018015120079a6 */ /* 0x0087e4000c12f30c */
.L_x_294:
[----:B------:R-:W-:Y:S05]  /*2aa0*/  BSYNC.RECONVERGENT B2 ;  /* 0x0000000000027941 */ /* 0x000fea0003800200 */
.L_x_293:
[----:B------:R-:W-:-:S07]  /*2ab0*/  VIADD R15, R15, 0x80 ;  /* 0x000000800f0f7836 */ /* 0x000fce0000000000 */
.L_x_286:
[----:B------:R-:W-:Y:S01]  /*2ac0*/  ISETP.NE.AND P0, PT, R10, RZ, PT ;  /* 0x000000ff0a00720c */ /* 0x000fe20003f05270 */
[----:B------:R-:W-:-:S12]  /*2ad0*/  BSSY.RECONVERGENT B2, `(.L_x_285) ;  /* 0x0000028000027945 */ /* 0x000fd80003800200 */
[----:B------:R-:W-:Y:S05]  /*2ae0*/  @!P0 BRA `(.L_x_295) ;  /* 0x0000000000988947 */ /* 0x000fea0003800000 */
[----:B------:R-:W-:-:S13]  /*2af0*/  ISETP.NE.AND P0, PT, R22, RZ, PT ;  /* 0x000000ff1600720c */ /* 0x000fda0003f05270 */
[----:B------:R-:W-:Y:S05]  /*2b00*/  @!P0 BRA `(.L_x_296) ;  /* 0x0000000000588947 */ /* 0x000fea0003800000 */
[----:B---3--:R-:W3:Y:S01]  /*2b10*/  LDC.64 R20, c[0x0][0x3a0] ;  /* 0x0000e800ff147b82 */ /* 0x008ee20000000a00 */
[C---:B------:R-:W-:Y:S01]  /*2b20*/  IADD3 R26, P0, PT, R15.reuse, R13, RZ ;  /* 0x0000000d0f1a7210 */ /* 0x040fe20007f1e0ff */
[----:B012---:R-:W-:Y:S01]  /*2b30*/  IMAD.IADD R25, R15, 0x1, R4 ;  /* 0x000000010f197824 */ /* 0x007fe200078e0204 */
[----:B------:R-:W-:Y:S02]  /*2b40*/  BSSY.RECONVERGENT B3, `(.L_x_297) ;  /* 0x000000c000037945 */ /* 0x000fe40003800200 */
[----:B------:R-:W-:Y:S01]  /*2b50*/  LEA R18, P2, R26, UR8, 0x2 ;  /* 0x000000081a127c11 */ /* 0x000fe2000f8410ff */
[----:B------:R-:W-:Y:S01]  /*2b60*/  IMAD.X R27, RZ, RZ, R17, P0 ;  /* 0x000000ffff1b7224 */ /* 0x000fe200000e0611 */
[C---:B------:R-:W-:Y:S01]  /*2b70*/  ISETP.GE.AND P0, PT, R25.reuse, R0, PT ;  /* 0x000000001900720c */ /* 0x040fe20003f06270 */
[----:B------:R-:W-:Y:S01]  /*2b80*/  VIADD R19, R25, 0x20 ;  /* 0x0000002019137836 */ /* 0x000fe20000000000 */
[----:B------:R-:W-:-:S04]  /*2b90*/  IADD3 R25, PT, PT, R16, R15, RZ ;  /* 0x0000000f10197210 */ /* 0x000fc80007ffe0ff */
[----:B------:R-:W-:Y:S02]  /*2ba0*/  ISETP.GE.AND P1, PT, R19, R0, PT ;  /* 0x000000001300720c */ /* 0x000fe40003f26270 */
[----:B------:R-:W-:Y:S01]  /*2bb0*/  LEA.HI.X R19, R26, UR9, R27, 0x2, P2 ;  /* 0x000000091a137c11 */ /* 0x000fe200090f141b */
[----:B---3--:R-:W-:-:S04]  /*2bc0*/  IMAD.WIDE R20, R25, 0x4, R20 ;  /* 0x0000000419147825 */ /* 0x008fc800078e0214 */
[----:B------:R-:W-:Y:S06]  /*2bd0*/  @P0 BRA `(.L_x_298) ;  /* 0x0000000000080947 */ /* 0x000fec0003800000 */
[----:B------:R-:W2:Y:S04]  /*2be0*/  LDG.E R25, desc[UR12][R20.64] ;  /* 0x0000000c14197981 */ /* 0x000ea8000c1e1900 */
[----:B--2---:R0:W-:Y:S02]  /*2bf0*/  REDG.E.ADD.F32.FTZ.RN.STRONG.GPU desc[UR12][R18.64], R25 ;  /* 0x00000019120079a6 */ /* 0x0041e4000c12f30c */
.L_x_298:
[----:B------:R-:W-:Y:S05]  /*2c00*/  BSYNC.RECONVERGENT B3 ;  /* 0x0000000000037941 */ /* 0x000fea0003800200 */
.L_x_297:
[----:B------:R-:W-:Y:S04]  /*2c10*/  BSSY.RECONVERGENT B3, `(.L_x_299) ;  /* 0x0000004000037945 */ /* 0x000fe80003800200 */
[----:B------:R-:W-:Y:S05]  /*2c20*/  @P1 BRA `(.L_x_300) ;  /* 0x0000000000081947 */ /* 0x000fea0003800000 */
[----:B------:R-:W2:Y:S04]  /*2c30*/  LDG.E R21, desc[UR12][R20.64+0x80] ;  /* 0x0000800c14157981 */ /* 0x000ea8000c1e1900 */
[----:B--2---:R1:W-:Y:S02]  /*2c40*/  REDG.E.ADD.F32.FTZ.RN.STRONG.GPU desc[UR12][R18.64+0x80], R21 ;  /* 0x00008015120079a6 */ /* 0x0043e4000c12f30c */
.L_x_300:
[----:B------:R-:W-:Y:S05]  /*2c50*/  BSYNC.RECONVERGENT B3 ;  /* 0x0000000000037941 */ /* 0x000fea0003800200 */
.L_x_299:
[----:B------:R-:W-:-:S07]  /*2c60*/  VIADD R15, R15, 0x40 ;  /* 0x000000400f0f7836 */ /* 0x000fce0000000000 */
.L_x_296:
[----:B------:R-:W-:-:S13]  /*2c70*/  ISETP.NE.AND P0, PT, R8, RZ, PT ;  /* 0x000000ff0800720c */ /* 0x000fda0003f05270 */
[----:B------:R-:W-:Y:S05]  /*2c80*/  @P0 BRA `(.L_x_295) ;  /* 0x0000000000300947 */ /* 0x000fea0003800000 */
[----:B0123--:R-:W-:Y:S01]  /*2c90*/  IMAD.IADD R19, R4, 0x1, R15 ;  /* 0x0000000104137824 */ /* 0x00ffe200078e020f */
[----:B------:R-:W-:-:S04]  /*2ca0*/  IADD3 R13, P1, PT, R15, R13, RZ ;  /* 0x0000000d0f0d7210 */ /* 0x000fc80007f3e0ff */
[----:B------:R-:W-:Y:S01]  /*2cb0*/  ISETP.GE.AND P0, PT, R19, R0, PT ;  /* 0x000000001300720c */ /* 0x000fe20003f06270 */
[----:B------:R-:W-:Y:S02]  /*2cc0*/  IMAD.IADD R19, R16, 0x1, R15 ;  /* 0x0000000110137824 */ /* 0x000fe400078e020f */
[----:B------:R-:W-:-:S10]  /*2cd0*/  IMAD.X R20, RZ, RZ, R17, P1 ;  /* 0x000000ffff147224 */ /* 0x000fd400008e0611 */
[----:B------:R-:W-:Y:S05]  /*2ce0*/  @P0 BRA `(.L_x_295) ;  /* 0x0000000000180947 */ /* 0x000fea0003800000 */
[----:B------:R-:W0:Y:S02]  /*2cf0*/  LDC.64 R16, c[0x0][0x3a0] ;  /* 0x0000e800ff107b82 */ /* 0x000e240000000a00 */
[----:B0-----:R-:W-:-:S06]  /*2d00*/  IMAD.WIDE R18, R19, 0x4, R16 ;  /* 0x0000000413127825 */ /* 0x001fcc00078e0210 */
[----:B------:R-:W2:Y:S01]  /*2d10*/  LDG.E R19, desc[UR12][R18.64] ;  /* 0x0000000c12137981 */ /* 0x000ea2000c1e1900 */
[----:B------:R-:W-:-:S04]  /*2d20*/  LEA R16, P0, R13, UR8, 0x2 ;  /* 0x000000080d107c11 */ /* 0x000fc8000f8010ff */
[----:B------:R-:W-:-:S05]  /*2d30*/  LEA.HI.X R17, R13, UR9, R20, 0x2, P0 ;  /* 0x000000090d117c11 */ /* 0x000fca00080f1414 */
[----:B--2---:R4:W-:Y:S04]  /*2d40*/  REDG.E.ADD.F32.FTZ.RN.STRONG.GPU desc[UR12][R16.64], R19 ;  /* 0x00000013100079a6 */ /* 0x0049e8000c12f30c */
.L_x_295:
[----:B------:R-:W-:Y:S05]  /*2d50*/  BSYNC.RECONVERGENT B2 ;  /* 0x0000000000027941 */ /* 0x000fea0003800200 */
.L_x_285:
[----:B------:R-:W-:-:S13]  /*2d60*/  ISETP.NE.AND P0, PT, R24, RZ, PT ;  /* 0x000000ff1800720c */ /* 0x000fda0003f05270 */
[----:B------:R-:W-:Y:S05]  /*2d70*/  @P0 BRA `(.L_x_301) ;  /* 0xfffffff400540947 */ /* 0x000fea000383ffff */
.L_x_266:
[----:B------:R-:W-:-:S13]  /*2d80*/  ISETP.GE.AND P0, PT, R0, 0x1, PT ;  /* 0x000000010000780c */ /* 0x000fda0003f06270 */
[----:B------:R-:W-:Y:S05]  /*2d90*/  @!P0 BRA `(.L_x_265) ;  /* 0x0000000800d08947 */ /* 0x000fea0003800000 */
[----:B------:R-:W5:Y:S01]  /*2da0*/  LDCU UR4, c[0x0][0x384] ;  /* 0x00007080ff0477ac */ /* 0x000f620008000800 */
[----:B------:R-:W-:Y:S01]  /*2db0*/  ISETP.GE.AND P1, PT, R0, 0xe1, PT ;  /* 0x000000e10000780c */ /* 0x000fe20003f26270 */
[----:B------:R-:W-:Y:S02]  /*2dc0*/  IMAD R15, R11, R0, RZ ;  /* 0x000000000b0f7224 */ /* 0x000fe400078e02ff */
[----:B----4-:R-:W-:-:S03]  /*2dd0*/  IMAD.MOV.U32 R17, RZ, RZ, RZ ;  /* 0x000000ffff117224 */ /* 0x010fc600078e00ff */
[----:B------:R-:W-:-:S04]  /*2de0*/  IADD3 R11, P0, PT, R15, R4, RZ ;  /* 0x000000040f0b7210 */ /* 0x000fc80007f1e0ff */
[----:B0123--:R-:W-:Y:S01]  /*2df0*/  LEA.HI.X.SX32 R18, R15, RZ, 0x1, P0 ;  /* 0x000000ff0f127211 */ /* 0x00ffe200000f0eff */
[----:B-----5:R-:W-:-:S04]  /*2e00*/  IMAD R13, R7, UR4, R12 ;  /* 0x00000004070d7c24 */ /* 0x020fc8000f8e020c */
[----:B------:R-:W-:Y:S01]  /*2e10*/  IMAD R16, R13, R0, R4 ;  /* 0x000000000d107224 */ /* 0x000fe200078e0204 */
[----:B------:R-:W-:Y:S06]  /*2e20*/  @!P1 BRA `(.L_x_302) ;  /* 0x00000004004c9947 */ /* 0x000fec0003800000 */
[----:B------:R-:W-:Y:S01]  /*2e30*/  IADD3 R20, P0, PT, R11, UR18, RZ ;  /* 0x000000120b147c10 */ /* 0x000fe2000ff1e0ff */
[----:B------:R-:W-:Y:S02]  /*2e40*/  HFMA2 R24, -RZ, RZ, 0, 0 ;  /* 0x00000000ff187431 */ /* 0x000fe400000001ff */
[----:B------:R-:W-:Y:S01]  /*2e50*/  IMAD.MOV.U32 R17, RZ, RZ, RZ ;  /* 0x000000ffff117224 */ /* 0x000fe200078e00ff */
[----:B------:R-:W-:-:S09]  /*2e60*/  IADD3.X R26, PT, PT, R18, UR19, RZ, P0, !PT ;  /* 0x00000013121a7c10 */ /* 0x000fd200087fe4ff */
.L_x_319:
[----:B0-----:R-:W0:Y:S01]  /*2e70*/  LDCU UR4, c[0x0][0x380] ;  /* 0x00007000ff0477ac */ /* 0x001e220008000800 */
[----:B-1----:R-:W1:Y:S01]  /*2e80*/  LDC.64 R14, c[0x0][0x3a0] ;  /* 0x0000e800ff0e7b82 */ /* 0x002e620000000a00 */
[----:B--234-:R-:W-:Y:S01]  /*2e90*/  IADD3 R13, P0, PT, R17, R20, RZ ;  /* 0x00000014110d7210 */ /* 0x01cfe20007f1e0ff */
[----:B------:R-:W-:Y:S01]  /*2ea0*/  IMAD.IADD R27, R4, 0x1, R17 ;  /* 0x00000001041b7824 */ /* 0x000fe200078e0211 */
[----:B------:R-:W-:Y:S01]  /*2eb0*/  BSSY.RECONVERGENT B2, `(.L_x_303) ;  /* 0x000001c000027945 */ /* 0x000fe20003800200 */
[----:B------:R-:W-:Y:S02]  /*2ec0*/  VIADD R24, R24, 0x8 ;  /* 0x0000000818187836 */ /* 0x000fe40000000000 */
[----:B------:R-:W-:Y:S01]  /*2ed0*/  IMAD.X R28, RZ, RZ, R26, P0 ;  /* 0x000000ffff1c7224 */ /* 0x000fe200000e061a */
[----:B------:R-:W-:Y:S01]  /*2ee0*/  LEA R12, P0, R13, UR8, 0x2 ;  /* 0x000000080d0c7c11 */ /* 0x000fe2000f8010ff */
[C---:B------:R-:W-:Y:S02]  /*2ef0*/  VIADD R21, R27.reuse, 0x40 ;  /* 0x000000401b157836 */ /* 0x040fe40000000000 */
[----:B------:R-:W-:Y:S01]  /*2f00*/  VIADD R19, R27, 0x20 ;  /* 0x000000201b137836 */ /* 0x000fe20000000000 */
[----:B------:R-:W-:Y:S01]  /*2f10*/  LEA.HI.X R13, R13, UR9, R28, 0x2, P0 ;  /* 0x000000090d0d7c11 */ /* 0x000fe200080f141c */
[----:B------:R-:W-:-:S02]  /*2f20*/  VIADD R25, R27, 0x60 ;  /* 0x000000601b197836 */ /* 0x000fc40000000000 */
[----:B0-----:R-:W-:-:S05]  /*2f30*/  IMAD.U32 R0, RZ, RZ, UR4 ;  /* 0x00000004ff007e24 */ /* 0x001fca000f8e00ff */
[-C--:B------:R-:W-:Y:S02]  /*2f40*/  ISETP.GE.AND P6, PT, R27, R0.reuse, PT ;  /* 0x000000001b00720c */ /* 0x080fe40003fc6270 */
[-C--:B------:R-:W-:Y:S01]  /*2f50*/  ISETP.GE.AND P0, PT, R21, R0.reuse, PT ;  /* 0x000000001500720c */ /* 0x080fe20003f06270 */
[----:B------:R-:W-:Y:S01]  /*2f60*/  VIADD R21, R27, 0xa0 ;  /* 0x000000a01b157836 */ /* 0x000fe20000000000 */
[-C--:B------:R-:W-:Y:S02]  /*2f70*/  ISETP.GE.AND P1, PT, R19, R0.reuse, PT ;  /* 0x000000001300720c */ /* 0x080fe40003f26270 */
[----:B------:R-:W-:Y:S02]  /*2f80*/  IADD3 R19, PT, PT, R27, 0x80, RZ ;  /* 0x000000801b137810 */ /* 0x000fe40007ffe0ff */
[-C--:B------:R-:W-:Y:S01]  /*2f90*/  ISETP.GE.AND P2, PT, R25, R0.reuse, PT ;  /* 0x000000001900720c */ /* 0x080fe20003f46270 */
[----:B------:R-:W-:Y:S01]  /*2fa0*/  VIADD R25, R27, 0xc0 ;  /* 0x000000c01b197836 */ /* 0x000fe20000000000 */
[-C--:B------:R-:W-:Y:S01]  /*2fb0*/  ISETP.GE.AND P4, PT, R21, R0.reuse, PT ;  /* 0x000000001500720c */ /* 0x080fe20003f86270 */
[----:B------:R-:W-:Y:S01]  /*2fc0*/  VIADD R21, R27, 0xe0 ;  /* 0x000000e01b157836 */ /* 0x000fe20000000000 */
[----:B------:R-:W-:Y:S01]  /*2fd0*/  ISETP.GE.AND P3, PT, R19, R0, PT ;  /* 0x000000001300720c */ /* 0x000fe20003f66270 */
[----:B------:R-:W-:Y:S01]  /*2fe0*/  IMAD.IADD R19, R16, 0x1, R17 ;  /* 0x0000000110137824 */ /* 0x000fe200078e0211 */
[----:B------:R-:W-:-:S02]  /*2ff0*/  P2R R28, PR, RZ, 0x1 ;  /* 0x00000001ff1c7803 */ /* 0x000fc40000000000 */
[-C--:B------:R-:W-:Y:S01]  /*3000*/  ISETP.GE.AND P5, PT, R25, R0.reuse, PT ;  /* 0x000000001900720c */ /* 0x080fe20003fa6270 */
[----:B-1----:R-:W-:Y:S01]  /*3010*/  IMAD.WIDE R14, R19, 0x4, R14 ;  /* 0x00000004130e7825 */ /* 0x002fe200078e020e */
[----:B------:R-:W-:Y:S01]  /*3020*/  ISETP.GE.AND P0, PT, R21, R0, PT ;  /* 0x000000001500720c */ /* 0x000fe20003f06270 */
[----:B------:R-:W-:-:S12]  /*3030*/  @P6 BRA `(.L_x_304) ;  /* 0x00000000000c6947 */ /* 0x000fd80003800000 */
[----:B------:R-:W2:Y:S02]  /*3040*/  LDG.E R19, desc[UR12][R14.64] ;  /* 0x0000000c0e137981 */ /* 0x000ea4000c1e1900 */
[----:B--2---:R-:W-:-:S05]  /*3050*/  FMUL R19, R19, R19 ;  /* 0x0000001313137220 */ /* 0x004fca0000400000 */
[----:B------:R0:W-:Y:S02]  /*3060*/  REDG.E.ADD.F32.FTZ.RN.STRONG.GPU desc[UR12][R12.64], R19 ;  /* 0x000000130c0079a6 */ /* 0x0001e4000c12f30c */
.L_x_304:
[----:B------:R-:W-:Y:S05]  /*3070*/  BSYNC.RECONVERGENT B2 ;  /* 0x0000000000027941 */ /* 0x000fea0003800200 */
.L_x_303:
[----:B------:R-:W-:Y:S01]  /*3080*/  BSSY.RECONVERGENT B2, `(.L_x_305) ;  /* 0x0000006000027945 */ /* 0x000fe20003800200 */
[----:B------:R-:W-:-:S03]  /*3090*/  ISETP.NE.AND P6, PT, R24, R9, PT ;  /* 0x000000091800720c */ /* 0x000fc60003fc5270 */
[----:B------:R-:W-:Y:S10]  /*30a0*/  @P1 BRA `(.L_x_306) ;  /* 0x00000000000c1947 */ /* 0x000ff40003800000 */
[----:B0-----:R-:W2:Y:S02]  /*30b0*/  LDG.E R19, desc[UR12][R14.64+0x80] ;  /* 0x0000800c0e137981 */ /* 0x001ea4000c1e1900 */
[----:B--2---:R-:W-:-:S05]  /*30c0*/  FMUL R19, R19, R19 ;  /* 0x0000001313137220 */ /* 0x004fca0000400000 */
[----:B------:R1:W-:Y:S02]  /*30d0*/  REDG.E.ADD.F32.FTZ.RN.STRONG.GPU desc[UR12][R12.64+0x80], R19 ;  /* 0x000080130c0079a6 */ /* 0x0003e4000c12f30c */
.L_x_306:
[----:B------:R-:W-:Y:S05]  /*30e0*/  BSYNC.RECONVERGENT B2 ;  /* 0x0000000000027941 */ /* 0x000fea0003800200 */
.L_x_305:
[----:B------:R-:W-:Y:S01]  /*30f0*/  ISETP.NE.AND P1, PT, R28, RZ, PT ;  /* 0x000000ff1c00720c */ /* 0x000fe20003f25270 */
[----:B------:R-:W-:-:S12]  /*3100*/  BSSY.RECONVERGENT B2, `(.L_x_307) ;  /* 0x0000005000027945 */ /* 0x000fd80003800200 */
[----:B------:R-:W-:Y:S05]  /*3110*/  @P1 BRA `(.L_x_308) ;  /* 0x00000000000c1947 */ /* 0x000fea0003800000 */
[----:B01----:R-:W2:Y:S02]  /*3120*/  LDG.E R19, desc[UR12][R14.64+0x100] ;  /* 0x0001000c0e137981 */ /* 0x003ea4000c1e1900 */
[----:B--2---:R-:W-:-:S05]  /*3130*/  FMUL R19, R19, R19 ;  /* 0x0000001313137220 */ /* 0x004fca0000400000 */
[----:B------:R2:W-:Y:S02]  /*3140*/  REDG.E.ADD.F32.FTZ.RN.STRONG.GPU desc[UR12][R12.64+0x100], R19 ;  /* 0x000100130c0079a6 */ /* 0x0005e4000c12f30c */
.L_x_308:
[----:B------:R-:W-:Y:S05]  /*3150*/  BSYNC.RECONVERGENT B2 ;  /* 0x0000000000027941 */ /* 0x000fea0003800200 */
.L_x_307:
[----:B------:R-:W-:Y:S04]  /*3160*/  BSSY.RECONVERGENT B2, `(.L_x_309) ;  /* 0x0000005000027945 */ /* 0x000fe80003800200 */
[----:B------:R-:W-:Y:S05]  /*3170*/  @P2 BRA `(.L_x_310) ;  /* 0x00000000000c2947 */ /* 0x000fea0003800000 */
[----:B012---:R-:W2:Y:S02]  /*3180*/  LDG.E R19, desc[UR12][R14.64+0x180] ;  /* 0x0001800c0e137981 */ /* 0x007ea4000c1e1900 */
[----:B--2---:R-:W-:-:S05]  /*3190*/  FMUL R19, R19, R19 ;  /* 0x0000001313137220 */ /* 0x004fca0000400000 */
[----:B------:R3:W-:Y:S02]  /*31a0*/  REDG.E.ADD.F32.FTZ.RN.STRONG.GPU desc[UR12][R12.64+0x180], R19 ;  /* 0x000180130c0079a6 */ /* 0x0007e4000c12f30c */
.L_x_310:
[----:B------:R-:W-:Y:S05]  /*31b0*/  BSYNC.RECONVERGENT B2 ;  /* 0x0000000000027941 */ /* 0x000fea0003800200 */
.L_x_309:
[----:B------:R-:W-:Y:S04]  /*31c0*/  BSSY.RECONVERGENT B2, `(.L_x_311) ;  /* 0x0000005000027945 */ /* 0x000fe80003800200 */
[----:B------:R-:W-:Y:S05]  /*31d0*/  @P3 BRA `(.L_x_312) ;  /* 0x00000000000c3947 */ /* 0x000fea0003800000 */
[----:B0123--:R-:W2:Y:S02]  /*31e0*/  LDG.E R19, desc[UR12][R14.64+0x200] ;  /* 0x0002000c0e137981 */ /* 0x00fea4000c1e1900 */
[----:B--2---:R-:W-:-:S05]  /*31f0*/  FMUL R19, R19, R19 ;  /* 0x0000001313137220 */ /* 0x004fca0000400000 */
[----:B------:R4:W-:Y:S02]  /*3200*/  REDG.E.ADD.F32.FTZ.RN.STRONG.GPU desc[UR12][R12.64+0x200], R19 ;  /* 0x000200130c0079a6 */ /* 0x0009e4000c12f30c */
.L_x_312:
[----:B------:R-:W-:Y:S05]  /*3210*/  BSYNC.RECONVERGENT B2 ;  /* 0x0000000000027941 */ /* 0x000fea0003800200 */
.L_x_311:
[----:B------:R-:W-:Y:S04]  /*3220*/  BSSY.RECONVERGENT B2, `(.L_x_313) ;  /* 0x0000005000027945 */ /* 0x000fe80003800200 */
[----:B------:R-:W-:Y:S05]  /*3230*/  @P4 BRA `(.L_x_314) ;  /* 0x00000000000c4947 */ /* 0x000fea0003800000 */
[----:B01234-:R-:W2:Y:S02]  /*3240*/  LDG.E R19, desc[UR12][R14.64+0x280] ;  /* 0x0002800c0e137981 */ /* 0x01fea4000c1e1900 */
[----:B--2---:R-:W-:-:S05]  /*3250*/  FMUL R19, R19, R19 ;  /* 0x0000001313137220 */ /* 0x004fca0000400000 */
[----:B------:R0:W-:Y:S02]  /*3260*/  REDG.E.ADD.F32.FTZ.RN.STRONG.GPU desc[UR12][R12.64+0x280], R19 ;  /* 0x000280130c0079a6 */ /* 0x0001e4000c12f30c */
.L_x_314:
[----:B------:R-:W-:Y:S05]  /*3270*/  BSYNC.RECONVERGENT B2 ;  /* 0x0000000000027941 */ /* 0x000fea0003800200 */
.L_x_313:
[----:B------:R-:W-:Y:S04]  /*3280*/  BSSY.RECONVERGENT B2, `(.L_x_315) ;  /* 0x0000005000027945 */ /* 0x000fe80003800200 */
[----:B------:R-:W-:Y:S05]  /*3290*/  @P5 BRA `(.L_x_316) ;  /* 0x00000000000c5947 */ /* 0x000fea0003800000 */
[----:B01234-:R-:W2:Y:S02]  /*32a0*/  LDG.E R19, desc[UR12][R14.64+0x300] ;  /* 0x0003000c0e137981 */ /* 0x01fea4000c1e1900 */
[----:B--2---:R-:W-:-:S05]  /*32b0*/  FMUL R19, R19, R19 ;  /* 0x0000001313137220 */ /* 0x004fca0000400000 */
[----:B------:R0:W-:Y:S02]  /*32c0*/  REDG.E.ADD.F32.FTZ.RN.STRONG.GPU desc[UR12][R12.64+0x300], R19 ;  /* 0x000300130c0079a6 */ /* 0x0001e4000c12f30c */
.L_x_316:
[----:B------:R-:W-:Y:S05]  /*32d0*/  BSYNC.RECONVERGENT B2 ;  /* 0x0000000000027941 */ /* 0x000fea0003800200 */
.L_x_315:
[----:B------:R-:W-:Y:S04]  /*32e0*/  BSSY.RECONVERGENT B2, `(.L_x_317) ;  /* 0x0000005000027945 */ /* 0x000fe80003800200 */
[----:B------:R-:W-:Y:S05]  /*32f0*/  @P0 BRA `(.L_x_318) ;  /* 0x00000000000c0947 */ /* 0x000fea0003800000 */
[----:B------:R-:W0:Y:S02]  /*3300*/  LDG.E R14, desc[UR12][R14.64+0x380] ;  /* 0x0003800c0e0e7981 */ /* 0x000e24000c1e1900 */
[----:B01234-:R-:W-:-:S05]  /*3310*/  FMUL R19, R14, R14 ;  /* 0x0000000e0e137220 */ /* 0x01ffca0000400000 */
[----:B------:R0:W-:Y:S02]  /*3320*/  REDG.E.ADD.F32.FTZ.RN.STRONG.GPU desc[UR12][R12.64+0x380], R19 ;  /* 0x000380130c0079a6 */ /* 0x0001e4000c12f30c */
.L_x_318:
[----:B------:R-:W-:Y:S05]  /*3330*/  BSYNC.RECONVERGENT B2 ;  /* 0x0000000000027941 */ /* 0x000fea0003800200 */
.L_x_317:
[----:B------:R-:W-:Y:S01]  /*3340*/  VIADD R17, R17, 0x100 ;  /* 0x0000010011117836 */ /* 0x000fe20000000000 */
[----:B------:R-:W-:Y:S06]  /*3350*/  @P6 BRA `(.L_x_319) ;  /* 0xfffffff800c46947 */ /* 0x000fec000383ffff */
.L_x_302:
[----:B------:R-:W-:-:S13]  /*3360*/  ISETP.NE.AND P0, PT, R23, RZ, PT ;  /* 0x000000ff1700720c */ /* 0x000fda0003f05270 */
[----:B------:R-:W-:Y:S05]  /*3370*/  @!P0 BRA `(.L_x_265) ;  /* 0x0000000400588947 */ /* 0x000fea0003800000 */
[----:B01234-:R-:W-:-:S04]  /*3380*/  IADD3 R12, PT, PT, R23, -0x1, RZ ;  /* 0xffffffff170c7810 */ /* 0x01ffc80007ffe0ff */
[----:B------:R-:W-:-:S13]  /*3390*/  ISETP.GE.U32.AND P0, PT, R12, 0x3, PT ;  /* 0x000000030c00780c */ /* 0x000fda0003f06070 */
[----:B------:R-:W-:Y:S05]  /*33a0*/  @!P0 BRA `(.L_x_320) ;  /* 0x0000000000a08947 */ /* 0x000fea0003800000 */
[----:B------:R-:W0:Y:S01]  /*33b0*/  LDC.64 R14, c[0x0][0x3a0] ;  /* 0x0000e800ff0e7b82 */ /* 0x000e220000000a00 */
[----:B------:R-:W-:Y:S01]  /*33c0*/  IMAD.IADD R19, R17, 0x1, R4 ;  /* 0x0000000111137824 */ /* 0x000fe200078e0204 */
[----:B------:R-:W-:Y:S01]  /*33d0*/  IADD3 R20, P2, P3, R11, UR18, R17 ;  /* 0x000000120b147c10 */ /* 0x000fe2000fb5e011 */
[----:B------:R-:W-:Y:S02]  /*33e0*/  BSSY.RECONVERGENT B2, `(.L_x_321) ;  /* 0x0000011000027945 */ /* 0x000fe40003800200 */
[C---:B------:R-:W-:Y:S01]  /*33f0*/  VIADD R13, R19.reuse, 0x20 ;  /* 0x00000020130d7836 */ /* 0x040fe20000000000 */
[-C--:B------:R-:W-:Y:S02]  /*3400*/  ISETP.GE.AND P0, PT, R19, R0.reuse, PT ;  /* 0x000000001300720c */ /* 0x080fe40003f06270 */
[----:B------:R-:W-:Y:S02]  /*3410*/  IADD3.X R21, PT, PT, R18, UR19, RZ, P2, P3 ;  /* 0x0000001312157c10 */ /* 0x000fe400097e64ff */
[----:B------:R-:W-:Y:S01]  /*3420*/  ISETP.GE.AND P1, PT, R13, R0, PT ;  /* 0x000000000d00720c */ /* 0x000fe20003f26270 */
[C---:B------:R-:W-:Y:S01]  /*3430*/  VIADD R13, R19.reuse, 0x40 ;  /* 0x00000040130d7836 */ /* 0x040fe20000000000 */
[----:B------:R-:W-:Y:S01]  /*3440*/  LEA R12, P4, R20, UR8, 0x2 ;  /* 0x00000008140c7c11 */ /* 0x000fe2000f8810ff */
[----:B------:R-:W-:-:S03]  /*3450*/  VIADD R19, R19, 0x60 ;  /* 0x0000006013137836 */ /* 0x000fc60000000000 */
[-C--:B------:R-:W-:Y:S02]  /*3460*/  ISETP.GE.AND P2, PT, R13, R0.reuse, PT ;  /* 0x000000000d00720c */ /* 0x080fe40003f46270 */
[----:B------:R-:W-:Y:S01]  /*3470*/  ISETP.GE.AND P3, PT, R19, R0, PT ;  /* 0x000000001300720c */ /* 0x000fe20003f66270 */
[----:B------:R-:W-:Y:S01]  /*3480*/  IMAD.IADD R19, R16, 0x1, R17 ;  /* 0x0000000110137824 */ /* 0x000fe200078e0211 */
[----:B------:R-:W-:-:S03]  /*3490*/  LEA.HI.X R13, R20, UR9, R21, 0x2, P4 ;  /* 0x00000009140d7c11 */ /* 0x000fc6000a0f1415 */
[----:B0-----:R-:W-:Y:S01]  /*34a0*/  IMAD.WIDE R14, R19, 0x4, R14 ;  /* 0x00000004130e7825 */ /* 0x001fe200078e020e */
[----:B------:R-:W-:Y:S07]  /*34b0*/  @P0 BRA `(.L_x_322) ;  /* 0x00000000000c0947 */ /* 0x000fee0003800000 */
[----:B------:R-:W2:Y:S02]  /*34c0*/  LDG.E R19, desc[UR12][R14.64] ;  /* 0x0000000c0e137981 */ /* 0x000ea4000c1e1900 */
[----:B--2---:R-:W-:-:S05]  /*34d0*/  FMUL R19, R19, R19 ;  /* 0x0000001313137220 */ /* 0x004fca0000400000 */
[----:B------:R0:W-:Y:S02]  /*34e0*/  REDG.E.ADD.F32.FTZ.RN.STRONG.GPU desc[UR12][R12.64], R19 ;  /* 0x000000130c0079a6 */ /* 0x0001e4000c12f30c */
.L_x_322:
[----:B------:R-:W-:Y:S05]  /*34f0*/  BSYNC.RECONVERGENT B2 ;  /* 0x0000000000027941 */ /* 0x000fea0003800200 */
.L_x_321:
[----:B------:R-:W-:Y:S04]  /*3500*/  BSSY.RECONVERGENT B2, `(.L_x_323) ;  /* 0x0000005000027945 */ /* 0x000fe80003800200 */
[----:B------:R-:W-:Y:S05]  /*3510*/  @P1 BRA `(.L_x_324) ;  /* 0x00000000000c1947 */ /* 0x000fea0003800000 */
[----:B0-----:R-:W2:Y:S02]  /*3520*/  LDG.E R19, desc[UR12][R14.64+0x80] ;  /* 0x0000800c0e137981 */ /* 0x001ea4000c1e1900 */
[----:B--2---:R-:W-:-:S05]  /*3530*/  FMUL R19, R19, R19 ;  /* 0x0000001313137220 */ /* 0x004fca0000400000 */
[----:B------:R1:W-:Y:S02]  /*3540*/  REDG.E.ADD.F32.FTZ.RN.STRONG.GPU desc[UR12][R12.64+0x80], R19 ;  /* 0x000080130c0079a6 */ /* 0x0003e4000c12f30c */
.L_x_324:
[----:B------:R-:W-:Y:S05]  /*3550*/  BSYNC.RECONVERGENT B2 ;  /* 0x0000000000027941 */ /* 0x000fea0003800200 */
.L_x_323:
[----:B------:R-:W-:Y:S04]  /*3560*/  BSSY.RECONVERGENT B2, `(.L_x_325) ;  /* 0x0000005000027945 */ /* 0x000fe80003800200 */
[----:B------:R-:W-:Y:S05]  /*3570*/  @P2 BRA `(.L_x_326) ;  /* 0x00000000000c2947 */ /* 0x000fea0003800000 */
[----:B01----:R-:W2:Y:S02]  /*3580*/  LDG.E R19, desc[UR12][R14.64+0x100] ;  /* 0x0001000c0e137981 */ /* 0x003ea4000c1e1900 */
[----:B--2---:R-:W-:-:S05]  /*3590*/  FMUL R19, R19, R19 ;  /* 0x0000001313137220 */ /* 0x004fca0000400000 */
[----:B------:R2:W-:Y:S02]  /*35a0*/  REDG.E.ADD.F32.FTZ.RN.STRONG.GPU desc[UR12][R12.64+0x100], R19 ;  /* 0x000100130c0079a6 */ /* 0x0005e4000c12f30c */
.L_x_326:
[----:B------:R-:W-:Y:S05]  /*35b0*/  BSYNC.RECONVERGENT B2 ;  /* 0x0000000000027941 */ /* 0x000fea0003800200 */
.L_x_325:
[----:B------:R-:W-:Y:S04]  /*35c0*/  BSSY.RECONVERGENT B2, `(.L_x_327) ;  /* 0x0000005000027945 */ /* 0x000fe80003800200 */
[----:B------:R-:W-:Y:S05]  /*35d0*/  @P3 BRA `(.L_x_328) ;  /* 0x00000000000c3947 */ /* 0x000fea0003800000 */
[----:B------:R-:W0:Y:S02]  /*35e0*/  LDG.E R14, desc[UR12][R14.64+0x180] ;  /* 0x0001800c0e0e7981 */ /* 0x000e24000c1e1900 */
[----:B012---:R-:W-:-:S05]  /*35f0*/  FMUL R19, R14, R14 ;  /* 0x0000000e0e137220 */ /* 0x007fca0000400000 */
[----:B------:R3:W-:Y:S02]  /*3600*/  REDG.E.ADD.F32.FTZ.RN.STRONG.GPU desc[UR12][R12.64+0x180], R19 ;  /* 0x000180130c0079a6 */ /* 0x0007e4000c12f30c */
.L_x_328:
[----:B------:R-:W-:Y:S05]  /*3610*/  BSYNC.RECONVERGENT B2 ;  /* 0x0000000000027941 */ /* 0x000fea0003800200 */
.L_x_327:
[----:B------:R-:W-:-:S07]  /*3620*/  VIADD R17, R17, 0x80 ;  /* 0x0000008011117836 */ /* 0x000fce0000000000 */
.L_x_320:
[----:B------:R-:W-:-:S13]  /*3630*/  ISETP.NE.AND P0, PT, R10, RZ, PT ;  /* 0x000000ff0a00720c */ /* 0x000fda0003f05270 */
[----:B------:R-:W-:Y:S05]  /*3640*/  @!P0 BRA `(.L_x_265) ;  /* 0x0000000000a48947 */ /* 0x000fea0003800000 */
[----:B------:R-:W-:-:S13]  /*3650*/  ISETP.NE.AND P0, PT, R22, RZ, PT ;  /* 0x000000ff1600720c */ /* 0x000fda0003f05270 */
[----:B------:R-:W-:Y:S05]  /*3660*/  @!P0 BRA `(.L_x_329) ;  /* 0x0000000000608947 */ /* 0x000fea0003800000 */
[----:B------:R-:W4:Y:S01]  /*3670*/  LDC.64 R14, c[0x0][0x3a0] ;  /* 0x0000e800ff0e7b82 */ /* 0x000f220000000a00 */
[--C-:B------:R-:W-:Y:S01]  /*3680*/  IADD3 R20, P0, P1, R11, UR18, R17.reuse ;  /* 0x000000120b147c10 */ /* 0x100fe2000f91e011 */
[----:B------:R-:W-:Y:S01]  /*3690*/  BSSY.RECONVERGENT B2, `(.L_x_330) ;  /* 0x000000e000027945 */ /* 0x000fe20003800200 */
[----:B0123--:R-:W-:Y:S02]  /*36a0*/  IADD3 R19, PT, PT, R17, R4, RZ ;  /* 0x0000000411137210 */ /* 0x00ffe40007ffe0ff */
[----:B------:R-:W-:Y:S02]  /*36b0*/  IADD3.X R21, PT, PT, R18, UR19, RZ, P0, P1 ;  /* 0x0000001312157c10 */ /* 0x000fe400087e24ff */
[C---:B------:R-:W-:Y:S01]  /*36c0*/  ISETP.GE.AND P0, PT, R19.reuse, R0, PT ;  /* 0x000000001300720c */ /* 0x040fe20003f06270 */
[----:B------:R-:W-:Y:S01]  /*36d0*/  VIADD R13, R19, 0x20 ;  /* 0x00000020130d7836 */ /* 0x000fe20000000000 */
[----:B------:R-:W-:Y:S01]  /*36e0*/  LEA R12, P2, R20, UR8, 0x2 ;  /* 0x00000008140c7c11 */ /* 0x000fe2000f8410ff */
[----:B------:R-:W-:-:S03]  /*36f0*/  IMAD.IADD R19, R16, 0x1, R17 ;  /* 0x0000000110137824 */ /* 0x000fc600078e0211 */
[----:B------:R-:W-:Y:S02]  /*3700*/  ISETP.GE.AND P1, PT, R13, R0, PT ;  /* 0x000000000d00720c */ /* 0x000fe40003f26270 */
[----:B------:R-:W-:Y:S01]  /*3710*/  LEA.HI.X R13, R20, UR9, R21, 0x2, P2 ;  /* 0x00000009140d7c11 */ /* 0x000fe200090f1415 */
[----:B----4-:R-:W-:-:S04]  /*3720*/  IMAD.WIDE R14, R19, 0x4, R14 ;  /* 0x00000004130e7825 */ /* 0x010fc800078e020e */
[----:B------:R-:W-:Y:S06]  /*3730*/  @P0 BRA `(.L_x_331) ;  /* 0x00000000000c0947 */ /* 0x000fec0003800000 */
[----:B------:R-:W2:Y:S02]  /*3740*/  LDG.E R19, desc[UR12][R14.64] ;  /* 0x0000000c0e137981 */ /* 0x000ea4000c1e1900 */
[----:B--2---:R-:W-:-:S05]  /*3750*/  FMUL R19, R19, R19 ;  /* 0x0000001313137220 */ /* 0x004fca0000400000 */
[----:B------:R0:W-:Y:S02]  /*3760*/  REDG.E.ADD.F32.FTZ.RN.STRONG.GPU desc[UR12][R12.64], R19 ;  /* 0x000000130c0079a6 */ /* 0x0001e4000c12f30c */
.L_x_331:
[----:B------:R-:W-:Y:S05]  /*3770*/  BSYNC.RECONVERGENT B2 ;  /* 0x0000000000027941 */ /* 0x000fea0003800200 */
.L_x_330:
[----:B------:R-:W-:Y:S04]  /*3780*/  BSSY.RECONVERGENT B2, `(.L_x_332) ;  /* 0x0000005000027945 */ /* 0x000fe80003800200 */
[----:B------:R-:W-:Y:S05]  /*3790*/  @P1 BRA `(.L_x_333) ;  /* 0x00000000000c1947 */ /* 0x000fea0003800000 */
[----:B------:R-:W0:Y:S02]  /*37a0*/  LDG.E R14, desc[UR12][R14.64+0x80] ;  /* 0x0000800c0e0e7981 */ /* 0x000e24000c1e1900 */
[----:B0-----:R-:W-:-:S05]  /*37b0*/  FMUL R19, R14, R14 ;  /* 0x0000000e0e137220 */ /* 0x001fca0000400000 */
[----:B------:R1:W-:Y:S02]  /*37c0*/  REDG.E.ADD.F32.FTZ.RN.STRONG.GPU desc[UR12][R12.64+0x80], R19 ;  /* 0x000080130c0079a6 */ /* 0x0003e4000c12f30c */
.L_x_333:
[----:B------:R-:W-:Y:S05]  /*37d0*/  BSYNC.RECONVERGENT B2 ;  /* 0x0000000000027941 */ /* 0x000fea0003800200 */
.L_x_332:
[----:B------:R-:W-:-:S07]  /*37e0*/  VIADD R17, R17, 0x40 ;  /* 0x0000004011117836 */ /* 0x000fce0000000000 */
.L_x_329:
[----:B------:R-:W-:-:S13]  /*37f0*/  ISETP.NE.AND P0, PT, R8, RZ, PT ;  /* 0x000000ff0800720c */ /* 0x000fda0003f05270 */
[----:B------:R-:W-:Y:S05]  /*3800*/  @P0 BRA `(.L_x_265) ;  /* 0x0000000000340947 */ /* 0x000fea0003800000 */
[--C-:B0123--:R-:W-:Y:S01]  /*3810*/  IMAD.IADD R13, R4, 0x1, R17.reuse ;  /* 0x00000001040d7824 */ /* 0x10ffe200078e0211 */
[--C-:B------:R-:W-:Y:S01]  /*3820*/  IADD3 R11, P1, P2, R11, UR18, R17.reuse ;  /* 0x000000120b0b7c10 */ /* 0x100fe2000fa3e011 */
[----:B------:R-:W-:-:S03]  /*3830*/  IMAD.IADD R17, R16, 0x1, R17 ;  /* 0x0000000110117824 */ /* 0x000fc600078e0211 */
[----:B------:R-:W-:Y:S02]  /*3840*/  ISETP.GE.AND P0, PT, R13, R0, PT ;  /* 0x000000000d00720c */ /* 0x000fe40003f06270 */
[----:B------:R-:W-:-:S11]  /*3850*/  IADD3.X R18, PT, PT, R18, UR19, RZ, P1, P2 ;  /* 0x0000001312127c10 */ /* 0x000fd60008fe44ff */
[----:B------:R-:W-:Y:S05]  /*3860*/  @P0 BRA `(.L_x_265) ;  /* 0x00000000001c0947 */ /* 0x000fea0003800000 */
[----:B------:R-:W0:Y:S02]  /*3870*/  LDC.64 R12, c[0x0][0x3a0] ;  /* 0x0000e800ff0c7b82 */ /* 0x000e240000000a00 */
[----:B0-----:R-:W-:-:S06]  /*3880*/  IMAD.WIDE R12, R17, 0x4, R12 ;  /* 0x00000004110c7825 */ /* 0x001fcc00078e020c */
[----:B------:R-:W2:Y:S01]  /*3890*/  LDG.E R12, desc[UR12][R12.64] ;  /* 0x0000000c0c0c7981 */ /* 0x000ea2000c1e1900 */
[----:B------:R-:W-:-:S04]  /*38a0*/  LEA R14, P0, R11, UR8, 0x2 ;  /* 0x000000080b0e7c11 */ /* 0x000fc8000f8010ff */
[----:B------:R-:W-:Y:S01]  /*38b0*/  LEA.HI.X R15, R11, UR9, R18, 0x2, P0 ;  /* 0x000000090b0f7c11 */ /* 0x000fe200080f1412 */
[----:B--2---:R-:W-:-:S05]  /*38c0*/  FMUL R11, R12, R12 ;  /* 0x0000000c0c0b7220 */ /* 0x004fca0000400000 */
[----:B------:R0:W-:Y:S03]  /*38d0*/  REDG.E.ADD.F32.FTZ.RN.STRONG.GPU desc[UR12][R14.64], R11 ;  /* 0x0000000b0e0079a6 */ /* 0x0001e6000c12f30c */
.L_x_265:
[----:B-1----:R-:W-:Y:S05]  /*38e0*/  BSYNC.RECONVERGENT B0 ;  /* 0x0000000000007941 */ /* 0x002fea0003800200 */
.L_x_264:
[----:B------:R-:W-:-:S05]  /*38f0*/  VIADD R7, R7, 0x20 ;  /* 0x0000002007077836 */ /* 0x000fca0000000000 */
[----:B------:R-:W-:-:S13]  /*3900*/  ISETP.GE.AND P0, PT, R7, R2, PT ;  /* 0x000000020700720c */ /* 0x000fda0003f06270 */
[----:B------:R-:W-:Y:S05]  /*3910*/  @!P0 BRA `(.L_x_334) ;  /* 0xffffffe400f88947 */ /* 0x000fea000383ffff */
.L_x_263:
[----:B-1----:R-:W-:Y:S05]  /*3920*/  BSYNC.RECONVERGENT B1 ;  /* 0x0000000000017941 */ /* 0x002fea0003800200 */
.L_x_262:
[----:B------:R-:W1:Y:S02]  /*3930*/  LDCU UR10, c[0x0][0x388] ;  /* 0x00007100ff0a77ac */ /* 0x000e640008000800 */
[----:B-1----:R-:W-:Y:S01]  /*3940*/  UISETP.GE.AND UP0, UPT, UR10, 0x1, UPT ;  /* 0x000000010a00788c */ /* 0x002fe2000bf06270 */
[----:B------:R-:W-:Y:S08]  /*3950*/  BAR.SYNC.DEFER_BLOCKING 0x0 ;  /* 0x0000000000007b1d */ /* 0x000ff00000010000 */
[----:B------:R-:W-:Y:S05]  /*3960*/  BRA.U !UP0, `(.L_x_335) ;  /* 0x0000000d08187547 */ /* 0x000fea000b800000 */
[----:B------:R-:W-:Y:S01]  /*3970*/  UIADD3 UR16, UPT, UPT, UR10, -0x1, URZ ;  /* 0xffffffff0a107890 */ /* 0x000fe2000fffe0ff */
[----:B------:R-:W-:-:S03]  /*3980*/  UMOV UR4, URZ ;  /* 0x000000ff00047c82 */ /* 0x000fc60008000000 */
[----:B------:R-:W-:Y:S02]  /*3990*/  UISETP.GE.U32.AND UP1, UPT, UR16, 0x1c00, UPT ;  /* 0x00001c001000788c */ /* 0x000fe4000bf26070 */
[----:B------:R-:W-:-:S04]  /*39a0*/  ULEA.HI UR11, UR16, 0x1, URZ, 0x16 ;  /* 0x00000001100b7891 */ /* 0x000fc8000f8fb0ff */
[----:B------:R-:W-:-:S04]  /*39b0*/  ULOP3.LUT UR19, UR11, 0x7, URZ, 0xc0, !UPT ;  /* 0x000000070b137892 */ /* 0x000fc8000f8ec0ff */
[----:B------:R-:W-:Y:S01]  /*39c0*/  UISETP.NE.AND UP0, UPT, UR19, URZ, UPT ;  /* 0x000000ff1300728c */ /* 0x000fe2000bf05270 */
[----:B------:R-:W-:Y:S10]  /*39d0*/  BRA.U !UP1, `(.L_x_336) ;  /* 0x0000000509747547 */ /* 0x000ff4000b800000 */
[----:B------:R-:W1:Y:S01]  /*39e0*/  S2UR UR5, SR_CgaCtaId ;  /* 0x00000000000579c3 */ /* 0x000e620000008800 */
[----:B------:R-:W-:Y:S01]  /*39f0*/  UMOV UR4, 0x400 ;  /* 0x0000040000047882 */ /* 0x000fe20000000000 */
[----:B------:R-:W0:Y:S01]  /*3a00*/  LDCU UR10, c[0x0][0x388] ;  /* 0x00007100ff0a77ac */ /* 0x000e220008000800 */
[----:B------:R-:W-:Y:S02]  /*3a10*/  ULOP3.LUT UR15, UR11, 0x7ffff8, URZ, 0xc0, !UPT ;  /* 0x007ffff80b0f7892 */ /* 0x000fe4000f8ec0ff */
[----:B-1----:R-:W-:-:S03]  /*3a20*/  ULEA UR14, UR5, UR4, 0x18 ;  /* 0x00000004050e7291 */ /* 0x002fc6000f8ec0ff */
[----:B------:R-:W-:Y:S01]  /*3a30*/  UMOV UR4, URZ ;  /* 0x000000ff00047c82 */ /* 0x000fe20008000000 */
[----:B0-----:R-:W-:-:S08]  /*3a40*/  UMOV UR5, URZ ;  /* 0x000000ff00057c82 */ /* 0x001fd00008000000 */
.L_x_337:
[----:B------:R-:W-:Y:S01]  /*3a50*/  IADD3 R9, PT, PT, R5, UR4, RZ ;  /* 0x0000000405097c10 */ /* 0x000fe2000fffe0ff */
[----:B------:R-:W-:Y:S01]  /*3a60*/  UIADD3 UR5, UPT, UPT, UR5, 0x8, URZ ;  /* 0x0000000805057890 */ /* 0x000fe2000fffe0ff */
[----:B------:R-:W-:Y:S01]  /*3a70*/  PLOP3.LUT P0, PT, PT, PT, PT, 0x80, 0x8 ;  /* 0x000000000008781c */ /* 0x000fe20003f0f070 */
[----:B------:R-:W-:Y:S01]  /*3a80*/  UIADD3 UR4, UPT, UPT, UR4, 0x2000, URZ ;  /* 0x0000200004047890 */ /* 0x000fe2000fffe0ff */
[C---:B------:R-:W-:Y:S01]  /*3a90*/  ISETP.GE.AND P3, PT, R9.reuse, UR10, PT ;  /* 0x0000000a09007c0c */ /* 0x040fe2000bf66270 */
[C---:B-1----:R-:W-:Y:S01]  /*3aa0*/  VIADD R2, R9.reuse, 0x400 ;  /* 0x0000040009027836 */ /* 0x042fe20000000000 */
[C---:B------:R-:W-:Y:S01]  /*3ab0*/  LEA R11, R9.reuse, UR14, 0x2 ;  /* 0x0000000e090b7c11 */ /* 0x040fe2000f8e10ff */
[----:B------:R-:W-:Y:S01]  /*3ac0*/  VIADD R8, R9, 0x800 ;  /* 0x0000080009087836 */ /* 0x000fe20000000000 */
[----:B------:R-:W-:-:S03]  /*3ad0*/  UISETP.NE.AND UP1, UPT, UR5, UR15, UPT ;  /* 0x0000000f0500728c */ /* 0x000fc6000bf25270 */
        /* <DEDUP_REMOVED lines=45> */
[----:B------:R-:W-:Y:S02]  /*3db0*/  ISETP.GE.AND P1, PT, R8, UR10, PT ;  /* 0x0000000a08007c0c */ /* 0x000fe4000bf26270 */
[----:B------:R-:W-:-:S09]  /*3dc0*/  IADD3 R8, PT, PT, R9, 0x1800, RZ ;  /* 0x0000180009087810 */ /* 0x000fd20007ffe0ff */
        /* <DEDUP_REMOVED lines=30> */
.L_x_336:
[----:B------:R-:W-:Y:S05]  /*3fb0*/  BRA.U !UP0, `(.L_x_335) ;  /* 0x0000000508847547 */ /* 0x000fea000b800000 */
[----:B------:R-:W-:Y:S02]  /*3fc0*/  UISETP.GE.U32.AND UP1, UPT, UR19, 0x4, UPT ;  /* 0x000000041300788c */ /* 0x000fe4000bf26070 */
[----:B------:R-:W-:-:S07]  /*3fd0*/  ULOP3.LUT UP0, UR5, UR11, 0x3, URZ, 0xc0, !UPT ;  /* 0x000000030b057892 */ /* 0x000fce000f80c0ff */
[----:B------:R-:W-:Y:S05]  /*3fe0*/  BRA.U !UP1, `(.L_x_338) ;  /* 0x0000000109b87547 */ /* 0x000fea000b800000 */
[----:B------:R-:W5:Y:S01]  /*3ff0*/  S2UR UR14, SR_CgaCtaId ;  /* 0x00000000000e79c3 */ /* 0x000f620000008800 */
[----:B------:R-:W-:Y:S01]  /*4000*/  UMOV UR11, 0x400 ;  /* 0x00000400000b7882 */ /* 0x000fe20000000000 */
[----:B------:R-:W-:Y:S01]  /*4010*/  VIADD R9, R5, UR4 ;  /* 0x0000000405097c36 */ /* 0x000fe20008000000 */
[----:B------:R-:W-:Y:S01]  /*4020*/  PLOP3.LUT P0, PT, PT, PT, PT, 0x80, 0x8 ;  /* 0x000000000008781c */ /* 0x000fe20003f0f070 */
[----:B------:R-:W-:Y:S02]  /*4030*/  UIADD3 UR4, UPT, UPT, UR4, 0x1000, URZ ;  /* 0x0000100004047890 */ /* 0x000fe4000fffe0ff */
[C---:B-1----:R-:W-:Y:S01]  /*4040*/  VIADD R2, R9.reuse, 0x400 ;  /* 0x0000040009027836 */ /* 0x042fe20000000000 */
[C---:B------:R-:W-:Y:S01]  /*4050*/  ISETP.GE.AND P3, PT, R9.reuse, UR10, PT ;  /* 0x0000000a09007c0c */ /* 0x040fe2000bf66270 */
[----:B------:R-:W-:Y:S01]  /*4060*/  VIADD R8, R9, 0x800 ;  /* 0x0000080009087836 */ /* 0x000fe20000000000 */
[----:B-----5:R-:W-:-:S06]  /*4070*/  ULEA UR11, UR14, UR11, 0x18 ;  /* 0x0000000b0e0b7291 */ /* 0x020fcc000f8ec0ff */
[----:B0-----:R-:W-:-:S05]  /*4080*/  LEA R11, R9, UR11, 0x2 ;  /* 0x0000000b090b7c11 */ /* 0x001fca000f8e10ff */
[----:B------:R-:W-:Y:S01]  /*4090*/  IMAD R10, R6, 0x4, R11 ;  /* 0x00000004060a7824 */ /* 0x000fe200078e020b */
        /* <DEDUP_REMOVED lines=35> */
.L_x_338:
[----:B------:R-:W-:Y:S05]  /*42d0*/  BRA.U !UP0, `(.L_x_335) ;  /* 0x0000000108bc7547 */ /* 0x000fea000b800000 */
[----:B------:R-:W-:Y:S02]  /*42e0*/  UISETP.NE.AND UP1, UPT, UR5, 0x1, UPT ;  /* 0x000000010500788c */ /* 0x000fe4000bf25270 */
[----:B------:R-:W-:-:S07]  /*42f0*/  ULOP3.LUT UP0, URZ, UR16, 0x400, URZ, 0xc0, !UPT ;  /* 0x0000040010ff7892 */ /* 0x000fce000f80c0ff */
[----:B------:R-:W-:Y:S05]  /*4300*/  BRA.U !UP1, `(.L_x_339) ;  /* 0x0000000109687547 */ /* 0x000fea000b800000 */
[----:B------:R-:W5:Y:S01]  /*4310*/  S2UR UR11, SR_CgaCtaId ;  /* 0x00000000000b79c3 */ /* 0x000f620000008800 */
[----:B------:R-:W-:Y:S01]  /*4320*/  UMOV UR5, 0x400 ;  /* 0x0000040000057882 */ /* 0x000fe20000000000 */
[----:B01----:R-:W-:Y:S01]  /*4330*/  IADD3 R2, PT, PT, R5, UR4, RZ ;  /* 0x0000000405027c10 */ /* 0x003fe2000fffe0ff */
[----:B------:R-:W-:Y:S01]  /*4340*/  UIADD3 UR4, UPT, UPT, UR4, 0x800, URZ ;  /* 0x0000080004047890 */ /* 0x000fe2000fffe0ff */
[----:B------:R-:W-:Y:S02]  /*4350*/  PLOP3.LUT P0, PT, PT, PT, PT, 0x80, 0x8 ;  /* 0x000000000008781c */ /* 0x000fe40003f0f070 */
[----:B------:R-:W-:Y:S01]  /*4360*/  ISETP.GE.AND P2, PT, R2, UR10, PT ;  /* 0x0000000a02007c0c */ /* 0x000fe2000bf46270 */
[----:B-----5:R-:W-:-:S06]  /*4370*/  ULEA UR5, UR11, UR5, 0x18 ;  /* 0x000000050b057291 */ /* 0x020fcc000f8ec0ff */
[C---:B------:R-:W-:Y:S01]  /*4380*/  LEA R9, R2.reuse, UR5, 0x2 ;  /* 0x0000000502097c11 */ /* 0x040fe2000f8e10ff */
[----:B------:R-:W-:-:S04]  /*4390*/  VIADD R2, R2, 0x400 ;  /* 0x0000040002027836 */ /* 0x000fc80000000000 */
[----:B------:R-:W-:Y:S01]  /*43a0*/  IMAD R8, R6, 0x4, R9 ;  /* 0x0000000406087824 */ /* 0x000fe200078e0209 */
[----:B------:R-:W-:Y:S01]  /*43b0*/  @!P2 LDS R7, [R9] ;  /* 0x000000000907a984 */ /* 0x000fe20000000800 */
[----:B------:R-:W-:-:S03]  /*43c0*/  ISETP.GE.AND P3, PT, R2, UR10, PT ;  /* 0x0000000a02007c0c */ /* 0x000fc6000bf66270 */
[----:B------:R-:W0:Y:S02]  /*43d0*/  @!P2 LDS R0, [R8] ;  /* 0x000000000800a984 */ /* 0x000e240000000800 */
[----:B0-----:R-:W-:-:S04]  /*43e0*/  @!P2 ISETP.GE.AND P1, PT, R0, RZ, PT ;  /* 0x000000ff0000a20c */ /* 0x001fc80003f26270 */
[----:B------:R-:W-:Y:S02]  /*43f0*/  @!P2 PLOP3.LUT P0, PT, P1, PT, PT, 0x80, 0x8 ;  /* 0x000000000008a81c */ /* 0x000fe40000f0f070 */
[----:B------:R-:W-:-:S11]  /*4400*/  @!P2 ISETP.NE.AND P1, PT, R7, 0x1, PT ;  /* 0x000000010700a80c */ /* 0x000fd60003f25270 */
[----:B------:R-:W-:Y:S02]  /*4410*/  @!P0 SEL R0, R7, R0, P1 ;  /* 0x0000000007008207 */ /* 0x000fe40000800000 */
[----:B------:R-:W-:Y:S01]  /*4420*/  @!P3 LDS R7, [R9+0x1000] ;  /* 0x001000000907b984 */ /* 0x000fe20000000800 */
        /* <DEDUP_REMOVED lines=8> */
.L_x_339:
[----:B------:R-:W-:Y:S05]  /*44b0*/  BRA.U UP0, `(.L_x_335) ;  /* 0x0000000100447547 */ /* 0x000fea000b800000 */
[----:B------:R-:W-:Y:S01]  /*44c0*/  VIADD R5, R5, UR4 ;  /* 0x0000000405057c36 */ /* 0x000fe20008000000 */
[----:B------:R-:W-:Y:S04]  /*44d0*/  BSSY.RECONVERGENT B0, `(.L_x_335) ;  /* 0x000000f000007945 */ /* 0x000fe80003800200 */
[----:B------:R-:W-:-:S13]  /*44e0*/  ISETP.GE.AND P0, PT, R5, UR10, PT ;  /* 0x0000000a05007c0c */ /* 0x000fda000bf06270 */
[----:B------:R-:W-:Y:S05]  /*44f0*/  @P0 BRA `(.L_x_340) ;  /* 0x0000000000300947 */ /* 0x000fea0003800000 */
[----:B------:R-:W5:Y:S01]  /*4500*/  S2UR UR5, SR_CgaCtaId ;  /* 0x00000000000579c3 */ /* 0x000f620000008800 */
[----:B------:R-:W-:Y:S01]  /*4510*/  UMOV UR4, 0x400 ;  /* 0x0000040000047882 */ /* 0x000fe20000000000 */
[----:B------:R-:W-:Y:S01]  /*4520*/  IMAD.IADD R6, R5, 0x1, R6 ;  /* 0x0000000105067824 */ /* 0x000fe200078e0206 */
[----:B-----5:R-:W-:-:S06]  /*4530*/  ULEA UR4, UR5, UR4, 0x18 ;  /* 0x0000000405047291 */ /* 0x020fcc000f8ec0ff */
[----:B------:R-:W-:Y:S02]  /*4540*/  LEA R6, R6, UR4, 0x2 ;  /* 0x0000000406067c11 */ /* 0x000fe4000f8e10ff */
[----:B------:R-:W-:-:S03]  /*4550*/  LEA R5, R5, UR4, 0x2 ;  /* 0x0000000405057c11 */ /* 0x000fc6000f8e10ff */
[----:B------:R-:W5:Y:S04]  /*4560*/  LDS R0, [R6] ;  /* 0x0000000006007984 */ /* 0x000f680000000800 */
[----:B------:R-:W0:Y:S01]  /*4570*/  LDS R7, [R5] ;  /* 0x0000000005077984 */ /* 0x000e220000000800 */
[----:B-----5:R-:W-:Y:S02]  /*4580*/  ISETP.GE.AND P1, PT, R0, RZ, PT ;  /* 0x000000ff0000720c */ /* 0x020fe40003f26270 */
[----:B0-----:R-:W-:-:S11]  /*4590*/  ISETP.NE.AND P0, PT, R7, 0x1, PT ;  /* 0x000000010700780c */ /* 0x001fd60003f05270 */
[----:B------:R-:W-:-:S05]  /*45a0*/  @!P1 SEL R0, R7, R0, P0 ;  /* 0x0000000007009207 */ /* 0x000fca0000000000 */
[----:B------:R0:W-:Y:S02]  /*45b0*/  STS [R5], R0 ;  /* 0x0000000005007388 */ /* 0x0001e40000000800 */
.L_x_340:
[----:B------:R-:W-:Y:S05]  /*45c0*/  BSYNC.RECONVERGENT B0 ;  /* 0x0000000000007941 */ /* 0x000fea0003800200 */
.L_x_335:
        /* <DEDUP_REMOVED lines=13> */
[----:B------:R-:W-:Y:S01]  /*46a0*/  HFMA2 R0, -RZ, RZ, 0, 0 ;  /* 0x00000000ff007431 */ /* 0x000fe200000001ff */
[----:B------:R-:W-:Y:S01]  /*46b0*/  ULOP3.LUT UR14, UR10, 0x7, URZ, 0xc0, !UPT ;  /* 0x000000070a0e7892 */ /* 0x000fe2000f8ec0ff */
[----:B-1----:R-:W-:Y:S01]  /*46c0*/  IMAD.MOV.U32 R2, RZ, RZ, RZ ;  /* 0x000000ffff027224 */ /* 0x002fe200078e00ff */
[----:B------:R-:W-:Y:S02]  /*46d0*/  UISETP.GE.U32.AND UP0, UPT, UR4, 0x7, UPT ;  /* 0x000000070400788c */ /* 0x000fe4000bf06070 */
[----:B------:R-:W-:-:S07]  /*46e0*/  UISETP.NE.AND UP1, UPT, UR14, URZ, UPT ;  /* 0x000000ff0e00728c */ /* 0x000fce000bf25270 */
[----:B------:R-:W-:Y:S05]  /*46f0*/  BRA.U !UP0, `(.L_x_344) ;  /* 0x0000000108fc7547 */ /* 0x000fea000b800000 */
[----:B------:R-:W-:Y:S01]  /*4700*/  ULOP3.LUT UR4, UR10, 0x7ffffff8, URZ, 0xc0, !UPT ;  /* 0x7ffffff80a047892 */ /* 0x000fe2000f8ec0ff */
[----:B------:R-:W-:Y:S02]  /*4710*/  IMAD.MOV.U32 R5, RZ, RZ, RZ ;  /* 0x000000ffff057224 */ /* 0x000fe400078e00ff */
[----:B------:R-:W-:-:S03]  /*4720*/  IMAD.MOV.U32 R0, RZ, RZ, RZ ;  /* 0x000000ffff007224 */ /* 0x000fc600078e00ff */
[----:B------:R-:W-:-:S07]  /*4730*/  IMAD.U32 R2, RZ, RZ, UR4 ;  /* 0x00000004ff027e24 */ /* 0x000fce000f8e00ff */
.L_x_345:
        /* <DEDUP_REMOVED lines=13> */
[----:B0-----:R-:W-:Y:S02]  /*4810*/  ISETP.GE.AND P0, PT, R7, RZ, PT ;  /* 0x000000ff0700720c */ /* 0x001fe40003f06270 */
[----:B------:R-:W-:-:S05]  /*4820*/  @P1 IADD3 R7, PT, PT, R0, 0x1, RZ ;  /* 0x0000000100071810 */ /* 0x000fca0007ffe0ff */
[----:B------:R-:W-:-:S06]  /*4830*/  @P1 IMAD.MOV.U32 R0, RZ, RZ, R7 ;  /* 0x000000ffff001224 */ /* 0x000fcc00078e0007 */
        /* <DEDUP_REMOVED lines=12> */
[----:B------:R-:W-:-:S05]  /*4900*/  @P1 VIADD R7, R0, 0x1 ;  /* 0x0000000100071836 */ /* 0x000fca0000000000 */
[----:B------:R-:W-:-:S07]  /*4910*/  @P1 MOV R0, R7 ;  /* 0x0000000700001202 */ /* 0x000fce0000000f00 */
        /* <DEDUP_REMOVED lines=14> */
[----:B------:R-:W-:Y:S02]  /*4a00*/  @P0 IADD3 R6, PT, PT, R5, 0x6, RZ ;  /* 0x0000000605060810 */ /* 0x000fe40007ffe0ff */
        /* <DEDUP_REMOVED lines=8> */
[----:B------:R-:W-:Y:S02]  /*4a90*/  VIADD R5, R5, 0x8 ;  /* 0x0000000805057836 */ /* 0x000fe40000000000 */
[----:B------:R-:W-:Y:S02]  /*4aa0*/  @P1 VIADD R7, R0, 0x1 ;  /* 0x0000000100071836 */ /* 0x000fe40000000000 */
[----:B------:R0:W-:Y:S01]  /*4ab0*/  @P1 STS [R9], R4 ;  /* 0x0000000409001388 */ /* 0x0001e20000000800 */
[----:B------:R-:W-:Y:S01]  /*4ac0*/  ISETP.NE.AND P0, PT, R5, R2, PT ;  /* 0x000000020500720c */ /* 0x000fe20003f05270 */
[----:B------:R-:W-:-:S12]  /*4ad0*/  @P1 IMAD.MOV.U32 R0, RZ, RZ, R7 ;  /* 0x000000ffff001224 */ /* 0x000fd800078e0007 */
[----:B0-----:R-:W-:Y:S05]  /*4ae0*/  @P0 BRA `(.L_x_345) ;  /* 0xfffffffc00140947 */ /* 0x001fea000383ffff */
.L_x_344:
[----:B------:R-:W-:Y:S05]  /*4af0*/  BRA.U !UP1, `(.L_x_343) ;  /* 0x0000000109f87547 */ /* 0x000fea000b800000 */
[----:B------:R-:W0:Y:S01]  /*4b00*/  LDCU UR4, c[0x0][0x388] ;  /* 0x00007100ff0477ac */ /* 0x000e220008000800 */
[----:B------:R-:W-:Y:S02]  /*4b10*/  UISETP.GE.U32.AND UP0, UPT, UR14, 0x4, UPT ;  /* 0x000000040e00788c */ /* 0x000fe4000bf06070 */
[----:B0-----:R-:W-:-:S04]  /*4b20*/  ULOP3.LUT UR16, UR4, 0x3, URZ, 0xc0, !UPT ;  /* 0x0000000304107892 */ /* 0x001fc8000f8ec0ff */
[----:B------:R-:W-:-:S03]  /*4b30*/  UISETP.NE.AND UP1, UPT, UR16, URZ, UPT ;  /* 0x000000ff1000728c */ /* 0x000fc6000bf25270 */
[----:B------:R-:W-:Y:S08]  /*4b40*/  BRA.U !UP0, `(.L_x_346) ;  /* 0x0000000108747547 */ /* 0x000ff0000b800000 */
[----:B------:R-:W-:-:S05]  /*4b50*/  LEA R7, R2, UR5, 0x2 ;  /* 0x0000000502077c11 */ /* 0x000fca000f8e10ff */
[----:B------:R-:W0:Y:S02]  /*4b60*/  LDS R4, [R7] ;  /* 0x0000000007047984 */ /* 0x000e240000000800 */
[----:B0-----:R-:W-:-:S13]  /*4b70*/  ISETP.GE.AND P0, PT, R4, RZ, PT ;  /* 0x000000ff0400720c */ /* 0x001fda0003f06270 */
        /* <DEDUP_REMOVED lines=21> */
[C---:B------:R-:W-:Y:S01]  /*4cd0*/  @P1 LEA R9, R0.reuse, UR15, 0x2 ;  /* 0x0000000f00091c11 */ /* 0x040fe2000f8e10ff */
[----:B------:R-:W-:Y:S02]  /*4ce0*/  @P1 VIADD R6, R0, 0x1 ;  /* 0x0000000100061836 */ /* 0x000fe40000000000 */
[----:B------:R-:W-:Y:S02]  /*4cf0*/  VIADD R2, R2, 0x4 ;  /* 0x0000000402027836 */ /* 0x000fe40000000000 */
[----:B------:R0:W-:Y:S01]  /*4d00*/  @P1 STS [R9], R4 ;  /* 0x0000000409001388 */ /* 0x0001e20000000800 */
[----:B------:R-:W-:-:S07]  /*4d10*/  @P1 IMAD.MOV.U32 R0, RZ, RZ, R6 ;  /* 0x000000ffff001224 */ /* 0x000fce00078e0006 */
.L_x_346:
[----:B------:R-:W-:Y:S05]  /*4d20*/  BRA.U !UP1, `(.L_x_343) ;  /* 0x00000001096c7547 */ /* 0x000fea000b800000 */
[----:B------:R-:W-:Y:S02]  /*4d30*/  UISETP.NE.AND UP0, UPT, UR16, 0x1, UPT ;  /* 0x000000011000788c */ /* 0x000fe4000bf05270 */
[----:B------:R-:W-:-:S04]  /*4d40*/  ULOP3.LUT UR4, UR4, 0x1, URZ, 0xc0, !UPT ;  /* 0x0000000104047892 */ /* 0x000fc8000f8ec0ff */
[----:B------:R-:W-:-:S03]  /*4d50*/  UISETP.NE.U32.AND UP1, UPT, UR4, 0x1, UPT ;  /* 0x000000010400788c */ /* 0x000fc6000bf25070 */
[----:B------:R-:W-:Y:S08]  /*4d60*/  BRA.U !UP0, `(.L_x_347) ;  /* 0x00000001083c7547 */ /* 0x000ff0000b800000 */
[----:B------:R-:W-:-:S05]  /*4d70*/  LEA R5, R2, UR5, 0x2 ;  /* 0x0000000502057c11 */ /* 0x000fca000f8e10ff */
[----:B0-----:R-:W0:Y:S02]  /*4d80*/  LDS R4, [R5] ;  /* 0x0000000005047984 */ /* 0x001e240000000800 */
[----:B0-----:R-:W-:-:S13]  /*4d90*/  ISETP.GE.AND P0, PT, R4, RZ, PT ;  /* 0x000000ff0400720c */ /* 0x001fda0003f06270 */
[----:B------:R-:W-:-:S05]  /*4da0*/  @P0 LEA R7, R0, UR15, 0x2 ;  /* 0x0000000f00070c11 */ /* 0x000fca000f8e10ff */
[----:B------:R-:W-:Y:S04]  /*4db0*/  @P0 STS [R7], R2 ;  /* 0x0000000207000388 */ /* 0x000fe80000000800 */
[----:B------:R-:W0:Y:S02]  /*4dc0*/  LDS R4, [R5+0x4] ;  /* 0x0000040005047984 */ /* 0x000e240000000800 */
[----:B0-----:R-:W-:Y:S01]  /*4dd0*/  ISETP.GE.AND P1, PT, R4, RZ, PT ;  /* 0x000000ff0400720c */ /* 0x001fe20003f26270 */
[----:B------:R-:W-:-:S04]  /*4de0*/  @P0 VIADD R4, R0, 0x1 ;  /* 0x0000000100040836 */ /* 0x000fc80000000000 */
[----:B------:R-:W-:-:S08]  /*4df0*/  @P0 IMAD.MOV.U32 R0, RZ, RZ, R4 ;  /* 0x000000ffff000224 */ /* 0x000fd000078e0004 */
[----:B------:R-:W-:Y:S01]  /*4e00*/  @P1 IADD3 R4, PT, PT, R2, 0x1, RZ ;  /* 0x0000000102041810 */ /* 0x000fe20007ffe0ff */
[C---:B------:R-:W-:Y:S01]  /*4e10*/  @P1 VIADD R6, R0.reuse, 0x1 ;  /* 0x0000000100061836 */ /* 0x040fe20000000000 */
[----:B------:R-:W-:Y:S01]  /*4e20*/  @P1 LEA R9, R0, UR15, 0x2 ;  /* 0x0000000f00091c11 */ /* 0x000fe2000f8e10ff */
[----:B------:R-:W-:Y:S02]  /*4e30*/  VIADD R2, R2, 0x2 ;  /* 0x0000000202027836 */ /* 0x000fe40000000000 */
[----:B------:R-:W-:Y:S02]  /*4e40*/  @P1 IMAD.MOV.U32 R0, RZ, RZ, R6 ;  /* 0x000000ffff001224 */ /* 0x000fe400078e0006 */
[----:B------:R1:W-:Y:S05]  /*4e50*/  @P1 STS [R9], R4 ;  /* 0x0000000409001388 */ /* 0x0003ea0000000800 */
.L_x_347:
[----:B------:R-:W-:Y:S05]  /*4e60*/  BRA.U UP1, `(.L_x_343) ;  /* 0x00000001011c7547 */ /* 0x000fea000b800000 */
[----:B01----:R-:W-:-:S06]  /*4e70*/  LEA R4, R2, UR5, 0x2 ;  /* 0x0000000502047c11 */ /* 0x003fcc000f8e10ff */
[----:B------:R-:W0:Y:S02]  /*4e80*/  LDS R4, [R4] ;  /* 0x0000000004047984 */ /* 0x000e240000000800 */
[----:B0-----:R-:W-:-:S13]  /*4e90*/  ISETP.GE.AND P0, PT, R4, RZ, PT ;  /* 0x000000ff0400720c */ /* 0x001fda0003f06270 */
[C---:B------:R-:W-:Y:S01]  /*4ea0*/  @P0 LEA R7, R0.reuse, UR15, 0x2 ;  /* 0x0000000f00070c11 */ /* 0x040fe2000f8e10ff */
[----:B------:R-:W-:-:S04]  /*4eb0*/  @P0 VIADD R5, R0, 0x1 ;  /* 0x0000000100050836 */ /* 0x000fc80000000000 */
[----:B------:R0:W-:Y:S01]  /*4ec0*/  @P0 STS [R7], R2 ;  /* 0x0000000207000388 */ /* 0x0001e20000000800 */
[----:B------:R-:W-:-:S07]  /*4ed0*/  @P0 IMAD.MOV.U32 R0, RZ, RZ, R5 ;  /* 0x000000ffff000224 */ /* 0x000fce00078e0005 */
.L_x_343:
[----:B------:R0:W-:Y:S02]  /*4ee0*/  STS [UR11], R0 ;  /* 0x00000000ff007988 */ /* 0x0001e4000800080b */
.L_x_342:
[----:B------:R-:W-:Y:S05]  /*4ef0*/  BSYNC.RECONVERGENT B0 ;  /* 0x0000000000007941 */ /* 0x000fea0003800200 */
.L_x_341:
[----:B------:R-:W-:Y:S01]  /*4f00*/  BAR.SYNC.DEFER_BLOCKING 0x0 ;  /* 0x0000000000007b1d */ /* 0x000fe20000010000 */
[----:B01----:R-:W-:Y:S02]  /*4f10*/  CS2R R10, SRZ ;  /* 0x00000000000a7805 */ /* 0x003fe4000001ff00 */
[----:B--234-:R-:W-:Y:S02]  /*4f20*/  CS2R R12, SRZ ;  /* 0x00000000000c7805 */ /* 0x01cfe4000001ff00 */
[----:B------:R-:W-:Y:S01]  /*4f30*/  CS2R R14, SRZ ;  /* 0x00000000000e7805 */ /* 0x000fe2000001ff00 */
[----:B------:R-:W0:Y:S01]  /*4f40*/  LDCU UR4, c[0x0][0x380] ;  /* 0x00007000ff0477ac */ /* 0x000e220008000800 */
[----:B------:R-:W-:Y:S01]  /*4f50*/  BSSY.RECONVERGENT B0, `(.L_x_348) ;  /* 0x00003b9000007945 */ /* 0x000fe20003800200 */
[----:B------:R-:W1:Y:S01]  /*4f60*/  LDS R0, [UR11] ;  /* 0x0000000bff007984 */ /* 0x000e620008000800 */
[----:B0-----:R-:W-:-:S05]  /*4f70*/  IMAD.U32 R2, RZ, RZ, UR4 ;  /* 0x00000004ff027e24 */ /* 0x001fca000f8e00ff */
[----:B------:R-:W-:-:S13]  /*4f80*/  R2UR UR4, R2 ;  /* 0x00000000020472ca */ /* 0x000fda00000e0000 */
[----:B------:R-:W-:-:S04]  /*4f90*/  UIADD3 UR4, UPT, UPT, UR4, 0x1f, URZ ;  /* 0x0000001f04047890 */ /* 0x000fc8000fffe0ff */
[----:B------:R-:W-:-:S04]  /*4fa0*/  USHF.R.S32.HI UR5, URZ, 0x1f, UR4 ;  /* 0x0000001fff057899 */ /* 0x000fc80008011404 */
[----:B------:R-:W-:-:S04]  /*4fb0*/  ULEA.HI UR5, UR5, UR4, URZ, 0x5 ;  /* 0x0000000405057291 */ /* 0x000fc8000f8f28ff */
[----:B------:R-:W-:Y:S01]  /*4fc0*/  ULOP3.LUT UR5, UR5, 0xffffffe0, URZ, 0xc0, !UPT ;  /* 0xffffffe005057892 */ /* 0x000fe2000f8ec0ff */
[----:B-1----:R-:W-:-:S13]  /*4fd0*/  ISETP.GE.AND P0, PT, R3, R0, PT ;  /* 0x000000000300720c */ /* 0x002fda0003f06270 */
[----:B------:R-:W-:Y:S05]  /*4fe0*/  @P0 BRA `(.L_x_349) ;  /* 0x0000003800bc0947 */ /* 0x000fea0003800000 */
.L_x_365:
[----:B------:R-:W-:Y:S01]  /*4ff0*/  LEA R17, R3, UR15, 0x2 ;  /* 0x0000000f03117c11 */ /* 0x000fe2000f8e10ff */
[----:B0-----:R-:W0:Y:S01]  /*5000*/  S2UR UR10, SR_CgaCtaId ;  /* 0x00000000000a79c3 */ /* 0x001e220000008800 */
[----:B------:R-:W-:Y:S01]  /*5010*/  UMOV UR4, 0x400 ;  /* 0x0000040000047882 */ /* 0x000fe20000000000 */
[----:B------:R-:W-:Y:S03]  /*5020*/  BSSY.RECONVERGENT B1, `(.L_x_350) ;  /* 0x000019b000017945 */ /* 0x000fe60003800200 */
[----:B------:R-:W1:Y:S01]  /*5030*/  LDS R17, [R17] ;  /* 0x0000000011117984 */ /* 0x000e620000000800 */
[----:B0-----:R-:W-:-:S06]  /*5040*/  ULEA UR4, UR10, UR4, 0x18 ;  /* 0x000000040a047291 */ /* 0x001fcc000f8ec0ff */
[----:B-1----:R-:W-:-:S05]  /*5050*/  LEA R8, R17, UR4, 0x2 ;  /* 0x0000000411087c11 */ /* 0x002fca000f8e10ff */
[----:B------:R-:W0:Y:S01]  /*5060*/  LDCU UR4, c[0x0][0x380] ;  /* 0x00007000ff0477ac */ /* 0x000e220008000800 */
[----:B------:R-:W1:Y:S01]  /*5070*/  LDS R8, [R8] ;  /* 0x0000000008087984 */ /* 0x000e620000000800 */
[----:B0-----:R-:W-:-:S04]  /*5080*/  MOV R2, UR4 ;  /* 0x0000000400027c02 */ /* 0x001fc80008000f00 */
[----:B------:R-:W-:-:S04]  /*5090*/  ISETP.GE.AND P0, PT, R2, 0x1, PT ;  /* 0x000000010200780c */ /* 0x000fc80003f06270 */
[----:B------:R-:W-:-:S13]  /*50a0*/  ISETP.EQ.OR P0, PT, R3, RZ, !P0 ;  /* 0x000000ff0300720c */ /* 0x000fda0004702670 */
[----:B------:R-:W-:Y:S05]  /*50b0*/  @P0 BRA `(.L_x_351) ;  /* 0x0000001800440947 */ /* 0x000fea0003800000 */
[----:B------:R-:W-:-:S07]  /*50c0*/  IMAD.MOV.U32 R16, RZ, RZ, RZ ;  /* 0x000000ffff107224 */ /* 0x000fce00078e00ff */
.L_x_357:
[----:B------:R-:W-:Y:S01]  /*50d0*/  LEA R2, R16, UR15, 0x2 ;  /* 0x0000000f10027c11 */ /* 0x000fe2000f8e10ff */
[----:B------:R-:W-:Y:S01]  /*50e0*/  VIADD R4, R17, 0x2 ;  /* 0x0000000211047836 */ /* 0x000fe20000000000 */
[----:B------:R-:W-:-:S03]  /*50f0*/  LOP3.LUT R5, RZ, R17, RZ, 0x33, !PT ;  /* 0x00000011ff057212 */ /* 0x000fc600078e33ff */
[----:B------:R-:W0:Y:S01]  /*5100*/  LDS R9, [R2] ;  /* 0x0000000002097984 */ /* 0x000e220000000800 */
[----:B------:R-:W-:-:S05]  /*5110*/  IMAD R4, R17, R4, R4 ;  /* 0x0000000411047224 */ /* 0x000fca00078e0204 */
[----:B------:R-:W-:-:S04]  /*5120*/  LEA.HI R4, R4, R4, RZ, 0x1 ;  /* 0x0000000404047211 */ /* 0x000fc800078f08ff */
[----:B------:R-:W-:-:S05]  /*5130*/  SHF.R.S32.HI R4, RZ, 0x1, R4 ;  /* 0x00000001ff047819 */ /* 0x000fca0000011404 */
[----:B------:R-:W-:Y:S02]  /*5140*/  IMAD.IADD R4, R4, 0x1, R5 ;  /* 0x0000000104047824 */ /* 0x000fe400078e0205 */
[----:B------:R-:W-:Y:S02]  /*5150*/  IMAD.MOV.U32 R5, RZ, RZ, 0x4 ;  /* 0x00000004ff057424 */ /* 0x000fe400078e00ff */
[----:B0-----:R-:W-:-:S04]  /*5160*/  IMAD.IADD R4, R4, 0x1, R9 ;  /* 0x0000000104047824 */ /* 0x001fc800078e0209 */
[----:B------:R-:W-:-:S06]  /*5170*/  IMAD.WIDE R4, R4, R5, UR6 ;  /* 0x0000000604047e25 */ /* 0x000fcc000f8e0205 */
[----:B------:R-:W2:Y:S01]  /*5180*/  LDG.E R4, desc[UR12][R4.64] ;  /* 0x0000000c04047981 */ /* 0x000ea2000c1e1900 */
[----:B------:R-:W0:Y:S01]  /*5190*/  S2UR UR10, SR_CgaCtaId ;  /* 0x00000000000a79c3 */ /* 0x000e220000008800 */
[----:B------:R-:W-:Y:S01]  /*51a0*/  UMOV UR4, 0x400 ;  /* 0x0000040000047882 */ /* 0x000fe20000000000 */
[----:B------:R-:W-:Y:S02]  /*51b0*/  VIADD R16, R16, 0x1 ;  /* 0x0000000110107836 */ /* 0x000fe40000000000 */
[----:B------:R-:W-:-:S03]  /*51c0*/  IMAD.MOV.U32 R24, RZ, RZ, RZ ;  /* 0x000000ffff187224 */ /* 0x000fc600078e00ff */
[----:B------:R-:W-:Y:S01]  /*51d0*/  ISETP.NE.AND P0, PT, R16, R3, PT ;  /* 0x000000031000720c */ /* 0x000fe20003f05270 */
[----:B0-----:R-:W-:Y:S01]  /*51e0*/  ULEA UR4, UR10, UR4, 0x18 ;  /* 0x000000040a047291 */ /* 0x001fe2000f8ec0ff */
[----:B------:R-:W0:Y:S05]  /*51f0*/  LDCU UR10, c[0x0][0x380] ;  /* 0x00007000ff0a77ac */ /* 0x000e2a0008000800 */
[----:B------:R-:W-:-:S05]  /*5200*/  LEA R6, R9, UR4, 0x2 ;  /* 0x0000000409067c11 */ /* 0x000fca000f8e10ff */
[----:B------:R-:W1:Y:S01]  /*5210*/  LDCU UR4, c[0x0][0x388] ;  /* 0x00007100ff0477ac */ /* 0x000e620008000800 */
[----:B------:R-:W3:Y:S01]  /*5220*/  LDS R6, [R6] ;  /* 0x0000000006067984 */ /* 0x000ee20000000800 */
[----:B0-----:R-:W-:-:S04]  /*5230*/  MOV R2, UR10 ;  /* 0x0000000a00027c02 */ /* 0x001fc80008000f00 */
[----:B------:R-:W-:Y:S01]  /*5240*/  ISETP.GE.AND P1, PT, R2, 0xe1, PT ;  /* 0x000000e10200780c */ /* 0x000fe20003f26270 */
[----:B-1----:R-:W-:Y:S02]  /*5250*/  IMAD R9, R8, UR4, R9 ;  /* 0x0000000408097c24 */ /* 0x002fe4000f8e0209 */
[----:B---3--:R-:W-:Y:S02]  /*5260*/  IMAD R19, R6, UR4, R17 ;  /* 0x0000000406137c24 */ /* 0x008fe4000f8e0211 */
[----:B--2---:R-:W-:-:S08]  /*5270*/  FADD R18, R4, 1 ;  /* 0x3f80000004127421 */ /* 0x004fd00000000000 */
[----:B------:R-:W-:Y:S05]  /*5280*/  @!P1 BRA `(.L_x_352) ;  /* 0x0000000800249947 */ /* 0x000fea0003800000 */
[----:B------:R-:W0:Y:S01]  /*5290*/  S2R R23, SR_TID.X ;  /* 0x0000000000177919 */ /* 0x000e220000002100 */
[----:B------:R-:W-:Y:S01]  /*52a0*/  UISETP.LT.AND UP0, UPT, UR5, 0x20, UPT ;  /* 0x000000200500788c */ /* 0x000fe2000bf01270 */
[----:B------:R-:W1:Y:S01]  /*52b0*/  LDC R20, c[0x0][0x380] ;  /* 0x0000e000ff147b82 */ /* 0x000e620000000800 */
[----:B------:R-:W-:Y:S02]  /*52c0*/  IMAD.MOV.U32 R24, RZ, RZ, 0x80 ;  /* 0x00000080ff187424 */ /* 0x000fe400078e00ff */
[----:B------:R-:W-:-:S04]  /*52d0*/  USEL UR4, UR5, 0x20, !UP0 ;  /* 0x0000002005047887 */ /* 0x000fc8000c000000 */
[----:B------:R-:W-:-:S04]  /*52e0*/  UIADD3 UR4, UPT, UPT, UR4, -0x1, URZ ;  /* 0xffffffff04047890 */ /* 0x000fc8000fffe0ff */
[----:B------:R-:W-:-:S04]  /*52f0*/  ULEA.HI UR4, UR4, 0x1, URZ, 0x1b ;  /* 0x0000000104047891 */ /* 0x000fc8000f8fd8ff */
[----:B------:R-:W-:-:S04]  /*5300*/  ULOP3.LUT UR4, UR4, 0xffffff8, URZ, 0xc0, !UPT ;  /* 0x0ffffff804047892 */ /* 0x000fc8000f8ec0ff */
[----:B------:R-:W-:-:S06]  /*5310*/  UIADD3 UR4, UPT, UPT, -UR4, URZ, URZ ;  /* 0x000000ff04047290 */ /* 0x000fcc000fffe1ff */
[----:B------:R-:W-:Y:S02]  /*5320*/  IMAD.U32 R32, RZ, RZ, UR4 ;  /* 0x00000004ff207e24 */ /* 0x000fe4000f8e00ff */
[-CC-:B0-----:R-:W-:Y:S02]  /*5330*/  IMAD R22, R19, R2.reuse, R23.reuse ;  /* 0x0000000213167224 */ /* 0x181fe400078e0217 */
[----:B------:R-:W-:-:S07]  /*5340*/  IMAD R21, R9, R2, R23 ;  /* 0x0000000209157224 */ /* 0x000fce00078e0217 */
.L_x_353:
[----:B-1----:R-:W-:Y:S01]  /*5350*/  IMAD.MOV.U32 R2, RZ, RZ, R20 ;  /* 0x000000ffff027224 */ /* 0x002fe200078e0014 */
[C---:B------:R-:W-:Y:S01]  /*5360*/  IADD3 R25, PT, PT, R23.reuse, 0x20, RZ ;  /* 0x0000002017197810 */ /* 0x040fe20007ffe0ff */
[----:B------:R-:W-:Y:S02]  /*5370*/  IMAD.MOV.U32 R4, RZ, RZ, 0x4 ;  /* 0x00000004ff047424 */ /* 0x000fe400078e00ff */
[----:B------:R-:W-:Y:S01]  /*5380*/  IMAD.MOV.U32 R7, RZ, RZ, 0x4 ;  /* 0x00000004ff077424 */ /* 0x000fe200078e00ff */
[----:B------:R-:W-:Y:S01]  /*5390*/  ISETP.GE.AND P1, PT, R23, R2, PT ;  /* 0x000000021700720c */ /* 0x000fe20003f26270 */
[----:B------:R-:W-:-:S04]  /*53a0*/  IMAD.WIDE R4, R21, R4, UR8 ;  /* 0x0000000815047e25 */ /* 0x000fc8000f8e0204 */
[----:B------:R-:W-:Y:S01]  /*53b0*/  IMAD.WIDE R6, R22, R7, UR8 ;  /* 0x0000000816067e25 */ /* 0x000fe2000f8e0207 */
[----:B------:R-:W-:-:S07]  /*53c0*/  ISETP.GE.AND P4, PT, R25, R2, PT ;  /* 0x000000021900720c */ /* 0x000fce0003f86270 */
[----:B------:R-:W2:Y:S04]  /*53d0*/  @!P1 LDG.E R29, desc[UR12][R4.64] ;  /* 0x0000000c041d9981 */ /* 0x000ea8000c1e1900 */
[----:B------:R-:W2:Y:S04]  /*53e0*/  @!P1 LDG.E R34, desc[UR12][R6.64] ;  /* 0x0000000c06229981 */ /* 0x000ea8000c1e1900 */
[----:B------:R-:W3:Y:S04]  /*53f0*/  @!P4 LDG.E R31, desc[UR12][R4.64+0x80] ;  /* 0x0000800c041fc981 */ /* 0x000ee8000c1e1900 */
[----:B------:R-:W3:Y:S01]  /*5400*/  @!P4 LDG.E R28, desc[UR12][R6.64+0x80] ;  /* 0x0000800c061cc981 */ /* 0x000ee2000c1e1900 */
[----:B------:R-:W-:-:S05]  /*5410*/  VIADD R25, R23, 0x40 ;  /* 0x0000004017197836 */ /* 0x000fca0000000000 */
[----:B------:R-:W-:Y:S01]  /*5420*/  ISETP.GE.AND P5, PT, R25, R2, PT ;  /* 0x000000021900720c */ /* 0x000fe20003fa6270 */
[----:B------:R-:W-:-:S12]  /*5430*/  VIADD R25, R23, 0x60 ;  /* 0x0000006017197836 */ /* 0x000fd80000000000 */
[----:B------:R-:W4:Y:S04]  /*5440*/  @!P5 LDG.E R30, desc[UR12][R4.64+0x100] ;  /* 0x0001000c041ed981 */ /* 0x000f28000c1e1900 */
[----:B------:R-:W4:Y:S01]  /*5450*/  @!P5 LDG.E R33, desc[UR12][R6.64+0x100] ;  /* 0x0001000c0621d981 */ /* 0x000f22000c1e1900 */
[----:B------:R-:W-:-:S13]  /*5460*/  ISETP.GE.AND P3, PT, R25, R2, PT ;  /* 0x000000021900720c */ /* 0x000fda0003f66270 */
[----:B------:R-:W5:Y:S04]  /*5470*/  @!P3 LDG.E R25, desc[UR12][R4.64+0x180] ;  /* 0x0001800c0419b981 */ /* 0x000f68000c1e1900 */
[----:B------:R-:W5:Y:S01]  /*5480*/  @!P3 LDG.E R26, desc[UR12][R6.64+0x180] ;  /* 0x0001800c061ab981 */ /* 0x000f62000c1e1900 */
[----:B------:R-:W-:Y:S02]  /*5490*/  IMAD.MOV.U32 R27, RZ, RZ, RZ ;  /* 0x000000ffff1b7224 */ /* 0x000fe400078e00ff */
[----:B--2---:R-:W-:Y:S01]  /*54a0*/  @!P1 FMUL R27, R29, R34 ;  /* 0x000000221d1b9220 */ /* 0x004fe20000400000 */
[----:B------:R-:W-:-:S05]  /*54b0*/  VIADD R29, R23, 0x80 ;  /* 0x00000080171d7836 */ /* 0x000fca0000000000 */
[----:B------:R-:W-:Y:S01]  /*54c0*/  ISETP.GE.AND P2, PT, R29, R2, PT ;  /* 0x000000021d00720c */ /* 0x000fe20003f46270 */
[----:B------:R-:W-:Y:S02]  /*54d0*/  IMAD.MOV.U32 R29, RZ, RZ, RZ ;  /* 0x000000ffff1d7224 */ /* 0x000fe400078e00ff */
[----:B---3--:R-:W-:-:S10]  /*54e0*/  @!P4 FMUL R29, R31, R28 ;  /* 0x0000001c1f1dc220 */ /* 0x008fd40000400000 */
[----:B------:R-:W2:Y:S04]  /*54f0*/  @!P2 LDG.E R28, desc[UR12][R4.64+0x200] ;  /* 0x0002000c041ca981 */ /* 0x000ea8000c1e1900 */
[----:B------:R-:W2:Y:S01]  /*5500*/  @!P2 LDG.E R31, desc[UR12][R6.64+0x200] ;  /* 0x0002000c061fa981 */ /* 0x000ea2000c1e1900 */
[----:B------:R-:W-:Y:S02]  /*5510*/  IMAD.MOV.U32 R35, RZ, RZ, RZ ;  /* 0x000000ffff237224 */ /* 0x000fe400078e00ff */
[----:B----4-:R-:W-:Y:S01]  /*5520*/  @!P5 FMUL R35, R30, R33 ;  /* 0x000000211e23d220 */ /* 0x010fe20000400000 */
[----:B------:R-:W-:Y:S01]  /*5530*/  IADD3 R30, PT, PT, R24, -0x80, RZ ;  /* 0xffffff80181e7810 */ /* 0x000fe20007ffe0ff */
[----:B------:R-:W-:-:S03]  /*5540*/  IMAD.MOV.U32 R33, RZ, RZ, RZ ;  /* 0x000000ffff217224 */ /* 0x000fc600078e00ff */
[----:B------:R-:W-:-:S05]  /*5550*/  SHF.R.U32.HI R30, RZ, 0x5, R30 ;  /* 0x00000005ff1e7819 */ /* 0x000fca000001161e */
[----:B------:R-:W-:-:S05]  /*5560*/  IMAD.SHL.U32 R30, R30, 0x4, RZ ;  /* 0x000000041e1e7824 */ /* 0x000fca00078e00ff */
[C---:B------:R-:W-:Y:S02]  /*5570*/  ISETP.EQ.AND P1, PT, R30.reuse, RZ, PT ;  /* 0x000000ff1e00720c */ /* 0x040fe40003f22270 */
[C---:B------:R-:W-:Y:S01]  /*5580*/  ISETP.EQ.AND P6, PT, R30.reuse, 0x8, PT ;  /* 0x000000081e00780c */ /* 0x040fe20003fc2270 */
[----:B-----5:R-:W-:Y:S01]  /*5590*/  @!P3 FMUL R33, R25, R26 ;  /* 0x0000001a1921b220 */ /* 0x020fe20000400000 */
[C---:B------:R-:W-:Y:S02]  /*55a0*/  ISETP.EQ.AND P4, PT, R30.reuse, 0x10, PT ;  /* 0x000000101e00780c */ /* 0x040fe40003f82270 */
[----:B------:R-:W-:-:S07]  /*55b0*/  ISETP.EQ.AND P3, PT, R30, -0x8, PT ;  /* 0xfffffff81e00780c */ /* 0x000fce0003f62270 */
[----:B------:R-:W-:Y:S02]  /*55c0*/  @P1 IMAD.MOV.U32 R25, RZ, RZ, R10 ;  /* 0x000000ffff191224 */ /* 0x000fe400078e000a */
[----:B------:R-:W-:Y:S01]  /*55d0*/  @P1 IMAD.MOV.U32 R26, RZ, RZ, R11 ;  /* 0x000000ffff1a1224 */ /* 0x000fe200078e000b */
[----:B------:R-:W-:Y:S01]  /*55e0*/  @P6 MOV R26, R13 ;  /* 0x0000000d001a6202 */ /* 0x000fe20000000f00 */
[----:B------:R-:W-:Y:S02]  /*55f0*/  @P6 IMAD.MOV.U32 R25, RZ, RZ, R12 ;  /* 0x000000ffff196224 */ /* 0x000fe400078e000c */
[----:B------:R-:W-:Y:S02]  /*5600*/  @P4 IMAD.MOV.U32 R25, RZ, RZ, R14 ;  /* 0x000000ffff194224 */ /* 0x000fe400078e000e */
[----:B------:R-:W-:Y:S02]  /*5610*/  @P4 IMAD.MOV.U32 R26, RZ, RZ, R15 ;  /* 0x000000ffff1a4224 */ /* 0x000fe400078e000f */
[----:B------:R-:W-:Y:S01]  /*5620*/  FFMA R27, R18, R27, R25 ;  /* 0x0000001b121b7223 */ /* 0x000fe20000000019 */
[----:B------:R-:W-:-:S02]  /*5630*/  VIADD R25, R23, 0xa0 ;  /* 0x000000a017197836 */ /* 0x000fc40000000000 */
[----:B------:R-:W-:Y:S01]  /*5640*/  FFMA R29, R18, R29, R26 ;  /* 0x0000001d121d7223 */ /* 0x000fe2000000001a */
[----:B------:R-:W-:-:S03]  /*5650*/  @P4 IMAD.MOV.U32 R14, RZ, RZ, R27 ;  /* 0x000000ffff0e4224 */ /* 0x000fc600078e001b */
[----:B------:R-:W-:Y:S01]  /*5660*/  @P1 IMAD.MOV.U32 R11, RZ, RZ, R29 ;  /* 0x000000ffff0b1224 */ /* 0x000fe200078e001d */
[----:B------:R-:W-:Y:S01]  /*5670*/  @P4 MOV R15, R29 ;  /* 0x0000001d000f4202 */ /* 0x000fe20000000f00 */
[----:B------:R-:W-:Y:S01]  /*5680*/  @P1 IMAD.MOV.U32 R10, RZ, RZ, R27 ;  /* 0x000000ffff0a1224 */ /* 0x000fe200078e001b */
[----:B------:R-:W-:Y:S01]  /*5690*/  ISETP.GE.AND P4, PT, R25, R2, PT ;  /* 0x000000021900720c */ /* 0x000fe20003f86270 */
[----:B------:R-:W-:Y:S02]  /*56a0*/  @P6 IMAD.MOV.U32 R13, RZ, RZ, R29 ;  /* 0x000000ffff0d6224 */ /* 0x000fe400078e001d */
[----:B------:R-:W-:Y:S02]  /*56b0*/  @P6 IMAD.MOV.U32 R12, RZ, RZ, R27 ;  /* 0x000000ffff0c6224 */ /* 0x000fe400078e001b */
[----:B------:R-:W-:Y:S02]  /*56c0*/  @P3 IMAD.MOV.U32 R26, RZ, RZ, R11 ;  /* 0x000000ffff1a3224 */ /* 0x000fe400078e000b */
[----:B------:R-:W-:-:S02]  /*56d0*/  @P3 IMAD.MOV.U32 R25, RZ, RZ, R10 ;  /* 0x000000ffff193224 */ /* 0x000fc400078e000a */
[----:B------:R-:W-:Y:S01]  /*56e0*/  @P1 IMAD.MOV.U32 R26, RZ, RZ, R13 ;  /* 0x000000ffff1a1224 */ /* 0x000fe200078e000d */
[----:B------:R-:W-:Y:S01]  /*56f0*/  @P6 MOV R26, R15 ;  /* 0x0000000f001a6202 */ /* 0x000fe20000000f00 */
[----:B------:R-:W-:Y:S02]  /*5700*/  VIADD R29, R23, 0xc0 ;  /* 0x000000c0171d7836 */ /* 0x000fe40000000000 */
[----:B------:R-:W-:Y:S01]  /*5710*/  @P1 IMAD.MOV.U32 R25, RZ, RZ, R12 ;  /* 0x000000ffff191224 */ /* 0x000fe200078e000c */
[----:B------:R-:W3:Y:S01]  /*5720*/  @!P4 LDG.E R27, desc[UR12][R6.64+0x280] ;  /* 0x0002800c061bc981 */ /* 0x000ee2000c1e1900 */
[----:B------:R-:W-:Y:S01]  /*5730*/  @P6 IMAD.MOV.U32 R25, RZ, RZ, R14 ;  /* 0x000000ffff196224 */ /* 0x000fe200078e000e */
[----:B------:R-:W-:Y:S01]  /*5740*/  ISETP.GE.AND P5, PT, R29, R2, PT ;  /* 0x000000021d00720c */ /* 0x000fe20003fa6270 */
[C---:B------:R-:W-:Y:S01]  /*5750*/  FFMA R34, R18.reuse, R33, R26 ;  /* 0x0000002112227223 */ /* 0x040fe2000000001a */
[----:B------:R-:W-:Y:S02]  /*5760*/  VIADD R29, R23, 0xe0 ;  /* 0x000000e0171d7836 */ /* 0x000fe40000000000 */
[----:B------:R-:W-:Y:S01]  /*5770*/  FFMA R25, R18, R35, R25 ;  /* 0x0000002312197223 */ /* 0x000fe20000000019 */
[----:B------:R-:W3:Y:S01]  /*5780*/  @!P4 LDG.E R26, desc[UR12][R4.64+0x280] ;  /* 0x0002800c041ac981 */ /* 0x000ee2000c1e1900 */
[----:B------:R-:W-:-:S02]  /*5790*/  @P6 IMAD.MOV.U32 R15, RZ, RZ, R34 ;  /* 0x000000ffff0f6224 */ /* 0x000fc400078e0022 */
[----:B------:R-:W-:Y:S01]  /*57a0*/  @P6 IMAD.MOV.U32 R14, RZ, RZ, R25 ;  /* 0x000000ffff0e6224 */ /* 0x000fe200078e0019 */
[----:B------:R-:W-:Y:S01]  /*57b0*/  ISETP.GE.AND P6, PT, R29, R2, PT ;  /* 0x000000021d00720c */ /* 0x000fe20003fc6270 */
[----:B------:R-:W-:-:S12]  /*57c0*/  IMAD.MOV.U32 R29, RZ, RZ, RZ ;  /* 0x000000ffff1d7224 */ /* 0x000fd800078e00ff */
[----:B------:R-:W4:Y:S04]  /*57d0*/  @!P6 LDG.E R33, desc[UR12][R4.64+0x380] ;  /* 0x0003800c0421e981 */ /* 0x000f28000c1e1900 */
[----:B------:R-:W4:Y:S01]  /*57e0*/  @!P6 LDG.E R36, desc[UR12][R6.64+0x380] ;  /* 0x0003800c0624e981 */ /* 0x000f22000c1e1900 */
[----:B--2---:R-:W-:-:S03]  /*57f0*/  @!P2 FMUL R29, R28, R31 ;  /* 0x0000001f1c1da220 */ /* 0x004fc60000400000 */
[----:B------:R0:W2:Y:S04]  /*5800*/  @!P5 LDG.E R28, desc[UR12][R4.64+0x300] ;  /* 0x0003000c041cd981 */ /* 0x0000a8000c1e1900 */
[----:B------:R1:W2:Y:S01]  /*5810*/  @!P5 LDG.E R31, desc[UR12][R6.64+0x300] ;  /* 0x0003000c061fd981 */ /* 0x0002a2000c1e1900 */
[----:B------:R-:W-:Y:S01]  /*5820*/  ISETP.EQ.AND P2, PT, R30, -0x10, PT ;  /* 0xfffffff01e00780c */ /* 0x000fe20003f42270 */
[----:B------:R-:W-:Y:S01]  /*5830*/  @P3 IMAD.MOV.U32 R10, RZ, RZ, R25 ;  /* 0x000000ffff0a3224 */ /* 0x000fe200078e0019 */
[----:B------:R-:W-:Y:S01]  /*5840*/  @P1 MOV R12, R25 ;  /* 0x00000019000c1202 */ /* 0x000fe20000000f00 */
[--C-:B------:R-:W-:Y:S02]  /*5850*/  @P3 IMAD.MOV.U32 R11, RZ, RZ, R34.reuse ;  /* 0x000000ffff0b3224 */ /* 0x100fe400078e0022 */
[----:B------:R-:W-:-:S02]  /*5860*/  @P1 IMAD.MOV.U32 R13, RZ, RZ, R34 ;  /* 0x000000ffff0d1224 */ /* 0x000fc400078e0022 */
[----:B------:R-:W-:-:S06]  /*5870*/  IMAD.MOV.U32 R35, RZ, RZ, RZ ;  /* 0x000000ffff237224 */ /* 0x000fcc00078e00ff */
[----:B------:R-:W-:Y:S02]  /*5880*/  @P2 IMAD.MOV.U32 R25, RZ, RZ, R10 ;  /* 0x000000ffff192224 */ /* 0x000fe400078e000a */
[----:B------:R-:W-:Y:S01]  /*5890*/  @P2 IMAD.MOV.U32 R34, RZ, RZ, R11 ;  /* 0x000000ffff222224 */ /* 0x000fe200078e000b */
[----:B------:R-:W-:Y:S01]  /*58a0*/  @P3 MOV R34, R13 ;  /* 0x0000000d00223202 */ /* 0x000fe20000000f00 */
[----:B------:R-:W-:Y:S02]  /*58b0*/  @P3 IMAD.MOV.U32 R25, RZ, RZ, R12 ;  /* 0x000000ffff193224 */ /* 0x000fe400078e000c */
[----:B------:R-:W-:Y:S02]  /*58c0*/  @P1 IMAD.MOV.U32 R25, RZ, RZ, R14 ;  /* 0x000000ffff191224 */ /* 0x000fe400078e000e */
[----:B------:R-:W-:Y:S02]  /*58d0*/  @P1 IMAD.MOV.U32 R34, RZ, RZ, R15 ;  /* 0x000000ffff221224 */ /* 0x000fe400078e000f */
[----:B------:R-:W-:Y:S01]  /*58e0*/  FFMA R29, R18, R29, R25 ;  /* 0x0000001d121d7223 */ /* 0x000fe20000000019 */
[----:B------:R-:W-:-:S03]  /*58f0*/  VIADD R32, R32, 0x8 ;  /* 0x0000000820207836 */ /* 0x000fc60000000000 */
[--C-:B------:R-:W-:Y:S02]  /*5900*/  @P1 IMAD.MOV.U32 R14, RZ, RZ, R29.reuse ;  /* 0x000000ffff0e1224 */ /* 0x100fe400078e001d */
[--C-:B------:R-:W-:Y:S02]  /*5910*/  @P2 IMAD.MOV.U32 R10, RZ, RZ, R29.reuse ;  /* 0x000000ffff0a2224 */ /* 0x100fe400078e001d */
[----:B------:R-:W-:Y:S02]  /*5920*/  @P3 IMAD.MOV.U32 R12, RZ, RZ, R29 ;  /* 0x000000ffff0c3224 */ /* 0x000fe400078e001d */
[----:B------:R-:W-:Y:S02]  /*5930*/  IMAD.MOV.U32 R25, RZ, RZ, RZ ;  /* 0x000000ffff197224 */ /* 0x000fe400078e00ff */
[----:B0-----:R-:W-:Y:S02]  /*5940*/  IMAD.MOV.U32 R5, RZ, RZ, RZ ;  /* 0x000000ffff057224 */ /* 0x001fe400078e00ff */
[----:B------:R-:W-:-:S02]  /*5950*/  VIADD R24, R24, 0x100 ;  /* 0x0000010018187836 */ /* 0x000fc40000000000 */
[----:B------:R-:W-:Y:S02]  /*5960*/  VIADD R21, R21, 0x100 ;  /* 0x0000010015157836 */ /* 0x000fe40000000000 */
[----:B------:R-:W-:Y:S02]  /*5970*/  VIADD R22, R22, 0x100 ;  /* 0x0000010016167836 */ /* 0x000fe40000000000 */
[----:B------:R-:W-:Y:S02]  /*5980*/  VIADD R23, R23, 0x100 ;  /* 0x0000010017177836 */ /* 0x000fe40000000000 */
[----:B---3--:R-:W-:Y:S01]  /*5990*/  @!P4 FMUL R35, R26, R27 ;  /* 0x0000001b1a23c220 */ /* 0x008fe20000400000 */
[----:B------:R-:W-:-:S03]  /*59a0*/  ISETP.EQ.AND P4, PT, R30, -0x18, PT ;  /* 0xffffffe81e00780c */ /* 0x000fc60003f82270 */
[----:B------:R-:W-:-:S04]  /*59b0*/  FFMA R35, R18, R35, R34 ;  /* 0x0000002312237223 */ /* 0x000fc80000000022 */
[--C-:B------:R-:W-:Y:S01]  /*59c0*/  @P1 IMAD.MOV.U32 R15, RZ, RZ, R35.reuse ;  /* 0x000000ffff0f1224 */ /* 0x100fe200078e0023 */
[----:B------:R-:W-:Y:S01]  /*59d0*/  ISETP.NE.AND P1, PT, R32, RZ, PT ;  /* 0x000000ff2000720c */ /* 0x000fe20003f25270 */
[--C-:B------:R-:W-:Y:S02]  /*59e0*/  @P2 IMAD.MOV.U32 R11, RZ, RZ, R35.reuse ;  /* 0x000000ffff0b2224 */ /* 0x100fe400078e0023 */
[----:B------:R-:W-:Y:S02]  /*59f0*/  @P3 IMAD.MOV.U32 R13, RZ, RZ, R35 ;  /* 0x000000ffff0d3224 */ /* 0x000fe400078e0023 */
[----:B------:R-:W-:Y:S01]  /*5a00*/  @P4 IMAD.MOV.U32 R4, RZ, RZ, R11 ;  /* 0x000000ffff044224 */ /* 0x000fe200078e000b */
[----:B-1----:R-:W-:Y:S01]  /*5a10*/  @P4 MOV R7, R10 ;  /* 0x0000000a00074202 */ /* 0x002fe20000000f00 */
[----:B------:R-:W-:Y:S01]  /*5a20*/  @P2 IMAD.MOV.U32 R7, RZ, RZ, R12 ;  /* 0x000000ffff072224 */ /* 0x000fe200078e000c */
[----:B------:R-:W-:Y:S01]  /*5a30*/  @P2 MOV R4, R13 ;  /* 0x0000000d00042202 */ /* 0x000fe20000000f00 */
[----:B------:R-:W-:-:S02]  /*5a40*/  @P3 IMAD.MOV.U32 R4, RZ, RZ, R15 ;  /* 0x000000ffff043224 */ /* 0x000fc400078e000f */
[----:B------:R-:W-:Y:S02]  /*5a50*/  @P3 IMAD.MOV.U32 R7, RZ, RZ, R14 ;  /* 0x000000ffff073224 */ /* 0x000fe400078e000e */
[----:B----4-:R-:W-:-:S04]  /*5a60*/  @!P6 FMUL R25, R33, R36 ;  /* 0x000000242119e220 */ /* 0x010fc80000400000 */
[----:B------:R-:W-:-:S04]  /*5a70*/  FFMA R25, R18, R25, R4 ;  /* 0x0000001912197223 */ /* 0x000fc80000000004 */
[--C-:B------:R-:W-:Y:S01]  /*5a80*/  @P2 IMAD.MOV.U32 R13, RZ, RZ, R25.reuse ;  /* 0x000000ffff0d2224 */ /* 0x100fe200078e0019 */
[----:B------:R-:W-:Y:S01]  /*5a90*/  @P4 MOV R11, R25 ;  /* 0x00000019000b4202 */ /* 0x000fe20000000f00 */
[----:B------:R-:W-:Y:S02]  /*5aa0*/  @P3 IMAD.MOV.U32 R15, RZ, RZ, R25 ;  /* 0x000000ffff0f3224 */ /* 0x000fe400078e0019 */
[----:B--2---:R-:W-:-:S04]  /*5ab0*/  @!P5 FMUL R5, R28, R31 ;  /* 0x0000001f1c05d220 */ /* 0x004fc80000400000 */
[----:B------:R-:W-:-:S04]  /*5ac0*/  FFMA R5, R18, R5, R7 ;  /* 0x0000000512057223 */ /* 0x000fc80000000007 */
[--C-:B------:R-:W-:Y:S02]  /*5ad0*/  @P4 IMAD.MOV.U32 R10, RZ, RZ, R5.reuse ;  /* 0x000000ffff0a4224 */ /* 0x100fe400078e0005 */
[--C-:B------:R-:W-:Y:S02]  /*5ae0*/  @P2 IMAD.MOV.U32 R12, RZ, RZ, R5.reuse ;  /* 0x000000ffff0c2224 */ /* 0x100fe400078e0005 */
[----:B------:R-:W-:Y:S01]  /*5af0*/  @P3 IMAD.MOV.U32 R14, RZ, RZ, R5 ;  /* 0x000000ffff0e3224 */ /* 0x000fe200078e0005 */
[----:B------:R-:W-:Y:S06]  /*5b00*/  @P1 BRA `(.L_x_353) ;  /* 0xfffffff800101947 */ /* 0x000fec000383ffff */
[----:B------:R-:W-:-:S07]  /*5b10*/  IADD3 R24, PT, PT, R24, -0x80, RZ ;  /* 0xffffff8018187810 */ /* 0x000fce0007ffe0ff */
.L_x_352:
        /* <DEDUP_REMOVED lines=12> */
[----:B------:R-:W0:Y:S01]  /*5be0*/  S2R R21, SR_TID.X ;  /* 0x0000000000157919 */ /* 0x000e220000002100 */
[----:B------:R-:W-:Y:S02]  /*5bf0*/  IMAD.MOV.U32 R5, RZ, RZ, 0x4 ;  /* 0x00000004ff057424 */ /* 0x000fe400078e00ff */
[----:B------:R-:W-:Y:S02]  /*5c00*/  IMAD.MOV.U32 R7, RZ, RZ, 0x4 ;  /* 0x00000004ff077424 */ /* 0x000fe400078e00ff */
[----:B0-----:R-:W-:-:S04]  /*5c10*/  IMAD.IADD R21, R24, 0x1, R21 ;  /* 0x0000000118157824 */ /* 0x001fc800078e0215 */
[-CC-:B------:R-:W-:Y:S01]  /*5c20*/  IMAD R4, R9, R2.reuse, R21.reuse ;  /* 0x0000000209047224 */ /* 0x180fe200078e0215 */
[-C--:B------:R-:W-:Y:S01]  /*5c30*/  ISETP.GE.AND P2, PT, R21, R2.reuse, PT ;  /* 0x000000021500720c */ /* 0x080fe20003f46270 */
[----:B------:R-:W-:Y:S02]  /*5c40*/  IMAD R6, R19, R2, R21 ;  /* 0x0000000213067224 */ /* 0x000fe400078e0215 */
[----:B------:R-:W-:-:S04]  /*5c50*/  IMAD.WIDE R4, R4, R5, UR8 ;  /* 0x0000000804047e25 */ /* 0x000fc8000f8e0205 */
[----:B------:R-:W-:-:S06]  /*5c60*/  IMAD.WIDE R6, R6, R7, UR8 ;  /* 0x0000000806067e25 */ /* 0x000fcc000f8e0207 */
[----:B------:R-:W2:Y:S04]  /*5c70*/  @!P2 LDG.E R20, desc[UR12][R4.64] ;  /* 0x0000000c0414a981 */ /* 0x000ea8000c1e1900 */
[----:B------:R-:W2:Y:S01]  /*5c80*/  @!P2 LDG.E R25, desc[UR12][R6.64] ;  /* 0x0000000c0619a981 */ /* 0x000ea2000c1e1900 */
[----:B------:R-:W-:Y:S01]  /*5c90*/  SHF.R.U32.HI R22, RZ, 0x5, R24 ;  /* 0x00000005ff167819 */ /* 0x000fe20000011618 */
[----:B------:R-:W-:-:S04]  /*5ca0*/  IMAD.MOV.U32 R23, RZ, RZ, RZ ;  /* 0x000000ffff177224 */ /* 0x000fc800078e00ff */
[----:B------:R-:W-:-:S05]  /*5cb0*/  IMAD.SHL.U32 R22, R22, 0x4, RZ ;  /* 0x0000000416167824 */ /* 0x000fca00078e00ff */
[C---:B------:R-:W-:Y:S02]  /*5cc0*/  ISETP.EQ.AND P3, PT, R22.reuse, RZ, PT ;  /* 0x000000ff1600720c */ /* 0x040fe40003f62270 */
[C---:B------:R-:W-:Y:S02]  /*5cd0*/  ISETP.EQ.AND P4, PT, R22.reuse, 0x4, PT ;  /* 0x000000041600780c */ /* 0x040fe40003f82270 */
[C---:B------:R-:W-:Y:S02]  /*5ce0*/  ISETP.EQ.AND P5, PT, R22.reuse, 0x8, PT ;  /* 0x000000081600780c */ /* 0x040fe40003fa2270 */
[C---:B------:R-:W-:Y:S02]  /*5cf0*/  ISETP.EQ.AND P6, PT, R22.reuse, 0xc, PT ;  /* 0x0000000c1600780c */ /* 0x040fe40003fc2270 */
[----:B------:R-:W-:-:S05]  /*5d00*/  ISETP.EQ.AND P1, PT, R22, 0x10, PT ;  /* 0x000000101600780c */ /* 0x000fca0003f22270 */
[----:B------:R-:W-:Y:S02]  /*5d10*/  @P3 IMAD.MOV.U32 R27, RZ, RZ, R10 ;  /* 0x000000ffff1b3224 */ /* 0x000fe400078e000a */
[----:B------:R-:W-:Y:S02]  /*5d20*/  @P4 MOV R27, R11 ;  /* 0x0000000b001b4202 */ /* 0x000fe40000000f00 */
[----:B------:R-:W-:Y:S02]  /*5d30*/  @P5 IMAD.MOV.U32 R27, RZ, RZ, R12 ;  /* 0x000000ffff1b5224 */ /* 0x000fe400078e000c */
[----:B------:R-:W-:Y:S02]  /*5d40*/  @P6 IMAD.MOV.U32 R27, RZ, RZ, R13 ;  /* 0x000000ffff1b6224 */ /* 0x000fe400078e000d */
[----:B------:R-:W-:Y:S02]  /*5d50*/  @P1 IMAD.MOV.U32 R27, RZ, RZ, R14 ;  /* 0x000000ffff1b1224 */ /* 0x000fe400078e000e */
[----:B--2---:R-:W-:Y:S01]  /*5d60*/  @!P2 FMUL R23, R20, R25 ;  /* 0x000000191417a220 */ /* 0x004fe20000400000 */
[----:B------:R-:W-:Y:S01]  /*5d70*/  ISETP.EQ.AND P2, PT, R22, 0x14, PT ;  /* 0x000000141600780c */ /* 0x000fe20003f42270 */
[----:B------:R-:W-:-:S12]  /*5d80*/  VIADD R25, R21, 0x20 ;  /* 0x0000002015197836 */ /* 0x000fd80000000000 */
[----:B------:R-:W-:-:S04]  /*5d90*/  @P2 IMAD.MOV.U32 R27, RZ, RZ, R15 ;  /* 0x000000ffff1b2224 */ /* 0x000fc800078e000f */
[----:B------:R-:W-:-:S04]  /*5da0*/  FFMA R23, R18, R23, R27 ;  /* 0x0000001712177223 */ /* 0x000fc8000000001b */
[----:B------:R-:W-:Y:S01]  /*5db0*/  @P3 IMAD.MOV.U32 R10, RZ, RZ, R23 ;  /* 0x000000ffff0a3224 */ /* 0x000fe200078e0017 */
[----:B------:R-:W-:-:S13]  /*5dc0*/  ISETP.GE.AND P3, PT, R25, R2, PT ;  /* 0x000000021900720c */ /* 0x000fda0003f66270 */
[----:B------:R-:W2:Y:S04]  /*5dd0*/  @!P3 LDG.E R20, desc[UR12][R4.64+0x80] ;  /* 0x0000800c0414b981 */ /* 0x000ea8000c1e1900 */
[----:B------:R-:W2:Y:S01]  /*5de0*/  @!P3 LDG.E R27, desc[UR12][R6.64+0x80] ;  /* 0x0000800c061bb981 */ /* 0x000ea2000c1e1900 */
[----:B------:R-:W-:Y:S01]  /*5df0*/  IADD3 R22, PT, PT, R24, 0x20, RZ ;  /* 0x0000002018167810 */ /* 0x000fe20007ffe0ff */
[----:B------:R-:W-:Y:S02]  /*5e00*/  HFMA2 R25, -RZ, RZ, 0, 0 ;  /* 0x00000000ff197431 */ /* 0x000fe400000001ff */
[--C-:B------:R-:W-:Y:S01]  /*5e10*/  @P4 IMAD.MOV.U32 R11, RZ, RZ, R23.reuse ;  /* 0x000000ffff0b4224 */ /* 0x100fe200078e0017 */
[----:B------:R-:W-:Y:S01]  /*5e20*/  SHF.R.U32.HI R22, RZ, 0x5, R22 ;  /* 0x00000005ff167819 */ /* 0x000fe20000011616 */
[----:B------:R-:W-:-:S02]  /*5e30*/  @P5 IMAD.MOV.U32 R12, RZ, RZ, R23 ;  /* 0x000000ffff0c5224 */ /* 0x000fc400078e0017 */
[--C-:B------:R-:W-:Y:S02]  /*5e40*/  @P6 IMAD.MOV.U32 R13, RZ, RZ, R23.reuse ;  /* 0x000000ffff0d6224 */ /* 0x100fe400078e0017 */
[----:B------:R-:W-:Y:S02]  /*5e50*/  IMAD.SHL.U32 R22, R22, 0x4, RZ ;  /* 0x0000000416167824 */ /* 0x000fe400078e00ff */
[--C-:B------:R-:W-:Y:S02]  /*5e60*/  @P1 IMAD.MOV.U32 R14, RZ, RZ, R23.reuse ;  /* 0x000000ffff0e1224 */ /* 0x100fe400078e0017 */
[----:B------:R-:W-:Y:S01]  /*5e70*/  @P2 IMAD.MOV.U32 R15, RZ, RZ, R23 ;  /* 0x000000ffff0f2224 */ /* 0x000fe200078e0017 */
[C---:B------:R-:W-:Y:S02]  /*5e80*/  ISETP.EQ.AND P4, PT, R22.reuse, RZ, PT ;  /* 0x000000ff1600720c */ /* 0x040fe40003f82270 */
[C---:B------:R-:W-:Y:S02]  /*5e90*/  ISETP.EQ.AND P5, PT, R22.reuse, 0x4, PT ;  /* 0x000000041600780c */ /* 0x040fe40003fa2270 */
[----:B------:R-:W-:-:S02]  /*5ea0*/  ISETP.EQ.AND P6, PT, R22, 0x8, PT ;  /* 0x000000081600780c */ /* 0x000fc40003fc2270 */
[C---:B------:R-:W-:Y:S02]  /*5eb0*/  ISETP.EQ.AND P1, PT, R22.reuse, 0xc, PT ;  /* 0x0000000c1600780c */ /* 0x040fe40003f22270 */
[----:B------:R-:W-:Y:S02]  /*5ec0*/  ISETP.EQ.AND P2, PT, R22, 0x10, PT ;  /* 0x000000101600780c */ /* 0x000fe40003f42270 */
[----:B------:R-:W-:-:S03]  /*5ed0*/  IADD3 R23, PT, PT, R21, 0x40, RZ ;  /* 0x0000004015177810 */ /* 0x000fc60007ffe0ff */
[----:B------:R-:W-:Y:S02]  /*5ee0*/  @P4 IMAD.MOV.U32 R29, RZ, RZ, R10 ;  /* 0x000000ffff1d4224 */ /* 0x000fe400078e000a */
[----:B------:R-:W-:Y:S02]  /*5ef0*/  @P5 IMAD.MOV.U32 R29, RZ, RZ, R11 ;  /* 0x000000ffff1d5224 */ /* 0x000fe400078e000b */
[----:B------:R-:W-:Y:S02]  /*5f00*/  @P6 IMAD.MOV.U32 R29, RZ, RZ, R12 ;  /* 0x000000ffff1d6224 */ /* 0x000fe400078e000c */
[----:B------:R-:W-:Y:S02]  /*5f10*/  @P1 IMAD.MOV.U32 R29, RZ, RZ, R13 ;  /* 0x000000ffff1d1224 */ /* 0x000fe400078e000d */
[----:B------:R-:W-:Y:S02]  /*5f20*/  @P2 IMAD.MOV.U32 R29, RZ, RZ, R14 ;  /* 0x000000ffff1d2224 */ /* 0x000fe400078e000e */
[----:B--2---:R-:W-:Y:S01]  /*5f30*/  @!P3 FMUL R25, R20, R27 ;  /* 0x0000001b1419b220 */ /* 0x004fe20000400000 */
[----:B------:R-:W-:-:S13]  /*5f40*/  ISETP.EQ.AND P3, PT, R22, 0x14, PT ;  /* 0x000000141600780c */ /* 0x000fda0003f62270 */
[----:B------:R-:W-:-:S04]  /*5f50*/  @P3 IMAD.MOV.U32 R29, RZ, RZ, R15 ;  /* 0x000000ffff1d3224 */ /* 0x000fc800078e000f */
[----:B------:R-:W-:-:S04]  /*5f60*/  FFMA R25, R18, R25, R29 ;  /* 0x0000001912197223 */ /* 0x000fc8000000001d */
[----:B------:R-:W-:Y:S01]  /*5f70*/  @P4 IMAD.MOV.U32 R10, RZ, RZ, R25 ;  /* 0x000000ffff0a4224 */ /* 0x000fe200078e0019 */
[----:B------:R-:W-:-:S13]  /*5f80*/  ISETP.GE.AND P4, PT, R23, R2, PT ;  /* 0x000000021700720c */ /* 0x000fda0003f86270 */
[----:B------:R-:W2:Y:S04]  /*5f90*/  @!P4 LDG.E R20, desc[UR12][R4.64+0x100] ;  /* 0x0001000c0414c981 */ /* 0x000ea8000c1e1900 */
[----:B------:R-:W2:Y:S01]  /*5fa0*/  @!P4 LDG.E R27, desc[UR12][R6.64+0x100] ;  /* 0x0001000c061bc981 */ /* 0x000ea2000c1e1900 */
[----:B------:R-:W-:Y:S01]  /*5fb0*/  VIADD R22, R24, 0x40 ;  /* 0x0000004018167836 */ /* 0x000fe20000000000 */
[----:B------:R-:W-:Y:S01]  /*5fc0*/  @P2 MOV R14, R25 ;  /* 0x00000019000e2202 */ /* 0x000fe20000000f00 */
[--C-:B------:R-:W-:Y:S02]  /*5fd0*/  @P5 IMAD.MOV.U32 R11, RZ, RZ, R25.reuse ;  /* 0x000000ffff0b5224 */ /* 0x100fe400078e0019 */
[--C-:B------:R-:W-:Y:S01]  /*5fe0*/  @P6 IMAD.MOV.U32 R12, RZ, RZ, R25.reuse ;  /* 0x000000ffff0c6224 */ /* 0x100fe200078e0019 */
[----:B------:R-:W-:Y:S01]  /*5ff0*/  SHF.R.U32.HI R22, RZ, 0x5, R22 ;  /* 0x00000005ff167819 */ /* 0x000fe20000011616 */
[----:B------:R-:W-:-:S02]  /*6000*/  @P1 IMAD.MOV.U32 R13, RZ, RZ, R25 ;  /* 0x000000ffff0d1224 */ /* 0x000fc400078e0019 */
[----:B------:R-:W-:Y:S02]  /*6010*/  IMAD.MOV.U32 R23, RZ, RZ, RZ ;  /* 0x000000ffff177224 */ /* 0x000fe400078e00ff */
[----:B------:R-:W-:Y:S02]  /*6020*/  IMAD.SHL.U32 R22, R22, 0x4, RZ ;  /* 0x0000000416167824 */ /* 0x000fe400078e00ff */
[----:B------:R-:W-:Y:S02]  /*6030*/  @P3 IMAD.MOV.U32 R15, RZ, RZ, R25 ;  /* 0x000000ffff0f3224 */ /* 0x000fe400078e0019 */
[----:B------:R-:W-:Y:S01]  /*6040*/  VIADD R21, R21, 0x60 ;  /* 0x0000006015157836 */ /* 0x000fe20000000000 */
[C---:B------:R-:W-:Y:S02]  /*6050*/  ISETP.EQ.AND P5, PT, R22.reuse, RZ, PT ;  /* 0x000000ff1600720c */ /* 0x040fe40003fa2270 */
[C---:B------:R-:W-:Y:S02]  /*6060*/  ISETP.EQ.AND P6, PT, R22.reuse, 0x4, PT ;  /* 0x000000041600780c */ /* 0x040fe40003fc2270 */
[----:B------:R-:W-:-:S02]  /*6070*/  ISETP.EQ.AND P1, PT, R22, 0x8, PT ;  /* 0x000000081600780c */ /* 0x000fc40003f22270 */
[C---:B------:R-:W-:Y:S02]  /*6080*/  ISETP.EQ.AND P2, PT, R22.reuse, 0xc, PT ;  /* 0x0000000c1600780c */ /* 0x040fe40003f42270 */
[----:B------:R-:W-:-:S05]  /*6090*/  ISETP.EQ.AND P3, PT, R22, 0x10, PT ;  /* 0x000000101600780c */ /* 0x000fca0003f62270 */
[----:B------:R-:W-:Y:S02]  /*60a0*/  @P5 IMAD.MOV.U32 R29, RZ, RZ, R10 ;  /* 0x000000ffff1d5224 */ /* 0x000fe400078e000a */
[----:B------:R-:W-:Y:S02]  /*60b0*/  @P6 IMAD.MOV.U32 R29, RZ, RZ, R11 ;  /* 0x000000ffff1d6224 */ /* 0x000fe400078e000b */
[----:B------:R-:W-:Y:S02]  /*60c0*/  @P1 IMAD.MOV.U32 R29, RZ, RZ, R12 ;  /* 0x000000ffff1d1224 */ /* 0x000fe400078e000c */
[----:B------:R-:W-:Y:S02]  /*60d0*/  @P2 IMAD.MOV.U32 R29, RZ, RZ, R13 ;  /* 0x000000ffff1d2224 */ /* 0x000fe400078e000d */
[----:B------:R-:W-:Y:S01]  /*60e0*/  @P3 MOV R29, R14 ;  /* 0x0000000e001d3202 */ /* 0x000fe20000000f00 */
[----:B--2---:R-:W-:Y:S01]  /*60f0*/  @!P4 FMUL R23, R20, R27 ;  /* 0x0000001b1417c220 */ /* 0x004fe20000400000 */
[----:B------:R-:W-:-:S13]  /*6100*/  ISETP.EQ.AND P4, PT, R22, 0x14, PT ;  /* 0x000000141600780c */ /* 0x000fda0003f82270 */
[----:B------:R-:W-:-:S04]  /*6110*/  @P4 IMAD.MOV.U32 R29, RZ, RZ, R15 ;  /* 0x000000ffff1d4224 */ /* 0x000fc800078e000f */
[----:B------:R-:W-:-:S04]  /*6120*/  FFMA R23, R18, R23, R29 ;  /* 0x0000001712177223 */ /* 0x000fc8000000001d */
[----:B------:R-:W-:Y:S01]  /*6130*/  @P5 IMAD.MOV.U32 R10, RZ, RZ, R23 ;  /* 0x000000ffff0a5224 */ /* 0x000fe200078e0017 */
[----:B------:R-:W-:-:S13]  /*6140*/  ISETP.GE.AND P5, PT, R21, R2, PT ;  /* 0x000000021500720c */ /* 0x000fda0003fa6270 */
[----:B------:R0:W2:Y:S04]  /*6150*/  @!P5 LDG.E R4, desc[UR12][R4.64+0x180] ;  /* 0x0001800c0404d981 */ /* 0x0000a8000c1e1900 */
[----:B------:R-:W2:Y:S01]  /*6160*/  @!P5 LDG.E R7, desc[UR12][R6.64+0x180] ;  /* 0x0001800c0607d981 */ /* 0x000ea2000c1e1900 */
[----:B------:R-:W-:Y:S01]  /*6170*/  VIADD R20, R24, 0x60 ;  /* 0x0000006018147836 */ /* 0x000fe20000000000 */
[----:B------:R-:W-:Y:S01]  /*6180*/  @P1 MOV R12, R23 ;  /* 0x00000017000c1202 */ /* 0x000fe20000000f00 */
[--C-:B------:R-:W-:Y:S02]  /*6190*/  @P6 IMAD.MOV.U32 R11, RZ, RZ, R23.reuse ;  /* 0x000000ffff0b6224 */ /* 0x100fe400078e0017 */
[--C-:B------:R-:W-:Y:S01]  /*61a0*/  @P2 IMAD.MOV.U32 R13, RZ, RZ, R23.reuse ;  /* 0x000000ffff0d2224 */ /* 0x100fe200078e0017 */
[----:B------:R-:W-:Y:S01]  /*61b0*/  SHF.R.U32.HI R20, RZ, 0x5, R20 ;  /* 0x00000005ff147819 */ /* 0x000fe20000011614 */
[----:B------:R-:W-:-:S02]  /*61c0*/  @P3 IMAD.MOV.U32 R14, RZ, RZ, R23 ;  /* 0x000000ffff0e3224 */ /* 0x000fc400078e0017 */
[----:B0-----:R-:W-:Y:S02]  /*61d0*/  IMAD.MOV.U32 R5, RZ, RZ, RZ ;  /* 0x000000ffff057224 */ /* 0x001fe400078e00ff */
        /* <DEDUP_REMOVED lines=10> */
[----:B------:R-:W-:Y:S02]  /*6280*/  @P2 MOV R21, R12 ;  /* 0x0000000c00152202 */ /* 0x000fe40000000f00 */
[----:B------:R-:W-:Y:S02]  /*6290*/  @P3 IMAD.MOV.U32 R21, RZ, RZ, R13 ;  /* 0x000000ffff153224 */ /* 0x000fe400078e000d */
[----:B------:R-:W-:Y:S02]  /*62a0*/  @P4 IMAD.MOV.U32 R21, RZ, RZ, R14 ;  /* 0x000000ffff154224 */ /* 0x000fe400078e000e */
[----:B--2---:R-:W-:Y:S01]  /*62b0*/  @!P5 FMUL R5, R4, R7 ;  /* 0x000000070405d220 */ /* 0x004fe20000400000 */
[----:B------:R-:W-:-:S13]  /*62c0*/  ISETP.EQ.AND P5, PT, R20, 0x14, PT ;  /* 0x000000141400780c */ /* 0x000fda0003fa2270 */
[----:B------:R-:W-:-:S04]  /*62d0*/  @P5 IMAD.MOV.U32 R21, RZ, RZ, R15 ;  /* 0x000000ffff155224 */ /* 0x000fc800078e000f */
[----:B------:R-:W-:-:S04]  /*62e0*/  FFMA R5, R18, R5, R21 ;  /* 0x0000000512057223 */ /* 0x000fc80000000015 */
[--C-:B------:R-:W-:Y:S01]  /*62f0*/  @P6 IMAD.MOV.U32 R10, RZ, RZ, R5.reuse ;  /* 0x000000ffff0a6224 */ /* 0x100fe200078e0005 */
[----:B------:R-:W-:Y:S01]  /*6300*/  @P3 MOV R13, R5 ;  /* 0x00000005000d3202 */ /* 0x000fe20000000f00 */
[--C-:B------:R-:W-:Y:S02]  /*6310*/  @P1 IMAD.MOV.U32 R11, RZ, RZ, R5.reuse ;  /* 0x000000ffff0b1224 */ /* 0x100fe400078e0005 */
[--C-:B------:R-:W-:Y:S02]  /*6320*/  @P2 IMAD.MOV.U32 R12, RZ, RZ, R5.reuse ;  /* 0x000000ffff0c2224 */ /* 0x100fe400078e0005 */
[--C-:B------:R-:W-:Y:S02]  /*6330*/  @P4 IMAD.MOV.U32 R14, RZ, RZ, R5.reuse ;  /* 0x000000ffff0e4224 */ /* 0x100fe400078e0005 */
[----:B------:R-:W-:-:S07]  /*6340*/  @P5 IMAD.MOV.U32 R15, RZ, RZ, R5 ;  /* 0x000000ffff0f5224 */ /* 0x000fce00078e0005 */
.L_x_355:
[----:B------:R-:W-:Y:S05]  /*6350*/  BRA.U !UP1, `(.L_x_354) ;  /* 0x0000000509987547 */ /* 0x000fea000b800000 */
[----:B------:R-:W-:Y:S02]  /*6360*/  UISETP.NE.AND UP0, UPT, UR14, 0x1, UPT ;  /* 0x000000010e00788c */ /* 0x000fe4000bf05270 */
[----:B------:R-:W-:-:S04]  /*6370*/  ULOP3.LUT UR10, UR10, 0x20, URZ, 0xc0, !UPT ;  /* 0x000000200a0a7892 */ /* 0x000fc8000f8ec0ff */
[----:B------:R-:W-:-:S03]  /*6380*/  UISETP.NE.AND UP1, UPT, UR10, URZ, UPT ;  /* 0x000000ff0a00728c */ /* 0x000fc6000bf25270 */
[----:B------:R-:W-:Y:S08]  /*6390*/  BRA.U !UP0, `(.L_x_356) ;  /* 0x0000000108fc7547 */ /* 0x000ff0000b800000 */
        /* <DEDUP_REMOVED lines=11> */
[----:B------:R-:W-:-:S04]  /*6450*/  SHF.R.U32.HI R21, RZ, 0x5, R24 ;  /* 0x00000005ff157819 */ /* 0x000fc80000011618 */
[----:B------:R-:W-:Y:S01]  /*6460*/  SHF.L.U32 R22, R21, 0x2, RZ ;  /* 0x0000000215167819 */ /* 0x000fe200000006ff */
[----:B------:R-:W-:-:S03]  /*6470*/  IMAD.MOV.U32 R21, RZ, RZ, RZ ;  /* 0x000000ffff157224 */ /* 0x000fc600078e00ff */
[C---:B------:R-:W-:Y:S02]  /*6480*/  ISETP.EQ.AND P4, PT, R22.reuse, RZ, PT ;  /* 0x000000ff1600720c */ /* 0x040fe40003f82270 */
[C---:B------:R-:W-:Y:S02]  /*6490*/  ISETP.EQ.AND P5, PT, R22.reuse, 0x4, PT ;  /* 0x000000041600780c */ /* 0x040fe40003fa2270 */
[C---:B------:R-:W-:Y:S02]  /*64a0*/  ISETP.EQ.AND P6, PT, R22.reuse, 0x8, PT ;  /* 0x000000081600780c */ /* 0x040fe40003fc2270 */
        /* <DEDUP_REMOVED lines=8> */
[----:B------:R-:W-:Y:S01]  /*6530*/  ISETP.EQ.AND P3, PT, R22, 0x14, PT ;  /* 0x000000141600780c */ /* 0x000fe20003f62270 */
[----:B------:R-:W-:-:S12]  /*6540*/  VIADD R23, R27, 0x20 ;  /* 0x000000201b177836 */ /* 0x000fd80000000000 */
[----:B------:R-:W-:-:S04]  /*6550*/  @P3 IMAD.MOV.U32 R25, RZ, RZ, R15 ;  /* 0x000000ffff193224 */ /* 0x000fc800078e000f */
[----:B------:R-:W-:-:S04]  /*6560*/  FFMA R21, R18, R21, R25 ;  /* 0x0000001512157223 */ /* 0x000fc80000000019 */
[----:B------:R-:W-:Y:S01]  /*6570*/  @P4 IMAD.MOV.U32 R10, RZ, RZ, R21 ;  /* 0x000000ffff0a4224 */ /* 0x000fe200078e0015 */
[----:B------:R-:W-:-:S13]  /*6580*/  ISETP.GE.AND P4, PT, R23, R2, PT ;  /* 0x000000021700720c */ /* 0x000fda0003f86270 */
[----:B------:R0:W2:Y:S04]  /*6590*/  @!P4 LDG.E R4, desc[UR12][R4.64+0x80] ;  /* 0x0000800c0404c981 */ /* 0x0000a8000c1e1900 */
[----:B------:R-:W2:Y:S01]  /*65a0*/  @!P4 LDG.E R7, desc[UR12][R6.64+0x80] ;  /* 0x0000800c0607c981 */ /* 0x000ea2000c1e1900 */
[C---:B------:R-:W-:Y:S01]  /*65b0*/  VIADD R20, R24.reuse, 0x20 ;  /* 0x0000002018147836 */ /* 0x040fe20000000000 */
[-C--:B------:R-:W-:Y:S01]  /*65c0*/  @P5 MOV R11, R21.reuse ;  /* 0x00000015000b5202 */ /* 0x080fe20000000f00 */
[--C-:B------:R-:W-:Y:S01]  /*65d0*/  @P6 IMAD.MOV.U32 R12, RZ, RZ, R21.reuse ;  /* 0x000000ffff0c6224 */ /* 0x100fe200078e0015 */
[----:B------:R-:W-:Y:S01]  /*65e0*/  @P3 MOV R15, R21 ;  /* 0x00000015000f3202 */ /* 0x000fe20000000f00 */
[--C-:B------:R-:W-:Y:S01]  /*65f0*/  @P1 IMAD.MOV.U32 R13, RZ, RZ, R21.reuse ;  /* 0x000000ffff0d1224 */ /* 0x100fe200078e0015 */
[----:B------:R-:W-:Y:S01]  /*6600*/  SHF.R.U32.HI R20, RZ, 0x5, R20 ;  /* 0x00000005ff147819 */ /* 0x000fe20000011614 */
[----:B------:R-:W-:Y:S01]  /*6610*/  @P2 IMAD.MOV.U32 R14, RZ, RZ, R21 ;  /* 0x000000ffff0e2224 */ /* 0x000fe200078e0015 */
[----:B------:R-:W-:Y:S01]  /*6620*/  IADD3 R24, PT, PT, R24, 0x40, RZ ;  /* 0x0000004018187810 */ /* 0x000fe20007ffe0ff */
[----:B0-----:R-:W-:-:S02]  /*6630*/  IMAD.MOV.U32 R5, RZ, RZ, RZ ;  /* 0x000000ffff057224 */ /* 0x001fc400078e00ff */
[----:B------:R-:W-:-:S05]  /*6640*/  IMAD.SHL.U32 R20, R20, 0x4, RZ ;  /* 0x0000000414147824 */ /* 0x000fca00078e00ff */
        /* <DEDUP_REMOVED lines=20> */
.L_x_356:
[----:B------:R-:W-:Y:S05]  /*6790*/  BRA.U UP1, `(.L_x_354) ;  /* 0x0000000101887547 */ /* 0x000fea000b800000 */
[----:B------:R-:W0:Y:S01]  /*67a0*/  S2R R5, SR_TID.X ;  /* 0x0000000000057919 */ /* 0x000e220000002100 */
[----:B------:R-:W-:Y:S02]  /*67b0*/  IMAD.MOV.U32 R7, RZ, RZ, 0x4 ;  /* 0x00000004ff077424 */ /* 0x000fe400078e00ff */
[----:B------:R-:W-:Y:S02]  /*67c0*/  IMAD.MOV.U32 R21, RZ, RZ, 0x4 ;  /* 0x00000004ff157424 */ /* 0x000fe400078e00ff */
[----:B0-----:R-:W-:-:S05]  /*67d0*/  IMAD.IADD R5, R5, 0x1, R24 ;  /* 0x0000000105057824 */ /* 0x001fca00078e0218 */
[----:B------:R-:W-:-:S13]  /*67e0*/  ISETP.GE.AND P6, PT, R5, R2, PT ;  /* 0x000000020500720c */ /* 0x000fda0003fc6270 */
[-CC-:B------:R-:W-:Y:S02]  /*67f0*/  @!P6 IMAD R4, R9, R2.reuse, R5.reuse ;  /* 0x000000020904e224 */ /* 0x180fe400078e0205 */
[----:B------:R-:W-:Y:S02]  /*6800*/  @!P6 IMAD R6, R19, R2, R5 ;  /* 0x000000021306e224 */ /* 0x000fe400078e0205 */
[----:B------:R-:W-:-:S04]  /*6810*/  @!P6 IMAD.WIDE R4, R4, R7, UR8 ;  /* 0x000000080404ee25 */ /* 0x000fc8000f8e0207 */
[----:B------:R-:W-:Y:S02]  /*6820*/  @!P6 IMAD.WIDE R6, R6, R21, UR8 ;  /* 0x000000080606ee25 */ /* 0x000fe4000f8e0215 */
[----:B------:R-:W2:Y:S04]  /*6830*/  @!P6 LDG.E R4, desc[UR12][R4.64] ;  /* 0x0000000c0404e981 */ /* 0x000ea8000c1e1900 */
[----:B------:R-:W2:Y:S01]  /*6840*/  @!P6 LDG.E R7, desc[UR12][R6.64] ;  /* 0x0000000c0607e981 */ /* 0x000ea2000c1e1900 */
[----:B------:R-:W-:Y:S01]  /*6850*/  SHF.R.U32.HI R24, RZ, 0x5, R24 ;  /* 0x00000005ff187819 */ /* 0x000fe20000011618 */
[----:B------:R-:W-:-:S04]  /*6860*/  HFMA2 R9, -RZ, RZ, 0, 0 ;  /* 0x00000000ff097431 */ /* 0x000fc800000001ff */
        /* <DEDUP_REMOVED lines=21> */
.L_x_354:
[----:B------:R-:W-:Y:S05]  /*69c0*/  @P0 BRA `(.L_x_357) ;  /* 0xffffffe400c00947 */ /* 0x000fea000383ffff */
.L_x_351:
[----:B------:R-:W-:Y:S05]  /*69d0*/  BSYNC.RECONVERGENT B1 ;  /* 0x0000000000017941 */ /* 0x000fea0003800200 */
.L_x_350:
[----:B------:R-:W1:Y:S01]  /*69e0*/  LDCU UR4, c[0x0][0x388] ;  /* 0x00007100ff0477ac */ /* 0x000e620008000800 */
[----:B------:R-:W-:Y:S01]  /*69f0*/  ISETP.GE.AND P0, PT, R2, 0x1, PT ;  /* 0x000000010200780c */ /* 0x000fe20003f06270 */
[----:B------:R-:W-:Y:S01]  /*6a00*/  BSSY.RECONVERGENT B1, `(.L_x_358) ;  /* 0x000020a000017945 */ /* 0x000fe20003800200 */
[----:B-1----:R-:W-:-:S11]  /*6a10*/  IMAD R19, R8, UR4, R17 ;  /* 0x0000000408137c24 */ /* 0x002fd6000f8e0211 */
[----:B------:R-:W-:Y:S05]  /*6a20*/  @!P0 BRA `(.L_x_359) ;  /* 0x00000020001c8947 */ /* 0x000fea0003800000 */
[----:B------:R-:W-:Y:S01]  /*6a30*/  IADD3 R4, PT, PT, R17, 0x2, RZ ;  /* 0x0000000211047810 */ /* 0x000fe20007ffe0ff */
[----:B------:R-:W-:-:S04]  /*6a40*/  IMAD.MOV.U32 R5, RZ, RZ, 0x4 ;  /* 0x00000004ff057424 */ /* 0x000fc800078e00ff */
[----:B------:R-:W-:-:S05]  /*6a50*/  IMAD R4, R17, R4, R4 ;  /* 0x0000000411047224 */ /* 0x000fca00078e0204 */
[----:B------:R-:W-:-:S04]  /*6a60*/  LEA.HI R4, R4, R4, RZ, 0x1 ;  /* 0x0000000404047211 */ /* 0x000fc800078f08ff */
[----:B------:R-:W-:-:S05]  /*6a70*/  SHF.R.S32.HI R4, RZ, 0x1, R4 ;  /* 0x00000001ff047819 */ /* 0x000fca0000011404 */
[----:B------:R-:W-:-:S06]  /*6a80*/  IMAD.WIDE R4, R4, R5, UR6 ;  /* 0x0000000604047e25 */ /* 0x000fcc000f8e0205 */
[----:B------:R-:W2:Y:S01]  /*6a90*/  LDG.E R4, desc[UR12][R4.64+-0x4] ;  /* 0xfffffc0c04047981 */ /* 0x000ea2000c1e1900 */
[----:B------:R-:W-:Y:S01]  /*6aa0*/  ISETP.GE.AND P0, PT, R2, 0xe1, PT ;  /* 0x000000e10200780c */ /* 0x000fe20003f06270 */
[----:B------:R-:W-:Y:S01]  /*6ab0*/  BSSY.RECONVERGENT B2, `(.L_x_360) ;  /* 0x00000f2000027945 */ /* 0x000fe20003800200 */
[----:B------:R-:W-:Y:S02]  /*6ac0*/  IMAD.MOV.U32 R18, RZ, RZ, RZ ;  /* 0x000000ffff127224 */ /* 0x000fe400078e00ff */
[----:B--2---:R-:W-:-:S09]  /*6ad0*/  FADD R16, R4, 1 ;  /* 0x3f80000004107421 */ /* 0x004fd20000000000 */
[----:B------:R-:W-:Y:S05]  /*6ae0*/  @!P0 BRA `(.L_x_361) ;  /* 0x0000000c00b88947 */ /* 0x000fea0003800000 */
[----:B------:R-:W-:Y:S01]  /*6af0*/  IMAD.MOV.U32 R18, RZ, RZ, RZ ;  /* 0x000000ffff127224 */ /* 0x000fe200078e00ff */
[----:B------:R-:W0:Y:S01]  /*6b00*/  LDCU UR11, c[0x0][0x380] ;  /* 0x00007000ff0b77ac */ /* 0x000e220008000800 */
[----:B------:R-:W-:-:S05]  /*6b10*/  UMOV UR4, URZ ;  /* 0x000000ff00047c82 */ /* 0x000fca0008000000 */
.L_x_362:
[----:B------:R-:W1:Y:S01]  /*6b20*/  S2R R9, SR_TID.X ;  /* 0x0000000000097919 */ /* 0x000e620000002100 */
[----:B0-----:R-:W-:Y:S01]  /*6b30*/  IMAD.U32 R2, RZ, RZ, UR11 ;  /* 0x0000000bff027e24 */ /* 0x001fe2000f8e00ff */
[----:B------:R-:W-:Y:S01]  /*6b40*/  USHF.R.S32.HI UR10, URZ, 0x1f, UR18 ;  /* 0x0000001fff0a7899 */ /* 0x000fe20008011412 */
[----:B------:R-:W-:Y:S02]  /*6b50*/  HFMA2 R25, -RZ, RZ, 0, 2.384185791015625e-07 ;  /* 0x00000004ff197431 */ /* 0x000fe400000001ff */
[----:B------:R-:W-:Y:S02]  /*6b60*/  IMAD.MOV.U32 R23, RZ, RZ, RZ ;  /* 0x000000ffff177224 */ /* 0x000fe400078e00ff */
[----:B------:R-:W-:Y:S02]  /*6b70*/  IMAD.MOV.U32 R20, RZ, RZ, RZ ;  /* 0x000000ffff147224 */ /* 0x000fe400078e00ff */
[C-C-:B-1----:R-:W-:Y:S02]  /*6b80*/  IMAD.IADD R7, R9.reuse, 0x1, R18.reuse ;  /* 0x0000000109077824 */ /* 0x142fe400078e0212 */
[----:B------:R-:W-:-:S02]  /*6b90*/  IMAD.IADD R24, R9, 0x1, R18 ;  /* 0x0000000109187824 */ /* 0x000fc400078e0212 */
[-C--:B------:R-:W-:Y:S01]  /*6ba0*/  IMAD R4, R19, R2.reuse, R7 ;  /* 0x0000000213047224 */ /* 0x080fe200078e0207 */
[----:B------:R-:W-:Y:S01]  /*6bb0*/  ISETP.GE.AND P0, PT, R7, R2, PT ;  /* 0x000000020700720c */ /* 0x000fe20003f06270 */
[----:B------:R-:W-:-:S12]  /*6bc0*/  VIADD R21, R24, 0x20 ;  /* 0x0000002018157836 */ /* 0x000fd80000000000 */
[----:B------:R-:W-:-:S05]  /*6bd0*/  @!P0 IMAD R5, R17, R2, R7 ;  /* 0x0000000211058224 */ /* 0x000fca00078e0207 */
[----:B------:R-:W-:-:S04]  /*6be0*/  @!P0 IADD3 R6, P1, PT, R5, UR18, RZ ;  /* 0x0000001205068c10 */ /* 0x000fc8000ff3e0ff */
[----:B------:R-:W-:Y:S01]  /*6bf0*/  @!P0 LEA.HI.X.SX32 R7, R5, UR10, 0x1, P1 ;  /* 0x0000000a05078c11 */ /* 0x000fe200088f0eff */
[----:B------:R-:W-:Y:S01]  /*6c00*/  IMAD.WIDE R4, R4, R25, UR8 ;  /* 0x0000000804047e25 */ /* 0x000fe2000f8e0219 */
[----:B------:R-:W-:-:S04]  /*6c10*/  @!P0 LEA R8, P1, R6, UR8, 0x2 ;  /* 0x0000000806088c11 */ /* 0x000fc8000f8210ff */
[----:B------:R-:W-:Y:S01]  /*6c20*/  @!P0 LEA.HI.X R9, R6, UR9, R7, 0x2, P1 ;  /* 0x0000000906098c11 */ /* 0x000fe200088f1407 */
[----:B------:R-:W2:Y:S01]  /*6c30*/  @!P0 LDG.E R23, desc[UR12][R4.64] ;  /* 0x0000000c04178981 */ /* 0x000ea2000c1e1900 */
[----:B------:R-:W-:-:S03]  /*6c40*/  ISETP.GE.AND P1, PT, R21, R2, PT ;  /* 0x000000021500720c */ /* 0x000fc60003f26270 */
[----:B------:R0:W2:Y:S10]  /*6c50*/  @!P0 LDG.E R20, desc[UR12][R8.64] ;  /* 0x0000000c08148981 */ /* 0x0000b4000c1e1900 */
[----:B------:R-:W-:-:S05]  /*6c60*/  @!P1 IMAD R6, R17, R2, R21 ;  /* 0x0000000211069224 */ /* 0x000fca00078e0215 */
[----:B------:R-:W-:Y:S01]  /*6c70*/  @!P1 IADD3 R7, P0, PT, R6, UR18, RZ ;  /* 0x0000001206079c10 */ /* 0x000fe2000ff1e0ff */
[----:B------:R-:W-:-:S03]  /*6c80*/  VIADD R25, R24, 0x40 ;  /* 0x0000004018197836 */ /* 0x000fc60000000000 */
[----:B------:R-:W-:Y:S02]  /*6c90*/  @!P1 LEA.HI.X.SX32 R22, R6, UR10, 0x1, P0 ;  /* 0x0000000a06169c11 */ /* 0x000fe400080f0eff */
[----:B------:R-:W-:-:S04]  /*6ca0*/  @!P1 LEA R6, P0, R7, UR8, 0x2 ;  /* 0x0000000807069c11 */ /* 0x000fc8000f8010ff */
[----:B------:R-:W-:Y:S02]  /*6cb0*/  @!P1 LEA.HI.X R7, R7, UR9, R22, 0x2, P0 ;  /* 0x0000000907079c11 */ /* 0x000fe400080f1416 */
[----:B------:R-:W-:Y:S01]  /*6cc0*/  ISETP.GE.AND P0, PT, R25, R2, PT ;  /* 0x000000021900720c */ /* 0x000fe20003f06270 */
[----:B------:R-:W-:Y:S01]  /*6cd0*/  IMAD.MOV.U32 R22, RZ, RZ, RZ ;  /* 0x000000ffff167224 */ /* 0x000fe200078e00ff */
[----:B------:R-:W-:-:S05]  /*6ce0*/  MOV R21, RZ ;  /* 0x000000ff00157202 */ /* 0x000fca0000000f00 */
[----:B------:R1:W3:Y:S04]  /*6cf0*/  @!P1 LDG.E R22, desc[UR12][R6.64] ;  /* 0x0000000c06169981 */ /* 0x0002e8000c1e1900 */
[----:B------:R-:W3:Y:S02]  /*6d00*/  @!P1 LDG.E R21, desc[UR12][R4.64+0x80] ;  /* 0x0000800c04159981 */ /* 0x000ee4000c1e1900 */
[----:B0-----:R-:W-:-:S05]  /*6d10*/  @!P0 IMAD R8, R17, R2, R25 ;  /* 0x0000000211088224 */ /* 0x001fca00078e0219 */
[----:B------:R-:W-:Y:S01]  /*6d20*/  @!P0 IADD3 R9, P1, PT, R8, UR18, RZ ;  /* 0x0000001208098c10 */ /* 0x000fe2000ff3e0ff */
[----:B-1----:R-:W-:-:S03]  /*6d30*/  VIADD R7, R24, 0x60 ;  /* 0x0000006018077836 */ /* 0x002fc60000000000 */
[----:B------:R-:W-:Y:S02]  /*6d40*/  @!P0 LEA.HI.X.SX32 R26, R8, UR10, 0x1, P1 ;  /* 0x0000000a081a8c11 */ /* 0x000fe400088f0eff */
[----:B------:R-:W-:-:S04]  /*6d50*/  @!P0 LEA R8, P1, R9, UR8, 0x2 ;  /* 0x0000000809088c11 */ /* 0x000fc8000f8210ff */
[----:B------:R-:W-:Y:S02]  /*6d60*/  @!P0 LEA.HI.X R9, R9, UR9, R26, 0x2, P1 ;  /* 0x0000000909098c11 */ /* 0x000fe400088f141a */
[----:B------:R-:W-:Y:S02]  /*6d70*/  ISETP.GE.AND P1, PT, R7, R2, PT ;  /* 0x000000020700720c */ /* 0x000fe40003f26270 */
[----:B------:R-:W-:Y:S01]  /*6d80*/  CS2R R26, SRZ ;  /* 0x00000000001a7805 */ /* 0x000fe2000001ff00 */
[----:B------:R-:W-:-:S05]  /*6d90*/  IMAD.MOV.U32 R25, RZ, RZ, RZ ;  /* 0x000000ffff197224 */ /* 0x000fca00078e00ff */
[----:B------:R0:W4:Y:S04]  /*6da0*/  @!P0 LDG.E R26, desc[UR12][R8.64] ;  /* 0x0000000c081a8981 */ /* 0x000128000c1e1900 */
[----:B------:R-:W4:Y:S01]  /*6db0*/  @!P0 LDG.E R25, desc[UR12][R4.64+0x100] ;  /* 0x0001000c04198981 */ /* 0x000f22000c1e1900 */
[----:B------:R-:W-:-:S05]  /*6dc0*/  @!P1 IMAD R6, R17, R2, R7 ;  /* 0x0000000211069224 */ /* 0x000fca00078e0207 */
[----:B------:R-:W-:Y:S01]  /*6dd0*/  @!P1 IADD3 R7, P0, PT, R6, UR18, RZ ;  /* 0x0000001206079c10 */ /* 0x000fe2000ff1e0ff */
[----:B0-----:R-:W-:-:S03]  /*6de0*/  VIADD R9, R24, 0x80 ;  /* 0x0000008018097836 */ /* 0x001fc60000000000 */
[----:B------:R-:W-:Y:S02]  /*6df0*/  @!P1 LEA.HI.X.SX32 R28, R6, UR10, 0x1, P0 ;  /* 0x0000000a061c9c11 */ /* 0x000fe400080f0eff */
[----:B------:R-:W-:-:S04]  /*6e00*/  @!P1 LEA R6, P0, R7, UR8, 0x2 ;  /* 0x0000000807069c11 */ /* 0x000fc8000f8010ff */
[----:B------:R-:W-:Y:S02]  /*6e10*/  @!P1 LEA.HI.X R7, R7, UR9, R28, 0x2, P0 ;  /* 0x0000000907079c11 */ /* 0x000fe400080f141c */
[-C--:B------:R-:W-:Y:S02]  /*6e20*/  ISETP.GE.AND P0, PT, R9, R2.reuse, PT ;  /* 0x000000020900720c */ /* 0x080fe40003f06270 */
[----:B------:R-:W-:Y:S01]  /*6e30*/  CS2R R28, SRZ ;  /* 0x00000000001c7805 */ /* 0x000fe2000001ff00 */
[----:B------:R0:W5:Y:S05]  /*6e40*/  @!P1 LDG.E R27, desc[UR12][R6.64] ;  /* 0x0000000c061b9981 */ /* 0x00016a000c1e1900 */
[----:B------:R-:W5:Y:S05]  /*6e50*/  @!P1 LDG.E R28, desc[UR12][R4.64+0x180] ;  /* 0x0001800c041c9981 */ /* 0x000f6a000c1e1900 */
        /* <DEDUP_REMOVED lines=11> */
[----:B------:R-:W-:Y:S02]  /*6f10*/  @!P1 IADD3 R7, P0, PT, R6, UR18, RZ ;  /* 0x0000001206079c10 */ /* 0x000fe4000ff1e0ff */
[----:B0-----:R-:W-:Y:S02]  /*6f20*/  IADD3 R9, PT, PT, R24, 0xc0, RZ ;  /* 0x000000c018097810 */ /* 0x001fe40007ffe0ff */
        /* <DEDUP_REMOVED lines=8> */
[----:B------:R-:W-:-:S04]  /*6fb0*/  @!P0 IADD3 R9, P1, PT, R8, UR18, RZ ;  /* 0x0000001208098c10 */ /* 0x000fc8000ff3e0ff */
[----:B------:R-:W-:Y:S02]  /*6fc0*/  @!P0 LEA.HI.X.SX32 R34, R8, UR10, 0x1, P1 ;  /* 0x0000000a08228c11 */ /* 0x000fe400088f0eff */
[----:B------:R-:W-:Y:S01]  /*6fd0*/  @!P0 LEA R8, P1, R9, UR8, 0x2 ;  /* 0x0000000809088c11 */ /* 0x000fe2000f8210ff */
[----:B0-----:R-:W-:-:S03]  /*6fe0*/  VIADD R7, R24, 0xe0 ;  /* 0x000000e018077836 */ /* 0x001fc60000000000 */
[----:B------:R-:W-:Y:S01]  /*6ff0*/  @!P0 LEA.HI.X R9, R9, UR9, R34, 0x2, P1 ;  /* 0x0000000909098c11 */ /* 0x000fe200088f1422 */
[----:B------:R-:W-:-:S04]  /*7000*/  IMAD.MOV.U32 R34, RZ, RZ, RZ ;  /* 0x000000ffff227224 */ /* 0x000fc800078e00ff */
[----:B------:R0:W5:Y:S04]  /*7010*/  @!P0 LDG.E R33, desc[UR12][R8.64] ;  /* 0x0000000c08218981 */ /* 0x000168000c1e1900 */
[----:B------:R-:W5:Y:S01]  /*7020*/  @!P0 LDG.E R34, desc[UR12][R4.64+0x300] ;  /* 0x0003000c04228981 */ /* 0x000f62000c1e1900 */
[----:B------:R-:W-:-:S13]  /*7030*/  ISETP.GE.AND P0, PT, R7, R2, PT ;  /* 0x000000020700720c */ /* 0x000fda0003f06270 */
[----:B------:R-:W-:-:S05]  /*7040*/  @!P0 IMAD R6, R17, R2, R7 ;  /* 0x0000000211068224 */ /* 0x000fca00078e0207 */
[----:B------:R-:W-:-:S04]  /*7050*/  @!P0 IADD3 R7, P1, PT, R6, UR18, RZ ;  /* 0x0000001206078c10 */ /* 0x000fc8000ff3e0ff */
[----:B------:R-:W-:Y:S02]  /*7060*/  @!P0 LEA.HI.X.SX32 R36, R6, UR10, 0x1, P1 ;  /* 0x0000000a06248c11 */ /* 0x000fe400088f0eff */
[C---:B------:R-:W-:Y:S01]  /*7070*/  @!P0 LEA R6, P1, R7.reuse, UR8, 0x2 ;  /* 0x0000000807068c11 */ /* 0x040fe2000f8210ff */
[----:B------:R-:W-:Y:S02]  /*7080*/  IMAD.MOV.U32 R24, RZ, RZ, RZ ;  /* 0x000000ffff187224 */ /* 0x000fe400078e00ff */
[----:B0-----:R-:W-:Y:S01]  /*7090*/  IMAD.MOV.U32 R9, RZ, RZ, RZ ;  /* 0x000000ffff097224 */ /* 0x001fe200078e00ff */
[----:B------:R-:W-:-:S03]  /*70a0*/  @!P0 LEA.HI.X R7, R7, UR9, R36, 0x2, P1 ;  /* 0x0000000907078c11 */ /* 0x000fc600088f1424 */
[----:B------:R0:W5:Y:S04]  /*70b0*/  @!P0 LDG.E R24, desc[UR12][R4.64+0x380] ;  /* 0x0003800c04188981 */ /* 0x000168000c1e1900 */
[----:B------:R1:W5:Y:S01]  /*70c0*/  @!P0 LDG.E R9, desc[UR12][R6.64] ;  /* 0x0000000c06098981 */ /* 0x000362000c1e1900 */
[----:B------:R-:W-:-:S05]  /*70d0*/  SHF.R.U32.HI R8, RZ, 0x5, R18 ;  /* 0x00000005ff087819 */ /* 0x000fca0000011612 */
[----:B------:R-:W-:-:S05]  /*70e0*/  IMAD.SHL.U32 R8, R8, 0x4, RZ ;  /* 0x0000000408087824 */ /* 0x000fca00078e00ff */
[C---:B------:R-:W-:Y:S02]  /*70f0*/  ISETP.EQ.AND P0, PT, R8.reuse, RZ, PT ;  /* 0x000000ff0800720c */ /* 0x040fe40003f02270 */
[C---:B------:R-:W-:Y:S02]  /*7100*/  ISETP.EQ.AND P2, PT, R8.reuse, 0x4, PT ;  /* 0x000000040800780c */ /* 0x040fe40003f42270 */
[C---:B------:R-:W-:Y:S02]  /*7110*/  ISETP.EQ.AND P1, PT, R8.reuse, 0x8, PT ;  /* 0x000000080800780c */ /* 0x040fe40003f22270 */
[C---:B------:R-:W-:Y:S02]  /*7120*/  ISETP.EQ.AND P6, PT, R8.reuse, 0xc, PT ;  /* 0x0000000c0800780c */ /* 0x040fe40003fc2270 */
[C---:B------:R-:W-:Y:S02]  /*7130*/  ISETP.EQ.AND P5, PT, R8.reuse, 0x10, PT ;  /* 0x000000100800780c */ /* 0x040fe40003fa2270 */
[----:B------:R-:W-:-:S03]  /*7140*/  ISETP.EQ.AND P4, PT, R8, 0x14, PT ;  /* 0x000000140800780c */ /* 0x000fc60003f82270 */
[----:B------:R-:W-:Y:S02]  /*7150*/  @P0 MOV R35, R10 ;  /* 0x0000000a00230202 */ /* 0x000fe40000000f00 */
[----:B------:R-:W-:Y:S02]  /*7160*/  @P2 IMAD.MOV.U32 R35, RZ, RZ, R11 ;  /* 0x000000ffff232224 */ /* 0x000fe400078e000b */
[----:B------:R-:W-:Y:S02]  /*7170*/  @P1 IMAD.MOV.U32 R35, RZ, RZ, R12 ;  /* 0x000000ffff231224 */ /* 0x000fe400078e000c */
[----:B------:R-:W-:Y:S02]  /*7180*/  @P6 IMAD.MOV.U32 R35, RZ, RZ, R13 ;  /* 0x000000ffff236224 */ /* 0x000fe400078e000d */
[----:B------:R-:W-:Y:S01]  /*7190*/  @P5 IMAD.MOV.U32 R35, RZ, RZ, R14 ;  /* 0x000000ffff235224 */ /* 0x000fe200078e000e */
[----:B------:R-:W-:Y:S01]  /*71a0*/  ISETP.EQ.AND P3, PT, R8, -0x4, PT ;  /* 0xfffffffc0800780c */ /* 0x000fe20003f62270 */
[----:B------:R-:W-:-:S02]  /*71b0*/  @P4 IMAD.MOV.U32 R35, RZ, RZ, R15 ;  /* 0x000000ffff234224 */ /* 0x000fc400078e000f */
[----:B--2---:R-:W-:-:S04]  /*71c0*/  FFMA R20, R23, R23, -R20 ;  /* 0x0000001717147223 */ /* 0x004fc80000000814 */
[----:B0-----:R-:W-:-:S04]  /*71d0*/  FMUL R5, R20, 0.5 ;  /* 0x3f00000014057820 */ /* 0x001fc80000400000 */
[----:B------:R-:W-:-:S05]  /*71e0*/  FFMA R5, R16, R5, R35 ;  /* 0x0000000510057223 */ /* 0x000fca0000000023 */
[----:B------:R-:W-:Y:S01]  /*71f0*/  @P0 MOV R10, R5 ;  /* 0x00000005000a0202 */ /* 0x000fe20000000f00 */
[--C-:B------:R-:W-:Y:S02]  /*7200*/  @P2 IMAD.MOV.U32 R11, RZ, RZ, R5.reuse ;  /* 0x000000ffff0b2224 */ /* 0x100fe400078e0005 */
[--C-:B------:R-:W-:Y:S02]  /*7210*/  @P1 IMAD.MOV.U32 R12, RZ, RZ, R5.reuse ;  /* 0x000000ffff0c1224 */ /* 0x100fe400078e0005 */
[--C-:B------:R-:W-:Y:S02]  /*7220*/  @P6 IMAD.MOV.U32 R13, RZ, RZ, R5.reuse ;  /* 0x000000ffff0d6224 */ /* 0x100fe400078e0005 */
[----:B-1----:R-:W-:Y:S02]  /*7230*/  @P3 IMAD.MOV.U32 R7, RZ, RZ, R10 ;  /* 0x000000ffff073224 */ /* 0x002fe400078e000a */
[----:B------:R-:W-:Y:S02]  /*7240*/  @P5 IMAD.MOV.U32 R14, RZ, RZ, R5 ;  /* 0x000000ffff0e5224 */ /* 0x000fe400078e0005 */
[----:B------:R-:W-:Y:S01]  /*7250*/  @P0 IMAD.MOV.U32 R7, RZ, RZ, R11 ;  /* 0x000000ffff070224 */ /* 0x000fe200078e000b */
[----:B------:R-:W-:Y:S01]  /*7260*/  @P2 MOV R7, R12 ;  /* 0x0000000c00072202 */ /* 0x000fe20000000f00 */
[----:B------:R-:W-:-:S02]  /*7270*/  @P4 IMAD.MOV.U32 R15, RZ, RZ, R5 ;  /* 0x000000ffff0f4224 */ /* 0x000fc400078e0005 */
[----:B------:R-:W-:Y:S02]  /*7280*/  @P1 IMAD.MOV.U32 R7, RZ, RZ, R13 ;  /* 0x000000ffff071224 */ /* 0x000fe400078e000d */
[----:B------:R-:W-:Y:S01]  /*7290*/  @P6 IMAD.MOV.U32 R7, RZ, RZ, R14 ;  /* 0x000000ffff076224 */ /* 0x000fe200078e000e */
[----:B------:R-:W-:Y:S01]  /*72a0*/  ISETP.EQ.AND P4, PT, R8, -0x8, PT ;  /* 0xfffffff80800780c */ /* 0x000fe20003f82270 */
[----:B------:R-:W-:Y:S02]  /*72b0*/  @P5 IMAD.MOV.U32 R7, RZ, RZ, R15 ;  /* 0x000000ffff075224 */ /* 0x000fe400078e000f */
[----:B---3--:R-:W-:-:S04]  /*72c0*/  FFMA R22, R21, R21, -R22 ;  /* 0x0000001515167223 */ /* 0x008fc80000000816 */
[----:B------:R-:W-:-:S04]  /*72d0*/  FMUL R5, R22, 0.5 ;  /* 0x3f00000016057820 */ /* 0x000fc80000400000 */
[----:B------:R-:W-:-:S05]  /*72e0*/  FFMA R5, R16, R5, R7 ;  /* 0x0000000510057223 */ /* 0x000fca0000000007 */
[----:B------:R-:W-:Y:S01]  /*72f0*/  @P3 MOV R10, R5 ;  /* 0x00000005000a3202 */ /* 0x000fe20000000f00 */
[--C-:B------:R-:W-:Y:S02]  /*7300*/  @P0 IMAD.MOV.U32 R11, RZ, RZ, R5.reuse ;  /* 0x000000ffff0b0224 */ /* 0x100fe400078e0005 */
[--C-:B------:R-:W-:Y:S02]  /*7310*/  @P2 IMAD.MOV.U32 R12, RZ, RZ, R5.reuse ;  /* 0x000000ffff0c2224 */ /* 0x100fe400078e0005 */
[--C-:B------:R-:W-:Y:S02]  /*7320*/  @P1 IMAD.MOV.U32 R13, RZ, RZ, R5.reuse ;  /* 0x000000ffff0d1224 */ /* 0x100fe400078e0005 */
[----:B------:R-:W-:Y:S02]  /*7330*/  @P4 IMAD.MOV.U32 R7, RZ, RZ, R10 ;  /* 0x000000ffff074224 */ /* 0x000fe400078e000a */
[----:B------:R-:W-:Y:S02]  /*7340*/  @P6 IMAD.MOV.U32 R14, RZ, RZ, R5 ;  /* 0x000000ffff0e6224 */ /* 0x000fe400078e0005 */
[----:B------:R-:W-:Y:S01]  /*7350*/  @P3 IMAD.MOV.U32 R7, RZ, RZ, R11 ;  /* 0x000000ffff073224 */ /* 0x000fe200078e000b */
[----:B------:R-:W-:Y:S01]  /*7360*/  @P0 MOV R7, R12 ;  /* 0x0000000c00070202 */ /* 0x000fe20000000f00 */
[----:B------:R-:W-:-:S02]  /*7370*/  @P5 IMAD.MOV.U32 R15, RZ, RZ, R5 ;  /* 0x000000ffff0f5224 */ /* 0x000fc400078e0005 */
[----:B------:R-:W-:Y:S02]  /*7380*/  @P2 IMAD.MOV.U32 R7, RZ, RZ, R13 ;  /* 0x000000ffff072224 */ /* 0x000fe400078e000d */
[----:B----4-:R-:W-:Y:S01]  /*7390*/  FFMA R26, R25, R25, -R26 ;  /* 0x00000019191a7223 */ /* 0x010fe2000000081a */
[----:B------:R-:W-:Y:S01]  /*73a0*/  @P1 IMAD.MOV.U32 R7, RZ, RZ, R14 ;  /* 0x000000ffff071224 */ /* 0x000fe200078e000e */
[----:B------:R-:W-:Y:S01]  /*73b0*/  ISETP.EQ.AND P5, PT, R8, -0xc, PT ;  /* 0xfffffff40800780c */ /* 0x000fe20003fa2270 */
[----:B------:R-:W-:Y:S02]  /*73c0*/  @P6 IMAD.MOV.U32 R7, RZ, RZ, R15 ;  /* 0x000000ffff076224 */ /* 0x000fe400078e000f */
        /* <DEDUP_REMOVED lines=11> */
[----:B-----5:R-:W-:Y:S01]  /*7480*/  FFMA R27, R28, R28, -R27 ;  /* 0x0000001c1c1b7223 */ /* 0x020fe2000000081b */
[----:B------:R-:W-:Y:S02]  /*7490*/  @P0 IMAD.MOV.U32 R7, RZ, RZ, R13 ;  /* 0x000000ffff070224 */ /* 0x000fe400078e000d */
[----:B------:R-:W-:Y:S02]  /*74a0*/  @P2 IMAD.MOV.U32 R7, RZ, RZ, R14 ;  /* 0x000000ffff072224 */ /* 0x000fe400078e000e */
[----:B------:R-:W-:Y:S01]  /*74b0*/  FMUL R27, R27, 0.5 ;  /* 0x3f0000001b1b7820 */ /* 0x000fe20000400000 */
[----:B------:R-:W-:Y:S01]  /*74c0*/  @P1 IMAD.MOV.U32 R7, RZ, RZ, R15 ;  /* 0x000000ffff071224 */ /* 0x000fe200078e000f */
[----:B------:R-:W-:-:S03]  /*74d0*/  ISETP.EQ.AND P6, PT, R8, -0x10, PT ;  /* 0xfffffff00800780c */ /* 0x000fc60003fc2270 */
        /* <DEDUP_REMOVED lines=10> */
[----:B------:R-:W-:Y:S01]  /*7580*/  FFMA R29, R30, R30, -R29 ;  /* 0x0000001e1e1d7223 */ /* 0x000fe2000000081d */
        /* <DEDUP_REMOVED lines=27> */
[----:B------:R-:W-:Y:S01]  /*7740*/  @P3 IMAD.MOV.U32 R14, RZ, RZ, R31 ;  /* 0x000000ffff0e3224 */ /* 0x000fe200078e001f */
[----:B------:R-:W-:Y:S01]  /*7750*/  UISETP.LT.AND UP0, UPT, UR5, 0x20, UPT ;  /* 0x000000200500788c */ /* 0x000fe2000bf01270 */
        /* <DEDUP_REMOVED lines=8> */
[----:B------:R-:W-:Y:S01]  /*77e0*/  ISETP.EQ.AND P0, PT, R8, -0x1c, PT ;  /* 0xffffffe40800780c */ /* 0x000fe20003f02270 */
[----:B------:R-:W-:Y:S02]  /*77f0*/  USEL UR10, UR5, 0x20, !UP0 ;  /* 0x00000020050a7887 */ /* 0x000fe4000c000000 */
[----:B------:R-:W-:-:S02]  /*7800*/  FFMA R33, R16, R33, R5 ;  /* 0x0000002110217223 */ /* 0x000fc40000000005 */
[----:B------:R-:W-:-:S03]  /*7810*/  UIADD3 UR10, UPT, UPT, UR10, -0x1, URZ ;  /* 0xffffffff0a0a7890 */ /* 0x000fc6000fffe0ff */
[----:B------:R-:W-:Y:S01]  /*7820*/  @P2 MOV R10, R33 ;  /* 0x00000021000a2202 */ /* 0x000fe20000000f00 */
[----:B------:R-:W-:Y:S01]  /*7830*/  ULEA.HI UR10, UR10, 0x1, URZ, 0x1b ;  /* 0x000000010a0a7891 */ /* 0x000fe2000f8fd8ff */
[--C-:B------:R-:W-:Y:S02]  /*7840*/  @P1 IMAD.MOV.U32 R11, RZ, RZ, R33.reuse ;  /* 0x000000ffff0b1224 */ /* 0x100fe400078e0021 */
[--C-:B------:R-:W-:Y:S01]  /*7850*/  @P6 IMAD.MOV.U32 R12, RZ, RZ, R33.reuse ;  /* 0x000000ffff0c6224 */ /* 0x100fe200078e0021 */
[----:B------:R-:W-:Y:S01]  /*7860*/  UIADD3 UR4, UPT, UPT, UR4, 0x8, URZ ;  /* 0x0000000804047890 */ /* 0x000fe2000fffe0ff */
[--C-:B------:R-:W-:Y:S01]  /*7870*/  @P5 IMAD.MOV.U32 R13, RZ, RZ, R33.reuse ;  /* 0x000000ffff0d5224 */ /* 0x100fe200078e0021 */
[----:B------:R-:W-:Y:S01]  /*7880*/  ULOP3.LUT UR10, UR10, 0xffffff8, URZ, 0xc0, !UPT ;  /* 0x0ffffff80a0a7892 */ /* 0x000fe2000f8ec0ff */
[----:B------:R-:W-:Y:S02]  /*7890*/  @P0 IMAD.MOV.U32 R5, RZ, RZ, R10 ;  /* 0x000000ffff050224 */ /* 0x000fe400078e000a */
[----:B------:R-:W-:-:S02]  /*78a0*/  @P4 IMAD.MOV.U32 R14, RZ, RZ, R33 ;  /* 0x000000ffff0e4224 */ /* 0x000fc400078e0021 */
[----:B------:R-:W-:Y:S01]  /*78b0*/  @P2 IMAD.MOV.U32 R5, RZ, RZ, R11 ;  /* 0x000000ffff052224 */ /* 0x000fe200078e000b */
[----:B------:R-:W-:Y:S01]  /*78c0*/  @P1 MOV R5, R12 ;  /* 0x0000000c00051202 */ /* 0x000fe20000000f00 */
[----:B------:R-:W-:Y:S01]  /*78d0*/  @P3 IMAD.MOV.U32 R15, RZ, RZ, R33 ;  /* 0x000000ffff0f3224 */ /* 0x000fe200078e0021 */
[----:B------:R-:W-:Y:S01]  /*78e0*/  UISETP.NE.AND UP0, UPT, UR4, UR10, UPT ;  /* 0x0000000a0400728c */ /* 0x000fe2000bf05270 */
[----:B------:R-:W-:Y:S02]  /*78f0*/  @P6 IMAD.MOV.U32 R5, RZ, RZ, R13 ;  /* 0x000000ffff056224 */ /* 0x000fe400078e000d */
[----:B------:R-:W-:Y:S02]  /*7900*/  @P5 IMAD.MOV.U32 R5, RZ, RZ, R14 ;  /* 0x000000ffff055224 */ /* 0x000fe400078e000e */
[----:B------:R-:W-:Y:S01]  /*7910*/  FFMA R9, R24, R24, -R9 ;  /* 0x0000001818097223 */ /* 0x000fe20000000809 */
[----:B------:R-:W-:-:S03]  /*7920*/  @P4 IMAD.MOV.U32 R5, RZ, RZ, R15 ;  /* 0x000000ffff054224 */ /* 0x000fc600078e000f */
[----:B------:R-:W-:-:S04]  /*7930*/  FMUL R9, R9, 0.5 ;  /* 0x3f00000009097820 */ /* 0x000fc80000400000 */
[----:B------:R-:W-:Y:S01]  /*7940*/  FFMA R9, R16, R9, R5 ;  /* 0x0000000910097223 */ /* 0x000fe20000000005 */
[----:B------:R-:W-:-:S03]  /*7950*/  IADD3 R18, PT, PT, R18, 0x100, RZ ;  /* 0x0000010012127810 */ /* 0x000fc60007ffe0ff */
[--C-:B------:R-:W-:Y:S01]  /*7960*/  @P2 IMAD.MOV.U32 R11, RZ, RZ, R9.reuse ;  /* 0x000000ffff0b2224 */ /* 0x100fe200078e0009 */
[----:B------:R-:W-:Y:S01]  /*7970*/  @P0 MOV R10, R9 ;  /* 0x00000009000a0202 */ /* 0x000fe20000000f00 */
[--C-:B------:R-:W-:Y:S02]  /*7980*/  @P1 IMAD.MOV.U32 R12, RZ, RZ, R9.reuse ;  /* 0x000000ffff0c1224 */ /* 0x100fe400078e0009 */
[--C-:B------:R-:W-:Y:S02]  /*7990*/  @P6 IMAD.MOV.U32 R13, RZ, RZ, R9.reuse ;  /* 0x000000ffff0d6224 */ /* 0x100fe400078e0009 */
[--C-:B------:R-:W-:Y:S02]  /*79a0*/  @P5 IMAD.MOV.U32 R14, RZ, RZ, R9.reuse ;  /* 0x000000ffff0e5224 */ /* 0x100fe400078e0009 */
[----:B------:R-:W-:Y:S01]  /*79b0*/  @P4 IMAD.MOV.U32 R15, RZ, RZ, R9 ;  /* 0x000000ffff0f4224 */ /* 0x000fe200078e0009 */
[----:B------:R-:W-:Y:S06]  /*79c0*/  BRA.U UP0, `(.L_x_362) ;  /* 0xfffffff100547547 */ /* 0x000fec000b83ffff */
.L_x_361:
[----:B------:R-:W-:Y:S05]  /*79d0*/  BSYNC.RECONVERGENT B2 ;  /* 0x0000000000027941 */ /* 0x000fea0003800200 */
.L_x_360:
[----:B------:R-:W-:-:S04]  /*79e0*/  UISETP.LT.AND UP0, UPT, UR5, 0x20, UPT ;  /* 0x000000200500788c */ /* 0x000fc8000bf01270 */
[----:B------:R-:W-:-:S04]  /*79f0*/  USEL UR4, UR5, 0x20, !UP0 ;  /* 0x0000002005047887 */ /* 0x000fc8000c000000 */
[----:B------:R-:W-:-:S04]  /*7a00*/  UIADD3 UR10, UPT, UPT, UR4, -0x1, URZ ;  /* 0xffffffff040a7890 */ /* 0x000fc8000fffe0ff */
[----:B------:R-:W-:-:S04]  /*7a10*/  ULEA.HI UR4, UR10, 0x1, URZ, 0x1b ;  /* 0x000000010a047891 */ /* 0x000fc8000f8fd8ff */
[----:B------:R-:W-:-:S04]  /*7a20*/  ULOP3.LUT UR11, UR4, 0x7, URZ, 0xc0, !UPT ;  /* 0x00000007040b7892 */ /* 0x000fc8000f8ec0ff */
[----:B------:R-:W-:-:S09]  /*7a30*/  UISETP.NE.AND UP0, UPT, UR11, URZ, UPT ;  /* 0x000000ff0b00728c */ /* 0x000fd2000bf05270 */
[----:B------:R-:W-:Y:S05]  /*7a40*/  BRA.U !UP0, `(.L_x_359) ;  /* 0x0000001108147547 */ /* 0x000fea000b800000 */
[----:B------:R-:W0:Y:S01]  /*7a50*/  S2R R21, SR_TID.X ;  /* 0x0000000000157919 */ /* 0x000e220000002100 */
[----:B------:R-:W-:Y:S02]  /*7a60*/  ULOP3.LUT UR14, UR4, 0x3, URZ, 0xc0, !UPT ;  /* 0x00000003040e7892 */ /* 0x000fe4000f8ec0ff */
[----:B------:R-:W-:Y:S02]  /*7a70*/  UIADD3 UR4, UPT, UPT, UR11, -0x1, URZ ;  /* 0xffffffff0b047890 */ /* 0x000fe4000fffe0ff */
[----:B------:R-:W-:Y:S02]  /*7a80*/  UISETP.NE.AND UP1, UPT, UR14, URZ, UPT ;  /* 0x000000ff0e00728c */ /* 0x000fe4000bf25270 */
[----:B------:R-:W-:Y:S02]  /*7a90*/  UISETP.GE.U32.AND UP0, UPT, UR4, 0x3, UPT ;  /* 0x000000030400788c */ /* 0x000fe4000bf06070 */
[----:B------:R-:W-:-:S07]  /*7aa0*/  USHF.R.S32.HI UR4, URZ, 0x1f, UR18 ;  /* 0x0000001fff047899 */ /* 0x000fce0008011412 */
[----:B------:R-:W-:Y:S05]  /*7ab0*/  BRA.U !UP0, `(.L_x_363) ;  /* 0x0000000908307547 */ /* 0x000fea000b800000 */
[----:B0-----:R-:W-:Y:S02]  /*7ac0*/  IMAD.IADD R27, R18, 0x1, R21 ;  /* 0x00000001121b7824 */ /* 0x001fe400078e0215 */
[----:B------:R-:W-:Y:S02]  /*7ad0*/  IMAD.MOV.U32 R9, RZ, RZ, 0x4 ;  /* 0x00000004ff097424 */ /* 0x000fe400078e00ff */
[-C--:B------:R-:W-:Y:S01]  /*7ae0*/  IMAD R4, R19, R2.reuse, R27 ;  /* 0x0000000213047224 */ /* 0x080fe200078e021b */
[----:B------:R-:W-:Y:S01]  /*7af0*/  ISETP.GE.AND P0, PT, R27, R2, PT ;  /* 0x000000021b00720c */ /* 0x000fe20003f06270 */
[----:B------:R-:W-:Y:S02]  /*7b00*/  IMAD.MOV.U32 R20, RZ, RZ, RZ ;  /* 0x000000ffff147224 */ /* 0x000fe400078e00ff */
[----:B------:R-:W-:-:S10]  /*7b10*/  IMAD.MOV.U32 R29, RZ, RZ, RZ ;  /* 0x000000ffff1d7224 */ /* 0x000fd400078e00ff */
[----:B------:R-:W-:-:S05]  /*7b20*/  @!P0 IMAD R5, R17, R2, R27 ;  /* 0x0000000211058224 */ /* 0x000fca00078e021b */
[----:B------:R-:W-:-:S04]  /*7b30*/  @!P0 IADD3 R7, P1, PT, R5, UR18, RZ ;  /* 0x0000001205078c10 */ /* 0x000fc8000ff3e0ff */
[----:B------:R-:W-:Y:S01]  /*7b40*/  @!P0 LEA.HI.X.SX32 R8, R5, UR4, 0x1, P1 ;  /* 0x0000000405088c11 */ /* 0x000fe200088f0eff */
[----:B------:R-:W-:Y:S01]  /*7b50*/  IMAD.WIDE R4, R4, R9, UR8 ;  /* 0x0000000804047e25 */ /* 0x000fe2000f8e0209 */
[----:B------:R-:W-:-:S03]  /*7b60*/  @!P0 LEA R6, P1, R7, UR8, 0x2 ;  /* 0x0000000807068c11 */ /* 0x000fc6000f8210ff */
[----:B------:R-:W-:Y:S01]  /*7b70*/  VIADD R9, R27, 0x20 ;  /* 0x000000201b097836 */ /* 0x000fe20000000000 */
[----:B------:R-:W-:Y:S01]  /*7b80*/  @!P0 LEA.HI.X R7, R7, UR9, R8, 0x2, P1 ;  /* 0x0000000907078c11 */ /* 0x000fe200088f1408 */
[----:B------:R-:W2:Y:S04]  /*7b90*/  @!P0 LDG.E R20, desc[UR12][R4.64] ;  /* 0x0000000c04148981 */ /* 0x000ea8000c1e1900 */
[----:B------:R0:W2:Y:S01]  /*7ba0*/  @!P0 LDG.E R29, desc[UR12][R6.64] ;  /* 0x0000000c061d8981 */ /* 0x0000a2000c1e1900 */
[----:B------:R-:W-:Y:S02]  /*7bb0*/  ISETP.GE.AND P0, PT, R9, R2, PT ;  /* 0x000000020900720c */ /* 0x000fe40003f06270 */
[----:B------:R-:W-:-:S11]  /*7bc0*/  CS2R R24, SRZ ;  /* 0x0000000000187805 */ /* 0x000fd6000001ff00 */
[----:B------:R-:W-:Y:S01]  /*7bd0*/  @!P0 IMAD R8, R17, R2, R9 ;  /* 0x0000000211088224 */ /* 0x000fe200078e0209 */
[----:B0-----:R-:W-:Y:S01]  /*7be0*/  IADD3 R7, PT, PT, R27, 0x40, RZ ;  /* 0x000000401b077810 */ /* 0x001fe20007ffe0ff */
[----:B------:R-:W3:Y:S03]  /*7bf0*/  @!P0 LDG.E R24, desc[UR12][R4.64+0x80] ;  /* 0x0000800c04188981 */ /* 0x000ee6000c1e1900 */
[----:B------:R-:W-:-:S04]  /*7c00*/  @!P0 IADD3 R9, P1, PT, R8, UR18, RZ ;  /* 0x0000001208098c10 */ /* 0x000fc8000ff3e0ff */
[----:B------:R-:W-:Y:S02]  /*7c10*/  @!P0 LEA.HI.X.SX32 R22, R8, UR4, 0x1, P1 ;  /* 0x0000000408168c11 */ /* 0x000fe400088f0eff */
[----:B------:R-:W-:-:S04]  /*7c20*/  @!P0 LEA R8, P1, R9, UR8, 0x2 ;  /* 0x0000000809088c11 */ /* 0x000fc8000f8210ff */
[----:B------:R-:W-:-:S05]  /*7c30*/  @!P0 LEA.HI.X R9, R9, UR9, R22, 0x2, P1 ;  /* 0x0000000909098c11 */ /* 0x000fca00088f1416 */
[----:B------:R0:W3:Y:S01]  /*7c40*/  @!P0 LDG.E R25, desc[UR12][R8.64] ;  /* 0x0000000c08198981 */ /* 0x0000e2000c1e1900 */
[----:B------:R-:W-:-:S13]  /*7c50*/  ISETP.GE.AND P0, PT, R7, R2, PT ;  /* 0x000000020700720c */ /* 0x000fda0003f06270 */
[----:B------:R-:W-:-:S05]  /*7c60*/  @!P0 IMAD R6, R17, R2, R7 ;  /* 0x0000000211068224 */ /* 0x000fca00078e0207 */
[----:B------:R-:W-:-:S04]  /*7c70*/  @!P0 IADD3 R7, P1, PT, R6, UR18, RZ ;  /* 0x0000001206078c10 */ /* 0x000fc8000ff3e0ff */
[----:B------:R-:W-:Y:S02]  /*7c80*/  @!P0 LEA.HI.X.SX32 R22, R6, UR4, 0x1, P1 ;  /* 0x0000000406168c11 */ /* 0x000fe400088f0eff */
[----:B------:R-:W-:Y:S01]  /*7c90*/  @!P0 LEA R6, P1, R7, UR8, 0x2 ;  /* 0x0000000807068c11 */ /* 0x000fe2000f8210ff */
[----:B------:R-:W-:-:S03]  /*7ca0*/  VIADD R27, R27, 0x60 ;  /* 0x000000601b1b7836 */ /* 0x000fc60000000000 */
[----:B------:R-:W-:Y:S02]  /*7cb0*/  @!P0 LEA.HI.X R7, R7, UR9, R22, 0x2, P1 ;  /* 0x0000000907078c11 */ /* 0x000fe400088f1416 */
[----:B------:R-:W-:-:S06]  /*7cc0*/  CS2R R22, SRZ ;  /* 0x0000000000167805 */ /* 0x000fcc000001ff00 */
[----:B------:R1:W4:Y:S04]  /*7cd0*/  @!P0 LDG.E R23, desc[UR12][R6.64] ;  /* 0x0000000c06178981 */ /* 0x000328000c1e1900 */
[----:B------:R-:W4:Y:S01]  /*7ce0*/  @!P0 LDG.E R22, desc[UR12][R4.64+0x100] ;  /* 0x0001000c04168981 */ /* 0x000f22000c1e1900 */
[----:B------:R-:W-:-:S13]  /*7cf0*/  ISETP.GE.AND P0, PT, R27, R2, PT ;  /* 0x000000021b00720c */ /* 0x000fda0003f06270 */
[----:B0-----:R-:W-:-:S05]  /*7d00*/  @!P0 IMAD R8, R17, R2, R27 ;  /* 0x0000000211088224 */ /* 0x001fca00078e021b */
[----:B------:R-:W-:-:S04]  /*7d10*/  @!P0 IADD3 R9, P1, PT, R8, UR18, RZ ;  /* 0x0000001208098c10 */ /* 0x000fc8000ff3e0ff */
[----:B------:R-:W-:Y:S02]  /*7d20*/  @!P0 LEA.HI.X.SX32 R28, R8, UR4, 0x1, P1 ;  /* 0x00000004081c8c11 */ /* 0x000fe400088f0eff */
[C---:B------:R-:W-:Y:S02]  /*7d30*/  @!P0 LEA R8, P1, R9.reuse, UR8, 0x2 ;  /* 0x0000000809088c11 */ /* 0x040fe4000f8210ff */
[----:B------:R-:W-:Y:S02]  /*7d40*/  CS2R R26, SRZ ;  /* 0x00000000001a7805 */ /* 0x000fe4000001ff00 */
[----:B------:R-:W-:-:S04]  /*7d50*/  @!P0 LEA.HI.X R9, R9, UR9, R28, 0x2, P1 ;  /* 0x0000000909098c11 */ /* 0x000fc800088f141c */
[----:B------:R0:W5:Y:S04]  /*7d60*/  @!P0 LDG.E R26, desc[UR12][R4.64+0x180] ;  /* 0x0001800c041a8981 */ /* 0x000168000c1e1900 */
[----:B------:R-:W5:Y:S01]  /*7d70*/  @!P0 LDG.E R27, desc[UR12][R8.64] ;  /* 0x0000000c081b8981 */ /* 0x000f62000c1e1900 */
[----:B-1----:R-:W-:-:S05]  /*7d80*/  SHF.R.U32.HI R6, RZ, 0x5, R18 ;  /* 0x00000005ff067819 */ /* 0x002fca0000011612 */
[----:B------:R-:W-:-:S05]  /*7d90*/  IMAD.SHL.U32 R6, R6, 0x4, RZ ;  /* 0x0000000406067824 */ /* 0x000fca00078e00ff */
[C---:B------:R-:W-:Y:S02]  /*7da0*/  ISETP.EQ.AND P0, PT, R6.reuse, RZ, PT ;  /* 0x000000ff0600720c */ /* 0x040fe40003f02270 */
[C---:B------:R-:W-:Y:S02]  /*7db0*/  ISETP.EQ.AND P6, PT, R6.reuse, 0x4, PT ;  /* 0x000000040600780c */ /* 0x040fe40003fc2270 */
[C---:B------:R-:W-:Y:S02]  /*7dc0*/  ISETP.EQ.AND P5, PT, R6.reuse, 0x8, PT ;  /* 0x000000080600780c */ /* 0x040fe40003fa2270 */
[C---:B------:R-:W-:Y:S02]  /*7dd0*/  ISETP.EQ.AND P4, PT, R6.reuse, 0xc, PT ;  /* 0x0000000c0600780c */ /* 0x040fe40003f82270 */
[C---:B------:R-:W-:Y:S02]  /*7de0*/  ISETP.EQ.AND P3, PT, R6.reuse, 0x10, PT ;  /* 0x000000100600780c */ /* 0x040fe40003f62270 */
[----:B------:R-:W-:Y:S01]  /*7df0*/  ISETP.EQ.AND P2, PT, R6, 0x14, PT ;  /* 0x000000140600780c */ /* 0x000fe20003f42270 */
[----:B0-----:R-:W-:-:S02]  /*7e00*/  VIADD R4, R18, 0x20 ;  /* 0x0000002012047836 */ /* 0x001fc40000000000 */
[----:B------:R-:W-:Y:S02]  /*7e10*/  @P0 IMAD.MOV.U32 R7, RZ, RZ, R10 ;  /* 0x000000ffff070224 */ /* 0x000fe400078e000a */
[----:B------:R-:W-:Y:S01]  /*7e20*/  @P6 IMAD.MOV.U32 R7, RZ, RZ, R11 ;  /* 0x000000ffff076224 */ /* 0x000fe200078e000b */
[----:B------:R-:W-:Y:S01]  /*7e30*/  SHF.R.U32.HI R4, RZ, 0x5, R4 ;  /* 0x00000005ff047819 */ /* 0x000fe20000011604 */
[----:B------:R-:W-:Y:S02]  /*7e40*/  @P5 IMAD.MOV.U32 R7, RZ, RZ, R12 ;  /* 0x000000ffff075224 */ /* 0x000fe400078e000c */
[----:B------:R-:W-:Y:S02]  /*7e50*/  @P4 MOV R7, R13 ;  /* 0x0000000d00074202 */ /* 0x000fe40000000f00 */
[----:B------:R-:W-:Y:S02]  /*7e60*/  @P3 IMAD.MOV.U32 R7, RZ, RZ, R14 ;  /* 0x000000ffff073224 */ /* 0x000fe400078e000e */
[----:B------:R-:W-:-:S02]  /*7e70*/  @P2 IMAD.MOV.U32 R7, RZ, RZ, R15 ;  /* 0x000000ffff072224 */ /* 0x000fc400078e000f */
[----:B------:R-:W-:-:S05]  /*7e80*/  IMAD.SHL.U32 R4, R4, 0x4, RZ ;  /* 0x0000000404047824 */ /* 0x000fca00078e00ff */
[----:B------:R-:W-:Y:S01]  /*7e90*/  ISETP.EQ.AND P1, PT, R4, RZ, PT ;  /* 0x000000ff0400720c */ /* 0x000fe20003f22270 */
[----:B--2---:R-:W-:-:S04]  /*7ea0*/  FFMA R29, R20, R20, -R29 ;  /* 0x00000014141d7223 */ /* 0x004fc8000000081d */
[----:B------:R-:W-:-:S04]  /*7eb0*/  FMUL R29, R29, 0.5 ;  /* 0x3f0000001d1d7820 */ /* 0x000fc80000400000 */
[----:B------:R-:W-:-:S04]  /*7ec0*/  FFMA R29, R16, R29, R7 ;  /* 0x0000001d101d7223 */ /* 0x000fc80000000007 */
[--C-:B------:R-:W-:Y:S01]  /*7ed0*/  @P0 IMAD.MOV.U32 R10, RZ, RZ, R29.reuse ;  /* 0x000000ffff0a0224 */ /* 0x100fe200078e001d */
[C---:B------:R-:W-:Y:S01]  /*7ee0*/  ISETP.EQ.AND P0, PT, R4.reuse, 0x4, PT ;  /* 0x000000040400780c */ /* 0x040fe20003f02270 */
[--C-:B------:R-:W-:Y:S01]  /*7ef0*/  @P5 IMAD.MOV.U32 R12, RZ, RZ, R29.reuse ;  /* 0x000000ffff0c5224 */ /* 0x100fe200078e001d */
[C---:B------:R-:W-:Y:S01]  /*7f00*/  ISETP.EQ.AND P5, PT, R4.reuse, 0x8, PT ;  /* 0x000000080400780c */ /* 0x040fe20003fa2270 */
[--C-:B------:R-:W-:Y:S01]  /*7f10*/  @P4 IMAD.MOV.U32 R13, RZ, RZ, R29.reuse ;  /* 0x000000ffff0d4224 */ /* 0x100fe200078e001d */
[C---:B------:R-:W-:Y:S01]  /*7f20*/  ISETP.EQ.AND P4, PT, R4.reuse, 0xc, PT ;  /* 0x0000000c0400780c */ /* 0x040fe20003f82270 */
[----:B------:R-:W-:Y:S01]  /*7f30*/  @P3 IMAD.MOV.U32 R14, RZ, RZ, R29 ;  /* 0x000000ffff0e3224 */ /* 0x000fe200078e001d */
[C---:B------:R-:W-:Y:S02]  /*7f40*/  ISETP.EQ.AND P3, PT, R4.reuse, 0x10, PT ;  /* 0x000000100400780c */ /* 0x040fe40003f62270 */
[----:B------:R-:W-:Y:S02]  /*7f50*/  @P2 MOV R15, R29 ;  /* 0x0000001d000f2202 */ /* 0x000fe40000000f00 */
[----:B------:R-:W-:-:S02]  /*7f60*/  ISETP.EQ.AND P2, PT, R4, 0x14, PT ;  /* 0x000000140400780c */ /* 0x000fc40003f42270 */
[----:B------:R-:W-:Y:S01]  /*7f70*/  @P6 MOV R11, R29 ;  /* 0x0000001d000b6202 */ /* 0x000fe20000000f00 */
[----:B------:R-:W-:Y:S02]  /*7f80*/  @P1 IMAD.MOV.U32 R5, RZ, RZ, R10 ;  /* 0x000000ffff051224 */ /* 0x000fe400078e000a */
[----:B------:R-:W-:Y:S02]  /*7f90*/  VIADD R4, R18, 0x40 ;  /* 0x0000004012047836 */ /* 0x000fe40000000000 */
[----:B------:R-:W-:Y:S02]  /*7fa0*/  @P0 IMAD.MOV.U32 R5, RZ, RZ, R11 ;  /* 0x000000ffff050224 */ /* 0x000fe400078e000b */
[----:B------:R-:W-:Y:S02]  /*7fb0*/  @P5 IMAD.MOV.U32 R5, RZ, RZ, R12 ;  /* 0x000000ffff055224 */ /* 0x000fe400078e000c */
[----:B---3--:R-:W-:Y:S01]  /*7fc0*/  FFMA R25, R24, R24, -R25 ;  /* 0x0000001818197223 */ /* 0x008fe20000000819 */
[----:B------:R-:W-:-:S02]  /*7fd0*/  @P4 IMAD.MOV.U32 R5, RZ, RZ, R13 ;  /* 0x000000ffff054224 */ /* 0x000fc400078e000d */
[----:B------:R-:W-:Y:S02]  /*7fe0*/  @P3 IMAD.MOV.U32 R5, RZ, RZ, R14 ;  /* 0x000000ffff053224 */ /* 0x000fe400078e000e */
[----:B------:R-:W-:Y:S01]  /*7ff0*/  FMUL R25, R25, 0.5 ;  /* 0x3f00000019197820 */ /* 0x000fe20000400000 */
[----:B------:R-:W-:Y:S01]  /*8000*/  @P2 IMAD.MOV.U32 R5, RZ, RZ, R15 ;  /* 0x000000ffff052224 */ /* 0x000fe200078e000f */
[----:B------:R-:W-:-:S03]  /*8010*/  SHF.R.U32.HI R4, RZ, 0x5, R4 ;  /* 0x00000005ff047819 */ /* 0x000fc60000011604 */
[----:B------:R-:W-:Y:S01]  /*8020*/  FFMA R25, R16, R25, R5 ;  /* 0x0000001910197223 */ /* 0x000fe20000000005 */
[----:B------:R-:W-:-:S03]  /*8030*/  SHF.L.U32 R4, R4, 0x2, RZ ;  /* 0x0000000204047819 */ /* 0x000fc600000006ff */
[--C-:B------:R-:W-:Y:S01]  /*8040*/  @P1 IMAD.MOV.U32 R10, RZ, RZ, R25.reuse ;  /* 0x000000ffff0a1224 */ /* 0x100fe200078e0019 */
[C---:B------:R-:W-:Y:S01]  /*8050*/  ISETP.EQ.AND P1, PT, R4.reuse, RZ, PT ;  /* 0x000000ff0400720c */ /* 0x040fe20003f22270 */
[--C-:B------:R-:W-:Y:S01]  /*8060*/  @P0 IMAD.MOV.U32 R11, RZ, RZ, R25.reuse ;  /* 0x000000ffff0b0224 */ /* 0x100fe200078e0019 */
[C---:B------:R-:W-:Y:S01]  /*8070*/  ISETP.EQ.AND P0, PT, R4.reuse, 0x4, PT ;  /* 0x000000040400780c */ /* 0x040fe20003f02270 */
[--C-:B------:R-:W-:Y:S01]  /*8080*/  @P5 IMAD.MOV.U32 R12, RZ, RZ, R25.reuse ;  /* 0x000000ffff0c5224 */ /* 0x100fe200078e0019 */
[C---:B------:R-:W-:Y:S01]  /*8090*/  ISETP.EQ.AND P5, PT, R4.reuse, 0x8, PT ;  /* 0x000000080400780c */ /* 0x040fe20003fa2270 */
[--C-:B------:R-:W-:Y:S01]  /*80a0*/  @P4 IMAD.MOV.U32 R13, RZ, RZ, R25.reuse ;  /* 0x000000ffff0d4224 */ /* 0x100fe200078e0019 */
[C---:B------:R-:W-:Y:S01]  /*80b0*/  ISETP.EQ.AND P4, PT, R4.reuse, 0xc, PT ;  /* 0x0000000c0400780c */ /* 0x040fe20003f82270 */
[----:B------:R-:W-:Y:S01]  /*80c0*/  @P2 IMAD.MOV.U32 R15, RZ, RZ, R25 ;  /* 0x000000ffff0f2224 */ /* 0x000fe200078e0019 */
[----:B------:R-:W-:Y:S02]  /*80d0*/  @P3 MOV R14, R25 ;  /* 0x00000019000e3202 */ /* 0x000fe40000000f00 */
[----:B------:R-:W-:-:S02]  /*80e0*/  ISETP.EQ.AND P3, PT, R4, 0x10, PT ;  /* 0x000000100400780c */ /* 0x000fc40003f62270 */
[----:B------:R-:W-:Y:S01]  /*80f0*/  ISETP.EQ.AND P2, PT, R4, 0x14, PT ;  /* 0x000000140400780c */ /* 0x000fe20003f42270 */
[----:B------:R-:W-:Y:S01]  /*8100*/  @P1 IMAD.MOV.U32 R5, RZ, RZ, R10 ;  /* 0x000000ffff051224 */ /* 0x000fe200078e000a */
[----:B------:R-:W-:Y:S01]  /*8110*/  IADD3 R4, PT, PT, R18, 0x60, RZ ;  /* 0x0000006012047810 */ /* 0x000fe20007ffe0ff */
[----:B------:R-:W-:Y:S02]  /*8120*/  @P0 IMAD.MOV.U32 R5, RZ, RZ, R11 ;  /* 0x000000ffff050224 */ /* 0x000fe400078e000b */
[----:B------:R-:W-:Y:S01]  /*8130*/  @P5 IMAD.MOV.U32 R5, RZ, RZ, R12 ;  /* 0x000000ffff055224 */ /* 0x000fe200078e000c */
[----:B------:R-:W-:Y:S01]  /*8140*/  SHF.R.U32.HI R4, RZ, 0x5, R4 ;  /* 0x00000005ff047819 */ /* 0x000fe20000011604 */
[----:B------:R-:W-:-:S04]  /*8150*/  @P4 IMAD.MOV.U32 R5, RZ, RZ, R13 ;  /* 0x000000ffff054224 */ /* 0x000fc800078e000d */
[----:B------:R-:W-:Y:S02]  /*8160*/  @P3 IMAD.MOV.U32 R5, RZ, RZ, R14 ;  /* 0x000000ffff053224 */ /* 0x000fe400078e000e */
[----:B----4-:R-:W-:Y:S01]  /*8170*/  FFMA R23, R22, R22, -R23 ;  /* 0x0000001616177223 */ /* 0x010fe20000000817 */
[----:B------:R-:W-:-:S03]  /*8180*/  @P2 IMAD.MOV.U32 R5, RZ, RZ, R15 ;  /* 0x000000ffff052224 */ /* 0x000fc600078e000f */
[----:B------:R-:W-:Y:S01]  /*8190*/  FMUL R23, R23, 0.5 ;  /* 0x3f00000017177820 */ /* 0x000fe20000400000 */
[----:B------:R-:W-:-:S03]  /*81a0*/  IMAD.SHL.U32 R4, R4, 0x4, RZ ;  /* 0x0000000404047824 */ /* 0x000fc600078e00ff */
[----:B------:R-:W-:-:S04]  /*81b0*/  FFMA R23, R16, R23, R5 ;  /* 0x0000001710177223 */ /* 0x000fc80000000005 */
[--C-:B------:R-:W-:Y:S01]  /*81c0*/  @P1 IMAD.MOV.U32 R10, RZ, RZ, R23.reuse ;  /* 0x000000ffff0a1224 */ /* 0x100fe200078e0017 */
[C---:B------:R-:W-:Y:S01]  /*81d0*/  ISETP.EQ.AND P1, PT, R4.reuse, RZ, PT ;  /* 0x000000ff0400720c */ /* 0x040fe20003f22270 */
[--C-:B------:R-:W-:Y:S01]  /*81e0*/  @P0 IMAD.MOV.U32 R11, RZ, RZ, R23.reuse ;  /* 0x000000ffff0b0224 */ /* 0x100fe200078e0017 */
[C---:B------:R-:W-:Y:S01]  /*81f0*/  ISETP.EQ.AND P0, PT, R4.reuse, 0x4, PT ;  /* 0x000000040400780c */ /* 0x040fe20003f02270 */
[--C-:B------:R-:W-:Y:S01]  /*8200*/  @P5 IMAD.MOV.U32 R12, RZ, RZ, R23.reuse ;  /* 0x000000ffff0c5224 */ /* 0x100fe200078e0017 */
[C---:B------:R-:W-:Y:S01]  /*8210*/  ISETP.EQ.AND P5, PT, R4.reuse, 0x8, PT ;  /* 0x000000080400780c */ /* 0x040fe20003fa2270 */
[--C-:B------:R-:W-:Y:S01]  /*8220*/  @P3 IMAD.MOV.U32 R14, RZ, RZ, R23.reuse ;  /* 0x000000ffff0e3224 */ /* 0x100fe200078e0017 */
[----:B------:R-:W-:Y:S01]  /*8230*/  @P4 MOV R13, R23 ;  /* 0x00000017000d4202 */ /* 0x000fe20000000f00 */
[----:B------:R-:W-:Y:S01]  /*8240*/  @P2 IMAD.MOV.U32 R15, RZ, RZ, R23 ;  /* 0x000000ffff0f2224 */ /* 0x000fe200078e0017 */
[C---:B------:R-:W-:Y:S02]  /*8250*/  ISETP.EQ.AND P4, PT, R4.reuse, 0xc, PT ;  /* 0x0000000c0400780c */ /* 0x040fe40003f82270 */
[----:B------:R-:W-:-:S02]  /*8260*/  ISETP.EQ.AND P3, PT, R4, 0x10, PT ;  /* 0x000000100400780c */ /* 0x000fc40003f62270 */
[----:B------:R-:W-:Y:S01]  /*8270*/  ISETP.EQ.AND P2, PT, R4, 0x14, PT ;  /* 0x000000140400780c */ /* 0x000fe20003f42270 */
[----:B------:R-:W-:Y:S02]  /*8280*/  @P1 IMAD.MOV.U32 R5, RZ, RZ, R10 ;  /* 0x000000ffff051224 */ /* 0x000fe400078e000a */
[----:B------:R-:W-:Y:S02]  /*8290*/  @P0 IMAD.MOV.U32 R5, RZ, RZ, R11 ;  /* 0x000000ffff050224 */ /* 0x000fe400078e000b */
[----:B------:R-:W-:-:S04]  /*82a0*/  @P5 IMAD.MOV.U32 R5, RZ, RZ, R12 ;  /* 0x000000ffff055224 */ /* 0x000fc800078e000c */
[----:B------:R-:W-:Y:S01]  /*82b0*/  @P4 MOV R5, R13 ;  /* 0x0000000d00054202 */ /* 0x000fe20000000f00 */
[----:B-----5:R-:W-:Y:S01]  /*82c0*/  FFMA R27, R26, R26, -R27 ;  /* 0x0000001a1a1b7223 */ /* 0x020fe2000000081b */
[----:B------:R-:W-:Y:S02]  /*82d0*/  @P3 IMAD.MOV.U32 R5, RZ, RZ, R14 ;  /* 0x000000ffff053224 */ /* 0x000fe400078e000e */
[----:B------:R-:W-:Y:S02]  /*82e0*/  @P2 IMAD.MOV.U32 R5, RZ, RZ, R15 ;  /* 0x000000ffff052224 */ /* 0x000fe400078e000f */
[----:B------:R-:W-:-:S04]  /*82f0*/  FMUL R27, R27, 0.5 ;  /* 0x3f0000001b1b7820 */ /* 0x000fc80000400000 */
[----:B------:R-:W-:Y:S01]  /*8300*/  FFMA R27, R16, R27, R5 ;  /* 0x0000001b101b7223 */ /* 0x000fe20000000005 */
[----:B------:R-:W-:-:S03]  /*8310*/  VIADD R18, R18, 0x80 ;  /* 0x0000008012127836 */ /* 0x000fc60000000000 */
[--C-:B------:R-:W-:Y:S01]  /*8320*/  @P1 IMAD.MOV.U32 R10, RZ, RZ, R27.reuse ;  /* 0x000000ffff0a1224 */ /* 0x100fe200078e001b */
[----:B------:R-:W-:Y:S01]  /*8330*/  @P4 MOV R13, R27 ;  /* 0x0000001b000d4202 */ /* 0x000fe20000000f00 */
[--C-:B------:R-:W-:Y:S02]  /*8340*/  @P0 IMAD.MOV.U32 R11, RZ, RZ, R27.reuse ;  /* 0x000000ffff0b0224 */ /* 0x100fe400078e001b */
[--C-:B------:R-:W-:Y:S02]  /*8350*/  @P5 IMAD.MOV.U32 R12, RZ, RZ, R27.reuse ;  /* 0x000000ffff0c5224 */ /* 0x100fe400078e001b */
[--C-:B------:R-:W-:Y:S02]  /*8360*/  @P3 IMAD.MOV.U32 R14, RZ, RZ, R27.reuse ;  /* 0x000000ffff0e3224 */ /* 0x100fe400078e001b */
[----:B------:R-:W-:-:S07]  /*8370*/  @P2 IMAD.MOV.U32 R15, RZ, RZ, R27 ;  /* 0x000000ffff0f2224 */ /* 0x000fce00078e001b */
.L_x_363:
[----:B------:R-:W-:Y:S05]  /*8380*/  BRA.U !UP1, `(.L_x_359) ;  /* 0x0000000509c47547 */ /* 0x000fea000b800000 */
[----:B------:R-:W-:Y:S02]  /*8390*/  UISETP.NE.AND UP0, UPT, UR14, 0x1, UPT ;  /* 0x000000010e00788c */ /* 0x000fe4000bf05270 */
[----:B------:R-:W-:-:S04]  /*83a0*/  ULOP3.LUT UR10, UR10, 0x20, URZ, 0xc0, !UPT ;  /* 0x000000200a0a7892 */ /* 0x000fc8000f8ec0ff */
[----:B------:R-:W-:-:S03]  /*83b0*/  UISETP.NE.AND UP1, UPT, UR10, URZ, UPT ;  /* 0x000000ff0a00728c */ /* 0x000fc6000bf25270 */
[----:B------:R-:W-:Y:S08]  /*83c0*/  BRA.U !UP0, `(.L_x_364) ;  /* 0x0000000508207547 */ /* 0x000ff0000b800000 */
[----:B0-----:R-:W-:Y:S02]  /*83d0*/  IMAD.IADD R9, R18, 0x1, R21 ;  /* 0x0000000112097824 */ /* 0x001fe400078e0215 */
[----:B------:R-:W-:Y:S02]  /*83e0*/  HFMA2 R20, -RZ, RZ, 0, 0 ;  /* 0x00000000ff147431 */ /* 0x000fe400000001ff */
[----:B------:R-:W-:Y:S02]  /*83f0*/  IMAD.MOV.U32 R23, RZ, RZ, 0x4 ;  /* 0x00000004ff177424 */ /* 0x000fe400078e00ff */
[-C--:B------:R-:W-:Y:S01]  /*8400*/  IMAD R4, R19, R2.reuse, R9 ;  /* 0x0000000213047224 */ /* 0x080fe200078e0209 */
[----:B------:R-:W-:-:S13]  /*8410*/  ISETP.GE.AND P0, PT, R9, R2, PT ;  /* 0x000000020900720c */ /* 0x000fda0003f06270 */
[----:B------:R-:W-:-:S05]  /*8420*/  @!P0 IMAD R5, R17, R2, R9 ;  /* 0x0000000211058224 */ /* 0x000fca00078e0209 */
[----:B------:R-:W-:-:S04]  /*8430*/  @!P0 IADD3 R7, P1, PT, R5, UR18, RZ ;  /* 0x0000001205078c10 */ /* 0x000fc8000ff3e0ff */
[----:B------:R-:W-:Y:S01]  /*8440*/  @!P0 LEA.HI.X.SX32 R8, R5, UR4, 0x1, P1 ;  /* 0x0000000405088c11 */ /* 0x000fe200088f0eff */
[----:B------:R-:W-:Y:S01]  /*8450*/  IMAD.WIDE R4, R4, R23, UR8 ;  /* 0x0000000804047e25 */ /* 0x000fe2000f8e0217 */
[----:B------:R-:W-:Y:S02]  /*8460*/  @!P0 LEA R6, P1, R7, UR8, 0x2 ;  /* 0x0000000807068c11 */ /* 0x000fe4000f8210ff */
[----:B------:R-:W-:Y:S01]  /*8470*/  CS2R R22, SRZ ;  /* 0x0000000000167805 */ /* 0x000fe2000001ff00 */
[----:B------:R-:W-:Y:S01]  /*8480*/  VIADD R9, R9, 0x20 ;  /* 0x0000002009097836 */ /* 0x000fe20000000000 */
[----:B------:R-:W-:Y:S01]  /*8490*/  @!P0 LEA.HI.X R7, R7, UR9, R8, 0x2, P1 ;  /* 0x0000000907078c11 */ /* 0x000fe200088f1408 */
[----:B------:R-:W2:Y:S04]  /*84a0*/  @!P0 LDG.E R20, desc[UR12][R4.64] ;  /* 0x0000000c04148981 */ /* 0x000ea8000c1e1900 */
[----:B------:R0:W2:Y:S01]  /*84b0*/  @!P0 LDG.E R23, desc[UR12][R6.64] ;  /* 0x0000000c06178981 */ /* 0x0000a2000c1e1900 */
[----:B------:R-:W-:Y:S01]  /*84c0*/  ISETP.GE.AND P0, PT, R9, R2, PT ;  /* 0x000000020900720c */ /* 0x000fe20003f06270 */
[----:B------:R-:W-:-:S12]  /*84d0*/  IMAD.MOV.U32 R25, RZ, RZ, RZ ;  /* 0x000000ffff197224 */ /* 0x000fd800078e00ff */
[----:B------:R-:W-:Y:S01]  /*84e0*/  @!P0 IMAD R8, R17, R2, R9 ;  /* 0x0000000211088224 */ /* 0x000fe200078e0209 */
[----:B------:R1:W3:Y:S04]  /*84f0*/  @!P0 LDG.E R22, desc[UR12][R4.64+0x80] ;  /* 0x0000800c04168981 */ /* 0x0002e8000c1e1900 */
[----:B------:R-:W-:-:S04]  /*8500*/  @!P0 IADD3 R9, P1, PT, R8, UR18, RZ ;  /* 0x0000001208098c10 */ /* 0x000fc8000ff3e0ff */
[----:B------:R-:W-:Y:S02]  /*8510*/  @!P0 LEA.HI.X.SX32 R24, R8, UR4, 0x1, P1 ;  /* 0x0000000408188c11 */ /* 0x000fe400088f0eff */
[----:B------:R-:W-:-:S04]  /*8520*/  @!P0 LEA R8, P1, R9, UR8, 0x2 ;  /* 0x0000000809088c11 */ /* 0x000fc8000f8210ff */
[----:B------:R-:W-:-:S05]  /*8530*/  @!P0 LEA.HI.X R9, R9, UR9, R24, 0x2, P1 ;  /* 0x0000000909098c11 */ /* 0x000fca00088f1418 */
[----:B------:R-:W3:Y:S01]  /*8540*/  @!P0 LDG.E R25, desc[UR12][R8.64] ;  /* 0x0000000c08198981 */ /* 0x000ee2000c1e1900 */
[----:B0-----:R-:W-:-:S05]  /*8550*/  SHF.R.U32.HI R6, RZ, 0x5, R18 ;  /* 0x00000005ff067819 */ /* 0x001fca0000011612 */
[----:B------:R-:W-:-:S05]  /*8560*/  IMAD.SHL.U32 R6, R6, 0x4, RZ ;  /* 0x0000000406067824 */ /* 0x000fca00078e00ff */
[C---:B------:R-:W-:Y:S02]  /*8570*/  ISETP.EQ.AND P0, PT, R6.reuse, RZ, PT ;  /* 0x000000ff0600720c */ /* 0x040fe40003f02270 */
[C---:B------:R-:W-:Y:S02]  /*8580*/  ISETP.EQ.AND P2, PT, R6.reuse, 0x4, PT ;  /* 0x000000040600780c */ /* 0x040fe40003f42270 */
[C---:B------:R-:W-:Y:S02]  /*8590*/  ISETP.EQ.AND P5, PT, R6.reuse, 0x8, PT ;  /* 0x000000080600780c */ /* 0x040fe40003fa2270 */
[C---:B------:R-:W-:Y:S02]  /*85a0*/  ISETP.EQ.AND P4, PT, R6.reuse, 0xc, PT ;  /* 0x0000000c0600780c */ /* 0x040fe40003f82270 */
[C---:B------:R-:W-:Y:S02]  /*85b0*/  ISETP.EQ.AND P3, PT, R6.reuse, 0x10, PT ;  /* 0x000000100600780c */ /* 0x040fe40003f62270 */
[----:B------:R-:W-:Y:S01]  /*85c0*/  ISETP.EQ.AND P1, PT, R6, 0x14, PT ;  /* 0x000000140600780c */ /* 0x000fe20003f22270 */
[----:B-1----:R-:W-:-:S02]  /*85d0*/  VIADD R4, R18, 0x20 ;  /* 0x0000002012047836 */ /* 0x002fc40000000000 */
[----:B------:R-:W-:Y:S02]  /*85e0*/  @P0 IMAD.MOV.U32 R7, RZ, RZ, R10 ;  /* 0x000000ffff070224 */ /* 0x000fe400078e000a */
[----:B------:R-:W-:Y:S02]  /*85f0*/  @P2 IMAD.MOV.U32 R7, RZ, RZ, R11 ;  /* 0x000000ffff072224 */ /* 0x000fe400078e000b */
[----:B------:R-:W-:Y:S02]  /*8600*/  @P5 MOV R7, R12 ;  /* 0x0000000c00075202 */ /* 0x000fe40000000f00 */
[----:B------:R-:W-:Y:S01]  /*8610*/  @P4 IMAD.MOV.U32 R7, RZ, RZ, R13 ;  /* 0x000000ffff074224 */ /* 0x000fe200078e000d */
[----:B------:R-:W-:Y:S01]  /*8620*/  SHF.R.U32.HI R4, RZ, 0x5, R4 ;  /* 0x00000005ff047819 */ /* 0x000fe20000011604 */
[----:B------:R-:W-:Y:S02]  /*8630*/  @P3 IMAD.MOV.U32 R7, RZ, RZ, R14 ;  /* 0x000000ffff073224 */ /* 0x000fe400078e000e */
[----:B------:R-:W-:-:S02]  /*8640*/  @P1 IMAD.MOV.U32 R7, RZ, RZ, R15 ;  /* 0x000000ffff071224 */ /* 0x000fc400078e000f */
[----:B------:R-:W-:Y:S01]  /*8650*/  IMAD.SHL.U32 R4, R4, 0x4, RZ ;  /* 0x0000000404047824 */ /* 0x000fe200078e00ff */
[----:B------:R-:W-:Y:S01]  /*8660*/  IADD3 R18, PT, PT, R18, 0x40, RZ ;  /* 0x0000004012127810 */ /* 0x000fe20007ffe0ff */
[----:B--2---:R-:W-:-:S04]  /*8670*/  FFMA R23, R20, R20, -R23 ;  /* 0x0000001414177223 */ /* 0x004fc80000000817 */
[----:B------:R-:W-:-:S04]  /*8680*/  FMUL R23, R23, 0.5 ;  /* 0x3f00000017177820 */ /* 0x000fc80000400000 */
[----:B------:R-:W-:-:S04]  /*8690*/  FFMA R23, R16, R23, R7 ;  /* 0x0000001710177223 */ /* 0x000fc80000000007 */
[--C-:B------:R-:W-:Y:S01]  /*86a0*/  @P2 IMAD.MOV.U32 R11, RZ, RZ, R23.reuse ;  /* 0x000000ffff0b2224 */ /* 0x100fe200078e0017 */
[----:B------:R-:W-:Y:S01]  /*86b0*/  @P0 MOV R10, R23 ;  /* 0x00000017000a0202 */ /* 0x000fe20000000f00 */
[--C-:B------:R-:W-:Y:S01]  /*86c0*/  @P5 IMAD.MOV.U32 R12, RZ, RZ, R23.reuse ;  /* 0x000000ffff0c5224 */ /* 0x100fe200078e0017 */
[C---:B------:R-:W-:Y:S01]  /*86d0*/  ISETP.EQ.AND P0, PT, R4.reuse, RZ, PT ;  /* 0x000000ff0400720c */ /* 0x040fe20003f02270 */
[--C-:B------:R-:W-:Y:S01]  /*86e0*/  @P4 IMAD.MOV.U32 R13, RZ, RZ, R23.reuse ;  /* 0x000000ffff0d4224 */ /* 0x100fe200078e0017 */
[C---:B------:R-:W-:Y:S01]  /*86f0*/  ISETP.EQ.AND P2, PT, R4.reuse, 0x4, PT ;  /* 0x000000040400780c */ /* 0x040fe20003f42270 */
[--C-:B------:R-:W-:Y:S01]  /*8700*/  @P3 IMAD.MOV.U32 R14, RZ, RZ, R23.reuse ;  /* 0x000000ffff0e3224 */ /* 0x100fe200078e0017 */
[C---:B------:R-:W-:Y:S01]  /*8710*/  ISETP.EQ.AND P5, PT, R4.reuse, 0x8, PT ;  /* 0x000000080400780c */ /* 0x040fe20003fa2270 */
[----:B------:R-:W-:Y:S01]  /*8720*/  @P1 IMAD.MOV.U32 R15, RZ, RZ, R23 ;  /* 0x000000ffff0f1224 */ /* 0x000fe200078e0017 */
[C---:B------:R-:W-:Y:S02]  /*8730*/  ISETP.EQ.AND P4, PT, R4.reuse, 0xc, PT ;  /* 0x0000000c0400780c */ /* 0x040fe40003f82270 */
[----:B------:R-:W-:-:S02]  /*8740*/  ISETP.EQ.AND P3, PT, R4, 0x10, PT ;  /* 0x000000100400780c */ /* 0x000fc40003f62270 */
[----:B------:R-:W-:-:S03]  /*8750*/  ISETP.EQ.AND P1, PT, R4, 0x14, PT ;  /* 0x000000140400780c */ /* 0x000fc60003f22270 */
[----:B------:R-:W-:Y:S02]  /*8760*/  @P0 IMAD.MOV.U32 R5, RZ, RZ, R10 ;  /* 0x000000ffff050224 */ /* 0x000fe400078e000a */
[----:B------:R-:W-:Y:S02]  /*8770*/  @P2 MOV R5, R11 ;  /* 0x0000000b00052202 */ /* 0x000fe40000000f00 */
[----:B------:R-:W-:Y:S02]  /*8780*/  @P5 IMAD.MOV.U32 R5, RZ, RZ, R12 ;  /* 0x000000ffff055224 */ /* 0x000fe400078e000c */
[----:B---3--:R-:W-:Y:S01]  /*8790*/  FFMA R25, R22, R22, -R25 ;  /* 0x0000001616197223 */ /* 0x008fe20000000819 */
[----:B------:R-:W-:Y:S02]  /*87a0*/  @P4 IMAD.MOV.U32 R5, RZ, RZ, R13 ;  /* 0x000000ffff054224 */ /* 0x000fe400078e000d */
[----:B------:R-:W-:Y:S02]  /*87b0*/  @P3 IMAD.MOV.U32 R5, RZ, RZ, R14 ;  /* 0x000000ffff053224 */ /* 0x000fe400078e000e */
[----:B------:R-:W-:Y:S01]  /*87c0*/  FMUL R25, R25, 0.5 ;  /* 0x3f00000019197820 */ /* 0x000fe20000400000 */
        /* <DEDUP_REMOVED lines=8> */
.L_x_364:
[----:B------:R-:W-:Y:S05]  /*8850*/  BRA.U UP1, `(.L_x_359) ;  /* 0x0000000101907547 */ /* 0x000fea000b800000 */
[----:B0-----:R-:W-:Y:S01]  /*8860*/  IMAD.IADD R21, R21, 0x1, R18 ;  /* 0x0000000115157824 */ /* 0x001fe200078e0212 */
[----:B------:R-:W-:Y:S01]  /*8870*/  CS2R R8, SRZ ;  /* 0x0000000000087805 */ /* 0x000fe2000001ff00 */
[----:B------:R-:W-:-:S03]  /*8880*/  IMAD.MOV.U32 R7, RZ, RZ, 0x4 ;  /* 0x00000004ff077424 */ /* 0x000fc600078e00ff */
[----:B------:R-:W-:-:S13]  /*8890*/  ISETP.GE.AND P0, PT, R21, R2, PT ;  /* 0x000000021500720c */ /* 0x000fda0003f06270 */
[-CC-:B------:R-:W-:Y:S02]  /*88a0*/  @!P0 IMAD R17, R17, R2.reuse, R21.reuse ;  /* 0x0000000211118224 */ /* 0x180fe400078e0215 */
[----:B------:R-:W-:-:S03]  /*88b0*/  @!P0 IMAD R6, R19, R2, R21 ;  /* 0x0000000213068224 */ /* 0x000fc600078e0215 */
[----:B------:R-:W-:Y:S01]  /*88c0*/  @!P0 IADD3 R5, P1, PT, R17, UR18, RZ ;  /* 0x0000001211058c10 */ /* 0x000fe2000ff3e0ff */
[----:B------:R-:W-:-:S03]  /*88d0*/  @!P0 IMAD.WIDE R6, R6, R7, UR8 ;  /* 0x0000000806068e25 */ /* 0x000fc6000f8e0207 */
[----:B------:R-:W-:Y:S02]  /*88e0*/  @!P0 LEA.HI.X.SX32 R20, R17, UR4, 0x1, P1 ;  /* 0x0000000411148c11 */ /* 0x000fe400088f0eff */
[C---:B------:R-:W-:Y:S01]  /*88f0*/  @!P0 LEA R4, P1, R5.reuse, UR8, 0x2 ;  /* 0x0000000805048c11 */ /* 0x040fe2000f8210ff */
[----:B------:R-:W2:Y:S03]  /*8900*/  @!P0 LDG.E R8, desc[UR12][R6.64] ;  /* 0x0000000c06088981 */ /* 0x000ea6000c1e1900 */
[----:B------:R-:W-:-:S05]  /*8910*/  @!P0 LEA.HI.X R5, R5, UR9, R20, 0x2, P1 ;  /* 0x0000000905058c11 */ /* 0x000fca00088f1414 */
[----:B------:R-:W2:Y:S01]  /*8920*/  @!P0 LDG.E R9, desc[UR12][R4.64] ;  /* 0x0000000c04098981 */ /* 0x000ea2000c1e1900 */
        /* <DEDUP_REMOVED lines=8> */
[----:B------:R-:W-:Y:S02]  /*89b0*/  @P0 IMAD.MOV.U32 R17, RZ, RZ, R10 ;  /* 0x000000ffff110224 */ /* 0x000fe400078e000a */
[----:B------:R-:W-:Y:S02]  /*89c0*/  @P1 IMAD.MOV.U32 R17, RZ, RZ, R11 ;  /* 0x000000ffff111224 */ /* 0x000fe400078e000b */
[----:B------:R-:W-:Y:S02]  /*89d0*/  @P2 MOV R17, R12 ;  /* 0x0000000c00112202 */ /* 0x000fe40000000f00 */
[----:B------:R-:W-:Y:S02]  /*89e0*/  @P3 IMAD.MOV.U32 R17, RZ, RZ, R13 ;  /* 0x000000ffff113224 */ /* 0x000fe400078e000d */
[----:B------:R-:W-:Y:S02]  /*89f0*/  @P4 IMAD.MOV.U32 R17, RZ, RZ, R14 ;  /* 0x000000ffff114224 */ /* 0x000fe400078e000e */
[----:B------:R-:W-:-:S02]  /*8a00*/  @P5 IMAD.MOV.U32 R17, RZ, RZ, R15 ;  /* 0x000000ffff115224 */ /* 0x000fc400078e000f */
[----:B--2---:R-:W-:-:S04]  /*8a10*/  FFMA R9, R8, R8, -R9 ;  /* 0x0000000808097223 */ /* 0x004fc80000000809 */
[----:B------:R-:W-:-:S04]  /*8a20*/  FMUL R9, R9, 0.5 ;  /* 0x3f00000009097820 */ /* 0x000fc80000400000 */
[----:B------:R-:W-:-:S04]  /*8a30*/  FFMA R9, R16, R9, R17 ;  /* 0x0000000910097223 */ /* 0x000fc80000000011 */
[--C-:B------:R-:W-:Y:S01]  /*8a40*/  @P0 IMAD.MOV.U32 R10, RZ, RZ, R9.reuse ;  /* 0x000000ffff0a0224 */ /* 0x100fe200078e0009 */
[----:B------:R-:W-:Y:S01]  /*8a50*/  @P2 MOV R12, R9 ;  /* 0x00000009000c2202 */ /* 0x000fe20000000f00 */
[--C-:B------:R-:W-:Y:S02]  /*8a60*/  @P1 IMAD.MOV.U32 R11, RZ, RZ, R9.reuse ;  /* 0x000000ffff0b1224 */ /* 0x100fe400078e0009 */
[--C-:B------:R-:W-:Y:S02]  /*8a70*/  @P3 IMAD.MOV.U32 R13, RZ, RZ, R9.reuse ;  /* 0x000000ffff0d3224 */ /* 0x100fe400078e0009 */
[--C-:B------:R-:W-:Y:S02]  /*8a80*/  @P4 IMAD.MOV.U32 R14, RZ, RZ, R9.reuse ;  /* 0x000000ffff0e4224 */ /* 0x100fe400078e0009 */
[----:B------:R-:W-:-:S07]  /*8a90*/  @P5 IMAD.MOV.U32 R15, RZ, RZ, R9 ;  /* 0x000000ffff0f5224 */ /* 0x000fce00078e0009 */
.L_x_359:
[----:B------:R-:W-:Y:S05]  /*8aa0*/  BSYNC.RECONVERGENT B1 ;  /* 0x0000000000017941 */ /* 0x000fea0003800200 */
.L_x_358:
[----:B------:R-:W-:-:S05]  /*8ab0*/  VIADD R3, R3, 0x20 ;  /* 0x0000002003037836 */ /* 0x000fca0000000000 */
[----:B------:R-:W-:-:S13]  /*8ac0*/  ISETP.GE.AND P0, PT, R3, R0, PT ;  /* 0x000000000300720c */ /* 0x000fda0003f06270 */
[----:B------:R-:W-:Y:S05]  /*8ad0*/  @!P0 BRA `(.L_x_365) ;  /* 0xffffffc400448947 */ /* 0x000fea000383ffff */
.L_x_349:
[----:B------:R-:W-:Y:S05]  /*8ae0*/  BSYNC.RECONVERGENT B0 ;  /* 0x0000000000007941 */ /* 0x000fea0003800200 */
.L_x_348:
[----:B------:R-:W-:-:S13]  /*8af0*/  ISETP.GE.AND P0, PT, R2, 0x1, PT ;  /* 0x000000010200780c */ /* 0x000fda0003f06270 */
[----:B------:R-:W-:Y:S05]  /*8b00*/  @!P0 EXIT ;  /* 0x000000000000894d */ /* 0x000fea0003800000 */
[----:B------:R-:W1:Y:S01]  /*8b10*/  S2R R3, SR_TID.X ;  /* 0x0000000000037919 */ /* 0x000e620000002100 */
[----:B------:R-:W-:Y:S01]  /*8b20*/  UISETP.LT.AND UP0, UPT, UR5, 0x20, UPT ;  /* 0x000000200500788c */ /* 0x000fe2000bf01270 */
[----:B------:R-:W-:Y:S01]  /*8b30*/  ISETP.GE.U32.AND P0, PT, R2, 0xe1, PT ;  /* 0x000000e10200780c */ /* 0x000fe20003f06070 */
[----:B------:R-:W2:Y:S01]  /*8b40*/  LDCU UR10, c[0x0][0x380] ;  /* 0x00007000ff0a77ac */ /* 0x000ea20008000800 */
[----:B------:R-:W-:Y:S01]  /*8b50*/  BSSY.RECONVERGENT B0, `(.L_x_366) ;  /* 0x000007c000007945 */ /* 0x000fe20003800200 */
[----:B------:R-:W-:Y:S01]  /*8b60*/  IMAD.MOV.U32 R6, RZ, RZ, RZ ;  /* 0x000000ffff067224 */ /* 0x000fe200078e00ff */
[----:B------:R-:W-:Y:S01]  /*8b70*/  USEL UR5, UR5, 0x20, !UP0 ;  /* 0x0000002005057887 */ /* 0x000fe2000c000000 */
[----:B------:R-:W3:Y:S03]  /*8b80*/  LDCU.64 UR8, c[0x0][0x3b8] ;  /* 0x00007700ff0877ac */ /* 0x000ee60008000a00 */
[----:B------:R-:W-:-:S04]  /*8b90*/  UIADD3 UR4, UPT, UPT, UR5, -0x1, URZ ;  /* 0xffffffff05047890 */ /* 0x000fc8000fffe0ff */
[----:B------:R-:W-:-:S04]  /*8ba0*/  USHF.R.U32.HI UR4, URZ, 0x5, UR4 ;  /* 0x00000005ff047899 */ /* 0x000fc80008011604 */
[----:B------:R-:W-:-:S04]  /*8bb0*/  UIADD3 UR6, UPT, UPT, UR4, 0x1, URZ ;  /* 0x0000000104067890 */ /* 0x000fc8000fffe0ff */
[----:B------:R-:W-:Y:S01]  /*8bc0*/  ULOP3.LUT UR7, UR6, 0x7, URZ, 0xc0, !UPT ;  /* 0x0000000706077892 */ /* 0x000fe2000f8ec0ff */
[----:B-1----:R-:W-:Y:S01]  /*8bd0*/  IMAD R0, R2, UR17, R3 ;  /* 0x0000001102007c24 */ /* 0x002fe2000f8e0203 */
[----:B--23--:R-:W-:Y:S10]  /*8be0*/  @!P0 BRA `(.L_x_367) ;  /* 0x0000000400c88947 */ /* 0x00cff40003800000 */
[----:B------:R-:W-:Y:S01]  /*8bf0*/  ULOP3.LUT UR5, UR6, 0xffffff8, URZ, 0xc0, !UPT ;  /* 0x0ffffff806057892 */ /* 0x000fe2000f8ec0ff */
[----:B------:R-:W-:Y:S02]  /*8c00*/  HFMA2 R6, -RZ, RZ, 0, 7.62939453125e-06 ;  /* 0x00000080ff067431 */ /* 0x000fe400000001ff */
[----:B------:R-:W-:Y:S01]  /*8c10*/  IMAD.MOV.U32 R7, RZ, RZ, R3 ;  /* 0x000000ffff077224 */ /* 0x000fe200078e0003 */
[----:B------:R-:W-:-:S06]  /*8c20*/  UIADD3 UR5, UPT, UPT, -UR5, URZ, URZ ;  /* 0x000000ff05057290 */ /* 0x000fcc000fffe1ff */
[----:B------:R-:W-:-:S07]  /*8c30*/  IMAD.U32 R16, RZ, RZ, UR5 ;  /* 0x00000005ff107e24 */ /* 0x000fce000f8e00ff */
.L_x_384:
[----:B-1234-:R-:W-:Y:S01]  /*8c40*/  VIADD R9, R6, 0xffffff80 ;  /* 0xffffff8006097836 */ /* 0x01efe20000000000 */
[C---:B------:R-:W-:Y:S01]  /*8c50*/  IADD3 R17, PT, PT, R7.reuse, 0x40, RZ ;  /* 0x0000004007117810 */ /* 0x040fe20007ffe0ff */
[----:B------:R-:W-:Y:S01]  /*8c60*/  IMAD.U32 R2, RZ, RZ, UR10 ;  /* 0x0000000aff027e24 */ /* 0x000fe2000f8e00ff */
[----:B------:R-:W-:Y:S01]  /*8c70*/  BSSY.RECONVERGENT B1, `(.L_x_368) ;  /* 0x0000018000017945 */ /* 0x000fe20003800200 */
[----:B------:R-:W-:Y:S01]  /*8c80*/  VIADD R5, R7, 0x20 ;  /* 0x0000002007057836 */ /* 0x000fe20000000000 */
[----:B------:R-:W-:Y:S02]  /*8c90*/  IADD3 R8, P0, PT, R0, R9, RZ ;  /* 0x0000000900087210 */ /* 0x000fe40007f1e0ff */
[-C--:B------:R-:W-:Y:S01]  /*8ca0*/  ISETP.GE.AND P3, PT, R17, R2.reuse, PT ;  /* 0x000000021100720c */ /* 0x080fe20003f66270 */
[----:B------:R-:W-:Y:S01]  /*8cb0*/  VIADD R17, R7, 0x80 ;  /* 0x0000008007117836 */ /* 0x000fe20000000000 */
[-C--:B------:R-:W-:Y:S01]  /*8cc0*/  ISETP.GE.AND P4, PT, R5, R2.reuse, PT ;  /* 0x000000020500720c */ /* 0x080fe20003f86270 */
[----:B------:R-:W-:Y:S01]  /*8cd0*/  IMAD.X R19, RZ, RZ, RZ, P0 ;  /* 0x000000ffff137224 */ /* 0x000fe200000e06ff */
[C---:B------:R-:W-:Y:S01]  /*8ce0*/  ISETP.GE.AND P0, PT, R7.reuse, R2, PT ;  /* 0x000000020700720c */ /* 0x040fe20003f06270 */
[----:B------:R-:W-:Y:S01]  /*8cf0*/  VIADD R5, R7, 0x60 ;  /* 0x0000006007057836 */ /* 0x000fe20000000000 */
[----:B------:R-:W-:-:S02]  /*8d00*/  LEA R4, P5, R8, UR8, 0x2 ;  /* 0x0000000808047c11 */ /* 0x000fc4000f8a10ff */
[----:B------:R-:W-:Y:S02]  /*8d10*/  SHF.R.U32.HI R9, RZ, 0x5, R9 ;  /* 0x00000005ff097819 */ /* 0x000fe40000011609 */
[-C--:B------:R-:W-:Y:S02]  /*8d20*/  ISETP.GE.AND P2, PT, R5, R2.reuse, PT ;  /* 0x000000020500720c */ /* 0x080fe40003f46270 */
[----:B------:R-:W-:Y:S01]  /*8d30*/  ISETP.GE.AND P1, PT, R17, R2, PT ;  /* 0x000000021100720c */ /* 0x000fe20003f26270 */
[----:B------:R-:W-:Y:S01]  /*8d40*/  VIADD R17, R7, 0xa0 ;  /* 0x000000a007117836 */ /* 0x000fe20000000000 */
[----:B------:R-:W-:Y:S01]  /*8d50*/  LEA.HI.X R5, R8, UR9, R19, 0x2, P5 ;  /* 0x0000000908057c11 */ /* 0x000fe2000a8f1413 */
[----:B------:R-:W-:Y:S02]  /*8d60*/  IMAD.SHL.U32 R8, R9, 0x4, RZ ;  /* 0x0000000409087824 */ /* 0x000fe400078e00ff */
[----:B------:R-:W-:Y:S08]  /*8d70*/  @P0 BRA `(.L_x_369) ;  /* 0x00000000001c0947 */ /* 0x000ff00003800000 */
[C---:B------:R-:W-:Y:S02]  /*8d80*/  ISETP.EQ.AND P0, PT, R8.reuse, RZ, PT ;  /* 0x000000ff0800720c */ /* 0x040fe40003f02270 */
[C---:B------:R-:W-:Y:S02]  /*8d90*/  ISETP.EQ.AND P5, PT, R8.reuse, 0x8, PT ;  /* 0x000000080800780c */ /* 0x040fe40003fa2270 */
[----:B------:R-:W-:-:S09]  /*8da0*/  ISETP.EQ.AND P6, PT, R8, 0x10, PT ;  /* 0x000000100800780c */ /* 0x000fd20003fc2270 */
[----:B------:R-:W-:Y:S02]  /*8db0*/  @P0 MOV R9, R10 ;  /* 0x0000000a00090202 */ /* 0x000fe40000000f00 */
[----:B------:R-:W-:Y:S02]  /*8dc0*/  @P5 IMAD.MOV.U32 R9, RZ, RZ, R12 ;  /* 0x000000ffff095224 */ /* 0x000fe400078e000c */
[----:B------:R-:W-:-:S05]  /*8dd0*/  @P6 IMAD.MOV.U32 R9, RZ, RZ, R14 ;  /* 0x000000ffff096224 */ /* 0x000fca00078e000e */
[----:B------:R1:W-:Y:S02]  /*8de0*/  REDG.E.ADD.F32.FTZ.RN.STRONG.GPU desc[UR12][R4.64], R9 ;  /* 0x00000009040079a6 */ /* 0x0003e4000c12f30c */
.L_x_369:
[----:B------:R-:W-:Y:S05]  /*8df0*/  BSYNC.RECONVERGENT B1 ;  /* 0x0000000000017941 */ /* 0x000fea0003800200 */
.L_x_368:
[----:B------:R-:W-:Y:S01]  /*8e00*/  BSSY.RECONVERGENT B1, `(.L_x_370) ;  /* 0x000000b000017945 */ /* 0x000fe20003800200 */
[----:B------:R-:W-:Y:S01]  /*8e10*/  ISETP.GE.AND P0, PT, R17, R2, PT ;  /* 0x000000021100720c */ /* 0x000fe20003f06270 */
[----:B------:R-:W-:Y:S02]  /*8e20*/  VIADD R17, R7, 0xc0 ;  /* 0x000000c007117836 */ /* 0x000fe40000000000 */
[----:B------:R-:W-:Y:S10]  /*8e30*/  @P4 BRA `(.L_x_371) ;  /* 0x00000000001c4947 */ /* 0x000ff40003800000 */
[C---:B------:R-:W-:Y:S02]  /*8e40*/  ISETP.EQ.AND P4, PT, R8.reuse, RZ, PT ;  /* 0x000000ff0800720c */ /* 0x040fe40003f82270 */
[C---:B------:R-:W-:Y:S02]  /*8e50*/  ISETP.EQ.AND P5, PT, R8.reuse, 0x8, PT ;  /* 0x000000080800780c */ /* 0x040fe40003fa2270 */
[----:B------:R-:W-:-:S09]  /*8e60*/  ISETP.EQ.AND P6, PT, R8, 0x10, PT ;  /* 0x000000100800780c */ /* 0x000fd20003fc2270 */
[----:B-1----:R-:W-:Y:S02]  /*8e70*/  @P4 IMAD.MOV.U32 R9, RZ, RZ, R11 ;  /* 0x000000ffff094224 */ /* 0x002fe400078e000b */
[----:B------:R-:W-:Y:S02]  /*8e80*/  @P5 IMAD.MOV.U32 R9, RZ, RZ, R13 ;  /* 0x000000ffff095224 */ /* 0x000fe400078e000d */
[----:B------:R-:W-:-:S05]  /*8e90*/  @P6 MOV R9, R15 ;  /* 0x0000000f00096202 */ /* 0x000fca0000000f00 */
[----:B------:R2:W-:Y:S02]  /*8ea0*/  REDG.E.ADD.F32.FTZ.RN.STRONG.GPU desc[UR12][R4.64+0x80], R9 ;  /* 0x00008009040079a6 */ /* 0x0005e4000c12f30c */
.L_x_371:
[----:B------:R-:W-:Y:S05]  /*8eb0*/  BSYNC.RECONVERGENT B1 ;  /* 0x0000000000017941 */ /* 0x000fea0003800200 */
.L_x_370:
[----:B------:R-:W-:Y:S01]  /*8ec0*/  BSSY.RECONVERGENT B1, `(.L_x_372) ;  /* 0x000000b000017945 */ /* 0x000fe20003800200 */
[----:B------:R-:W-:Y:S01]  /*8ed0*/  ISETP.GE.AND P4, PT, R17, R2, PT ;  /* 0x000000021100720c */ /* 0x000fe20003f86270 */
[----:B------:R-:W-:Y:S02]  /*8ee0*/  VIADD R17, R7, 0xe0 ;  /* 0x000000e007117836 */ /* 0x000fe40000000000 */
[----:B------:R-:W-:Y:S10]  /*8ef0*/  @P3 BRA `(.L_x_373) ;  /* 0x00000000001c3947 */ /* 0x000ff40003800000 */
[C---:B------:R-:W-:Y:S02]  /*8f00*/  ISETP.EQ.AND P3, PT, R8.reuse, -0x8, PT ;  /* 0xfffffff80800780c */ /* 0x040fe40003f62270 */
[C---:B------:R-:W-:Y:S02]  /*8f10*/  ISETP.EQ.AND P5, PT, R8.reuse, RZ, PT ;  /* 0x000000ff0800720c */ /* 0x040fe40003fa2270 */
[----:B------:R-:W-:-:S09]  /*8f20*/  ISETP.EQ.AND P6, PT, R8, 0x8, PT ;  /* 0x000000080800780c */ /* 0x000fd20003fc2270 */
[----:B-12---:R-:W-:Y:S02]  /*8f30*/  @P3 IMAD.MOV.U32 R9, RZ, RZ, R10 ;  /* 0x000000ffff093224 */ /* 0x006fe400078e000a */
[----:B------:R-:W-:Y:S02]  /*8f40*/  @P5 IMAD.MOV.U32 R9, RZ, RZ, R12 ;  /* 0x000000ffff095224 */ /* 0x000fe400078e000c */
[----:B------:R-:W-:-:S05]  /*8f50*/  @P6 IMAD.MOV.U32 R9, RZ, RZ, R14 ;  /* 0x000000ffff096224 */ /* 0x000fca00078e000e */
[----:B------:R3:W-:Y:S02]  /*8f60*/  REDG.E.ADD.F32.FTZ.RN.STRONG.GPU desc[UR12][R4.64+0x100], R9 ;  /* 0x00010009040079a6 */ /* 0x0007e4000c12f30c */
.L_x_373:
[----:B------:R-:W-:Y:S05]  /*8f70*/  BSYNC.RECONVERGENT B1 ;  /* 0x0000000000017941 */ /* 0x000fea0003800200 */
.L_x_372:
[----:B------:R-:W-:Y:S01]  /*8f80*/  BSSY.RECONVERGENT B1, `(.L_x_374) ;  /* 0x000000b000017945 */ /* 0x000fe20003800200 */
[----:B------:R-:W-:Y:S01]  /*8f90*/  ISETP.GE.AND P3, PT, R17, R2, PT ;  /* 0x000000021100720c */ /* 0x000fe20003f66270 */
[----:B------:R-:W-:Y:S02]  /*8fa0*/  VIADD R16, R16, 0x8 ;  /* 0x0000000810107836 */ /* 0x000fe40000000000 */
[----:B------:R-:W-:Y:S10]  /*8fb0*/  @P2 BRA `(.L_x_375) ;  /* 0x00000000001c2947 */ /* 0x000ff40003800000 */
[C---:B------:R-:W-:Y:S02]  /*8fc0*/  ISETP.EQ.AND P2, PT, R8.reuse, -0x8, PT ;  /* 0xfffffff80800780c */ /* 0x040fe40003f42270 */
[C---:B------:R-:W-:Y:S02]  /*8fd0*/  ISETP.EQ.AND P5, PT, R8.reuse, RZ, PT ;  /* 0x000000ff0800720c */ /* 0x040fe40003fa2270 */
[----:B------:R-:W-:-:S09]  /*8fe0*/  ISETP.EQ.AND P6, PT, R8, 0x8, PT ;  /* 0x000000080800780c */ /* 0x000fd20003fc2270 */
[----:B-123--:R-:W-:Y:S02]  /*8ff0*/  @P2 MOV R9, R11 ;  /* 0x0000000b00092202 */ /* 0x00efe40000000f00 */
[----:B------:R-:W-:Y:S02]  /*9000*/  @P5 IMAD.MOV.U32 R9, RZ, RZ, R13 ;  /* 0x000000ffff095224 */ /* 0x000fe400078e000d */
[----:B------:R-:W-:-:S05]  /*9010*/  @P6 IMAD.MOV.U32 R9, RZ, RZ, R15 ;  /* 0x000000ffff096224 */ /* 0x000fca00078e000f */
[----:B------:R4:W-:Y:S02]  /*9020*/  REDG.E.ADD.F32.FTZ.RN.STRONG.GPU desc[UR12][R4.64+0x180], R9 ;  /* 0x00018009040079a6 */ /* 0x0009e4000c12f30c */
.L_x_375:
[----:B------:R-:W-:Y:S05]  /*9030*/  BSYNC.RECONVERGENT B1 ;  /* 0x0000000000017941 */ /* 0x000fea0003800200 */
.L_x_374:
[----:B------:R-:W-:Y:S01]  /*9040*/  BSSY.RECONVERGENT B1, `(.L_x_376) ;  /* 0x000000a000017945 */ /* 0x000fe20003800200 */
[----:B------:R-:W-:-:S03]  /*9050*/  ISETP.NE.AND P2, PT, R16, RZ, PT ;  /* 0x000000ff1000720c */ /* 0x000fc60003f45270 */
[----:B------:R-:W-:Y:S10]  /*9060*/  @P1 BRA `(.L_x_377) ;  /* 0x00000000001c1947 */ /* 0x000ff40003800000 */
[C---:B------:R-:W-:Y:S02]  /*9070*/  ISETP.EQ.AND P1, PT, R8.reuse, -0x10, PT ;  /* 0xfffffff00800780c */ /* 0x040fe40003f22270 */
[C---:B------:R-:W-:Y:S02]  /*9080*/  ISETP.EQ.AND P5, PT, R8.reuse, -0x8, PT ;  /* 0xfffffff80800780c */ /* 0x040fe40003fa2270 */
[----:B------:R-:W-:-:S09]  /*9090*/  ISETP.EQ.AND P6, PT, R8, RZ, PT ;  /* 0x000000ff0800720c */ /* 0x000fd20003fc2270 */
[----:B-1234-:R-:W-:Y:S02]  /*90a0*/  @P1 IMAD.MOV.U32 R9, RZ, RZ, R10 ;  /* 0x000000ffff091224 */ /* 0x01efe400078e000a */
[----:B------:R-:W-:Y:S02]  /*90b0*/  @P5 IMAD.MOV.U32 R9, RZ, RZ, R12 ;  /* 0x000000ffff095224 */ /* 0x000fe400078e000c */
[----:B------:R-:W-:-:S05]  /*90c0*/  @P6 IMAD.MOV.U32 R9, RZ, RZ, R14 ;  /* 0x000000ffff096224 */ /* 0x000fca00078e000e */
[----:B------:R1:W-:Y:S02]  /*90d0*/  REDG.E.ADD.F32.FTZ.RN.STRONG.GPU desc[UR12][R4.64+0x200], R9 ;  /* 0x00020009040079a6 */ /* 0x0003e4000c12f30c */
.L_x_377:
[----:B------:R-:W-:Y:S05]  /*90e0*/  BSYNC.RECONVERGENT B1 ;  /* 0x0000000000017941 */ /* 0x000fea0003800200 */
.L_x_376:
[----:B------:R-:W-:Y:S04]  /*90f0*/  BSSY.RECONVERGENT B1, `(.L_x_378) ;  /* 0x0000009000017945 */ /* 0x000fe80003800200 */
[----:B------:R-:W-:Y:S05]  /*9100*/  @P0 BRA `(.L_x_379) ;  /* 0x00000000001c0947 */ /* 0x000fea0003800000 */
[C---:B------:R-:W-:Y:S02]  /*9110*/  ISETP.EQ.AND P0, PT, R8.reuse, -0x10, PT ;  /* 0xfffffff00800780c */ /* 0x040fe40003f02270 */
[C---:B------:R-:W-:Y:S02]  /*9120*/  ISETP.EQ.AND P1, PT, R8.reuse, -0x8, PT ;  /* 0xfffffff80800780c */ /* 0x040fe40003f22270 */
[----:B------:R-:W-:-:S09]  /*9130*/  ISETP.EQ.AND P5, PT, R8, RZ, PT ;  /* 0x000000ff0800720c */ /* 0x000fd20003fa2270 */
[----:B-1234-:R-:W-:Y:S02]  /*9140*/  @P0 MOV R9, R11 ;  /* 0x0000000b00090202 */ /* 0x01efe40000000f00 */
[----:B------:R-:W-:Y:S02]  /*9150*/  @P1 IMAD.MOV.U32 R9, RZ, RZ, R13 ;  /* 0x000000ffff091224 */ /* 0x000fe400078e000d */
[----:B------:R-:W-:-:S05]  /*9160*/  @P5 IMAD.MOV.U32 R9, RZ, RZ, R15 ;  /* 0x000000ffff095224 */ /* 0x000fca00078e000f */
[----:B------:R1:W-:Y:S02]  /*9170*/  REDG.E.ADD.F32.FTZ.RN.STRONG.GPU desc[UR12][R4.64+0x280], R9 ;  /* 0x00028009040079a6 */ /* 0x0003e4000c12f30c */
.L_x_379:
[----:B------:R-:W-:Y:S05]  /*9180*/  BSYNC.RECONVERGENT B1 ;  /* 0x0000000000017941 */ /* 0x000fea0003800200 */
.L_x_378:
[----:B------:R-:W-:Y:S04]  /*9190*/  BSSY.RECONVERGENT B1, `(.L_x_380) ;  /* 0x0000009000017945 */ /* 0x000fe80003800200 */
[----:B------:R-:W-:Y:S05]  /*91a0*/  @P4 BRA `(.L_x_381) ;  /* 0x00000000001c4947 */ /* 0x000fea0003800000 */
[C---:B------:R-:W-:Y:S02]  /*91b0*/  ISETP.EQ.AND P0, PT, R8.reuse, -0x18, PT ;  /* 0xffffffe80800780c */ /* 0x040fe40003f02270 */
[C---:B------:R-:W-:Y:S02]  /*91c0*/  ISETP.EQ.AND P1, PT, R8.reuse, -0x10, PT ;  /* 0xfffffff00800780c */ /* 0x040fe40003f22270 */
[----:B------:R-:W-:-:S09]  /*91d0*/  ISETP.EQ.AND P4, PT, R8, -0x8, PT ;  /* 0xfffffff80800780c */ /* 0x000fd20003f82270 */
[----:B-1234-:R-:W-:Y:S02]  /*91e0*/  @P0 IMAD.MOV.U32 R9, RZ, RZ, R10 ;  /* 0x000000ffff090224 */ /* 0x01efe400078e000a */
[----:B------:R-:W-:Y:S02]  /*91f0*/  @P1 IMAD.MOV.U32 R9, RZ, RZ, R12 ;  /* 0x000000ffff091224 */ /* 0x000fe400078e000c */
[----:B------:R-:W-:-:S05]  /*9200*/  @P4 IMAD.MOV.U32 R9, RZ, RZ, R14 ;  /* 0x000000ffff094224 */ /* 0x000fca00078e000e */
[----:B------:R1:W-:Y:S02]  /*9210*/  REDG.E.ADD.F32.FTZ.RN.STRONG.GPU desc[UR12][R4.64+0x300], R9 ;  /* 0x00030009040079a6 */ /* 0x0003e4000c12f30c */
.L_x_381:
[----:B------:R-:W-:Y:S05]  /*9220*/  BSYNC.RECONVERGENT B1 ;  /* 0x0000000000017941 */ /* 0x000fea0003800200 */
.L_x_380:
[----:B------:R-:W-:Y:S04]  /*9230*/  BSSY.RECONVERGENT B1, `(.L_x_382) ;  /* 0x0000009000017945 */ /* 0x000fe80003800200 */
[----:B------:R-:W-:Y:S05]  /*9240*/  @P3 BRA `(.L_x_383) ;  /* 0x00000000001c3947 */ /* 0x000fea0003800000 */
[C---:B------:R-:W-:Y:S02]  /*9250*/  ISETP.EQ.AND P0, PT, R8.reuse, -0x18, PT ;  /* 0xffffffe80800780c */ /* 0x040fe40003f02270 */
[C---:B------:R-:W-:Y:S02]  /*9260*/  ISETP.EQ.AND P1, PT, R8.reuse, -0x10, PT ;  /* 0xfffffff00800780c */ /* 0x040fe40003f22270 */
[----:B------:R-:W-:-:S09]  /*9270*/  ISETP.EQ.AND P3, PT, R8, -0x8, PT ;  /* 0xfffffff80800780c */ /* 0x000fd20003f62270 */
[----:B-1234-:R-:W-:Y:S02]  /*9280*/  @P0 MOV R9, R11 ;  /* 0x0000000b00090202 */ /* 0x01efe40000000f00 */
[----:B------:R-:W-:Y:S02]  /*9290*/  @P1 IMAD.MOV.U32 R9, RZ, RZ, R13 ;  /* 0x000000ffff091224 */ /* 0x000fe400078e000d */
[----:B------:R-:W-:-:S05]  /*92a0*/  @P3 IMAD.MOV.U32 R9, RZ, RZ, R15 ;  /* 0x000000ffff093224 */ /* 0x000fca00078e000f */
[----:B------:R1:W-:Y:S02]  /*92b0*/  REDG.E.ADD.F32.FTZ.RN.STRONG.GPU desc[UR12][R4.64+0x380], R9 ;  /* 0x00038009040079a6 */ /* 0x0003e4000c12f30c */
.L_x_383:
[----:B------:R-:W-:Y:S05]  /*92c0*/  BSYNC.RECONVERGENT B1 ;  /* 0x0000000000017941 */ /* 0x000fea0003800200 */
.L_x_382:
[----:B------:R-:W-:Y:S02]  /*92d0*/  VIADD R6, R6, 0x100 ;  /* 0x0000010006067836 */ /* 0x000fe40000000000 */
[----:B------:R-:W-:Y:S01]  /*92e0*/  VIADD R7, R7, 0x100 ;  /* 0x0000010007077836 */ /* 0x000fe20000000000 */
[----:B------:R-:W-:Y:S06]  /*92f0*/  @P2 BRA `(.L_x_384) ;  /* 0xfffffff800502947 */ /* 0x000fec000383ffff */
[----:B------:R-:W-:-:S07]  /*9300*/  VIADD R6, R6, 0xffffff80 ;  /* 0xffffff8006067836 */ /* 0x000fce0000000000 */
.L_x_367:
[----:B------:R-:W-:Y:S05]  /*9310*/  BSYNC.RECONVERGENT B0 ;  /* 0x0000000000007941 */ /* 0x000fea0003800200 */
.L_x_366:
[----:B------:R-:W-:-:S13]  /*9320*/  ISETP.NE.AND P0, PT, RZ, UR7, PT ;  /* 0x00000007ff007c0c */ /* 0x000fda000bf05270 */
[----:B------:R-:W-:Y:S05]  /*9330*/  @!P0 EXIT ;  /* 0x000000000000894d */ /* 0x000fea0003800000 */
[----:B------:R-:W-:-:S09]  /*9340*/  UISETP.GE.U32.AND UP0, UPT, UR7, 0x4, UPT ;  /* 0x000000040700788c */ /* 0x000fd2000bf06070 */
[----:B------:R-:W-:Y:S05]  /*9350*/  BRA.U !UP0, `(.L_x_385) ;  /* 0x0000000508647547 */ /* 0x000fea000b800000 */
[----:B------:R-:W5:Y:S01]  /*9360*/  LDCU.64 UR8, c[0x0][0x3b8] ;  /* 0x00007700ff0877ac */ /* 0x000f620008000a00 */
[----:B------:R-:W-:Y:S01]  /*9370*/  IADD3 R19, PT, PT, R6, R3, RZ ;  /* 0x0000000306137210 */ /* 0x000fe20007ffe0ff */
[----:B------:R-:W-:Y:S01]  /*9380*/  BSSY.RECONVERGENT B0, `(.L_x_386) ;  /* 0x0000019000007945 */ /* 0x000fe20003800200 */
[----:B------:R-:W-:Y:S02]  /*9390*/  IADD3 R7, P0, PT, R0, R6, RZ ;  /* 0x0000000600077210 */ /* 0x000fe40007f1e0ff */
[CC--:B------:R-:W-:Y:S01]  /*93a0*/  ISETP.GE.AND P1, PT, R19.reuse, R2.reuse, PT ;  /* 0x000000021300720c */ /* 0x0c0fe20003f26270 */
[C---:B-1234-:R-:W-:Y:S02]  /*93b0*/  VIADD R5, R19.reuse, 0x20 ;  /* 0x0000002013057836 */ /* 0x05efe40000000000 */
[----:B------:R-:W-:Y:S02]  /*93c0*/  IMAD.X R8, RZ, RZ, RZ, P0 ;  /* 0x000000ffff087224 */ /* 0x000fe400000e06ff */
[----:B------:R-:W-:Y:S01]  /*93d0*/  VIADD R17, R19, 0x40 ;  /* 0x0000004013117836 */ /* 0x000fe20000000000 */
[----:B------:R-:W-:-:S02]  /*93e0*/  ISETP.GE.AND P0, PT, R5, R2, PT ;  /* 0x000000020500720c */ /* 0x000fc40003f06270 */
[----:B-----5:R-:W-:-:S04]  /*93f0*/  LEA R4, P2, R7, UR8, 0x2 ;  /* 0x0000000807047c11 */ /* 0x020fc8000f8410ff */
[----:B------:R-:W-:Y:S01]  /*9400*/  LEA.HI.X R5, R7, UR9, R8, 0x2, P2 ;  /* 0x0000000907057c11 */ /* 0x000fe200090f1408 */
[----:B------:R-:W-:Y:S08]  /*9410*/  @P1 BRA `(.L_x_387) ;  /* 0x00000000003c1947 */ /* 0x000ff00003800000 */
[----:B------:R-:W-:-:S05]  /*9420*/  SHF.R.U32.HI R7, RZ, 0x5, R6 ;  /* 0x00000005ff077819 */ /* 0x000fca0000011606 */
[----:B------:R-:W-:-:S05]  /*9430*/  IMAD.SHL.U32 R7, R7, 0x4, RZ ;  /* 0x0000000407077824 */ /* 0x000fca00078e00ff */
[C---:B------:R-:W-:Y:S02]  /*9440*/  ISETP.EQ.AND P1, PT, R7.reuse, RZ, PT ;  /* 0x000000ff0700720c */ /* 0x040fe40003f22270 */
[C---:B------:R-:W-:Y:S02]  /*9450*/  ISETP.EQ.AND P2, PT, R7.reuse, 0x4, PT ;  /* 0x000000040700780c */ /* 0x040fe40003f42270 */
[C---:B------:R-:W-:Y:S02]  /*9460*/  ISETP.EQ.AND P3, PT, R7.reuse, 0x8, PT ;  /* 0x000000080700780c */ /* 0x040fe40003f62270 */
[----:B------:R-:W-:-:S07]  /*9470*/  ISETP.EQ.AND P4, PT, R7, 0xc, PT ;  /* 0x0000000c0700780c */ /* 0x000fce0003f82270 */
[----:B------:R-:W-:Y:S01]  /*9480*/  @P1 IMAD.MOV.U32 R9, RZ, RZ, R10 ;  /* 0x000000ffff091224 */ /* 0x000fe200078e000a */
[C---:B------:R-:W-:Y:S02]  /*9490*/  ISETP.EQ.AND P1, PT, R7.reuse, 0x10, PT ;  /* 0x000000100700780c */ /* 0x040fe40003f22270 */
[----:B------:R-:W-:Y:S01]  /*94a0*/  @P2 MOV R9, R11 ;  /* 0x0000000b00092202 */ /* 0x000fe20000000f00 */
[----:B------:R-:W-:Y:S01]  /*94b0*/  @P3 IMAD.MOV.U32 R9, RZ, RZ, R12 ;  /* 0x000000ffff093224 */ /* 0x000fe200078e000c */
[----:B------:R-:W-:Y:S01]  /*94c0*/  ISETP.EQ.AND P2, PT, R7, 0x14, PT ;  /* 0x000000140700780c */ /* 0x000fe20003f42270 */
[----:B------:R-:W-:-:S08]  /*94d0*/  @P4 IMAD.MOV.U32 R9, RZ, RZ, R13 ;  /* 0x000000ffff094224 */ /* 0x000fd000078e000d */
[----:B------:R-:W-:-:S04]  /*94e0*/  @P1 IMAD.MOV.U32 R9, RZ, RZ, R14 ;  /* 0x000000ffff091224 */ /* 0x000fc800078e000e */
[----:B------:R-:W-:-:S05]  /*94f0*/  @P2 IMAD.MOV.U32 R9, RZ, RZ, R15 ;  /* 0x000000ffff092224 */ /* 0x000fca00078e000f */
[----:B------:R1:W-:Y:S02]  /*9500*/  REDG.E.ADD.F32.FTZ.RN.STRONG.GPU desc[UR12][R4.64], R9 ;  /* 0x00000009040079a6 */ /* 0x0003e4000c12f30c */
.L_x_387:
[----:B------:R-:W-:Y:S05]  /*9510*/  BSYNC.RECONVERGENT B0 ;  /* 0x0000000000007941 */ /* 0x000fea0003800200 */
.L_x_386:
[----:B------:R-:W-:Y:S01]  /*9520*/  BSSY.RECONVERGENT B0, `(.L_x_388) ;  /* 0x0000014000007945 */ /* 0x000fe20003800200 */
[----:B------:R-:W-:Y:S01]  /*9530*/  ISETP.GE.AND P1, PT, R17, R2, PT ;  /* 0x000000021100720c */ /* 0x000fe20003f26270 */
[----:B------:R-:W-:Y:S02]  /*9540*/  VIADD R17, R19, 0x60 ;  /* 0x0000006013117836 */ /* 0x000fe40000000000 */
[----:B------:R-:W-:Y:S10]  /*9550*/  @P0 BRA `(.L_x_389) ;  /* 0x0000000000400947 */ /* 0x000ff40003800000 */
[----:B------:R-:W-:-:S04]  /*9560*/  IADD3 R7, PT, PT, R6, 0x20, RZ ;  /* 0x0000002006077810 */ /* 0x000fc80007ffe0ff */
[----:B------:R-:W-:-:S05]  /*9570*/  SHF.R.U32.HI R7, RZ, 0x5, R7 ;  /* 0x00000005ff077819 */ /* 0x000fca0000011607 */
[----:B------:R-:W-:-:S05]  /*9580*/  IMAD.SHL.U32 R7, R7, 0x4, RZ ;  /* 0x0000000407077824 */ /* 0x000fca00078e00ff */
[C---:B------:R-:W-:Y:S02]  /*9590*/  ISETP.EQ.AND P0, PT, R7.reuse, RZ, PT ;  /* 0x000000ff0700720c */ /* 0x040fe40003f02270 */
[C---:B------:R-:W-:Y:S02]  /*95a0*/  ISETP.EQ.AND P2, PT, R7.reuse, 0x4, PT ;  /* 0x000000040700780c */ /* 0x040fe40003f42270 */
[C---:B------:R-:W-:Y:S02]  /*95b0*/  ISETP.EQ.AND P3, PT, R7.reuse, 0x8, PT ;  /* 0x000000080700780c */ /* 0x040fe40003f62270 */
[----:B------:R-:W-:-:S07]  /*95c0*/  ISETP.EQ.AND P4, PT, R7, 0xc, PT ;  /* 0x0000000c0700780c */ /* 0x000fce0003f82270 */
[----:B-1----:R-:W-:Y:S01]  /*95d0*/  @P0 IMAD.MOV.U32 R9, RZ, RZ, R10 ;  /* 0x000000ffff090224 */ /* 0x002fe200078e000a */
[C---:B------:R-:W-:Y:S01]  /*95e0*/  ISETP.EQ.AND P0, PT, R7.reuse, 0x10, PT ;  /* 0x000000100700780c */ /* 0x040fe20003f02270 */
[----:B------:R-:W-:Y:S01]  /*95f0*/  @P2 IMAD.MOV.U32 R9, RZ, RZ, R11 ;  /* 0x000000ffff092224 */ /* 0x000fe200078e000b */
[----:B------:R-:W-:Y:S01]  /*9600*/  ISETP.EQ.AND P2, PT, R7, 0x14, PT ;  /* 0x000000140700780c */ /* 0x000fe20003f42270 */
[----:B------:R-:W-:Y:S02]  /*9610*/  @P3 IMAD.MOV.U32 R9, RZ, RZ, R12 ;  /* 0x000000ffff093224 */ /* 0x000fe400078e000c */
[----:B------:R-:W-:-:S08]  /*9620*/  @P4 IMAD.MOV.U32 R9, RZ, RZ, R13 ;  /* 0x000000ffff094224 */ /* 0x000fd000078e000d */
[----:B------:R-:W-:Y:S02]  /*9630*/  @P0 MOV R9, R14 ;  /* 0x0000000e00090202 */ /* 0x000fe40000000f00 */
[----:B------:R-:W-:-:S05]  /*9640*/  @P2 IMAD.MOV.U32 R9, RZ, RZ, R15 ;  /* 0x000000ffff092224 */ /* 0x000fca00078e000f */
[----:B------:R2:W-:Y:S02]  /*9650*/  REDG.E.ADD.F32.FTZ.RN.STRONG.GPU desc[UR12][R4.64+0x80], R9 ;  /* 0x00008009040079a6 */ /* 0x0005e4000c12f30c */
.L_x_389:
[----:B------:R-:W-:Y:S05]  /*9660*/  BSYNC.RECONVERGENT B0 ;  /* 0x0000000000007941 */ /* 0x000fea0003800200 */
.L_x_388:
[----:B------:R-:W-:Y:S01]  /*9670*/  BSSY.RECONVERGENT B0, `(.L_x_390) ;  /* 0x0000013000007945 */ /* 0x000fe20003800200 */
[----:B------:R-:W-:-:S03]  /*9680*/  ISETP.GE.AND P0, PT, R17, R2, PT ;  /* 0x000000021100720c */ /* 0x000fc60003f06270 */
[----:B------:R-:W-:Y:S10]  /*9690*/  @P1 BRA `(.L_x_391) ;  /* 0x0000000000401947 */ /* 0x000ff40003800000 */
[----:B------:R-:W-:-:S05]  /*96a0*/  VIADD R7, R6, 0x40 ;  /* 0x0000004006077836 */ /* 0x000fca0000000000 */
[----:B------:R-:W-:-:S05]  /*96b0*/  SHF.R.U32.HI R7, RZ, 0x5, R7 ;  /* 0x00000005ff077819 */ /* 0x000fca0000011607 */
[----:B------:R-:W-:-:S05]  /*96c0*/  IMAD.SHL.U32 R7, R7, 0x4, RZ ;  /* 0x0000000407077824 */ /* 0x000fca00078e00ff */
[C---:B------:R-:W-:Y:S02]  /*96d0*/  ISETP.EQ.AND P1, PT, R7.reuse, RZ, PT ;  /* 0x000000ff0700720c */ /* 0x040fe40003f22270 */
[C---:B------:R-:W-:Y:S02]  /*96e0*/  ISETP.EQ.AND P2, PT, R7.reuse, 0x4, PT ;  /* 0x000000040700780c */ /* 0x040fe40003f42270 */
[C---:B------:R-:W-:Y:S02]  /*96f0*/  ISETP.EQ.AND P3, PT, R7.reuse, 0x8, PT ;  /* 0x000000080700780c */ /* 0x040fe40003f62270 */
[----:B------:R-:W-:-:S07]  /*9700*/  ISETP.EQ.AND P4, PT, R7, 0xc, PT ;  /* 0x0000000c0700780c */ /* 0x000fce0003f82270 */
[----:B-12---:R-:W-:Y:S01]  /*9710*/  @P1 IMAD.MOV.U32 R9, RZ, RZ, R10 ;  /* 0x000000ffff091224 */ /* 0x006fe200078e000a */
[C---:B------:R-:W-:Y:S01]  /*9720*/  ISETP.EQ.AND P1, PT, R7.reuse, 0x10, PT ;  /* 0x000000100700780c */ /* 0x040fe20003f22270 */
[----:B------:R-:W-:Y:S01]  /*9730*/  @P2 IMAD.MOV.U32 R9, RZ, RZ, R11 ;  /* 0x000000ffff092224 */ /* 0x000fe200078e000b */
[----:B------:R-:W-:Y:S02]  /*9740*/  ISETP.EQ.AND P2, PT, R7, 0x14, PT ;  /* 0x000000140700780c */ /* 0x000fe40003f42270 */
[----:B------:R-:W-:Y:S01]  /*9750*/  @P3 MOV R9, R12 ;  /* 0x0000000c00093202 */ /* 0x000fe20000000f00 */
[----:B------:R-:W-:-:S08]  /*9760*/  @P4 IMAD.MOV.U32 R9, RZ, RZ, R13 ;  /* 0x000000ffff094224 */ /* 0x000fd000078e000d */
[----:B------:R-:W-:Y:S02]  /*9770*/  @P1 IMAD.MOV.U32 R9, RZ, RZ, R14 ;  /* 0x000000ffff091224 */ /* 0x000fe400078e000e */
[----:B------:R-:W-:-:S05]  /*9780*/  @P2 IMAD.MOV.U32 R9, RZ, RZ, R15 ;  /* 0x000000ffff092224 */ /* 0x000fca00078e000f */
[----:B------:R3:W-:Y:S02]  /*9790*/  REDG.E.ADD.F32.FTZ.RN.STRONG.GPU desc[UR12][R4.64+0x100], R9 ;  /* 0x00010009040079a6 */ /* 0x0007e4000c12f30c */
.L_x_391:
[----:B------:R-:W-:Y:S05]  /*97a0*/  BSYNC.RECONVERGENT B0 ;  /* 0x0000000000007941 */ /* 0x000fea0003800200 */
.L_x_390:
[----:B------:R-:W-:Y:S04]  /*97b0*/  BSSY.RECONVERGENT B0, `(.L_x_392) ;  /* 0x0000012000007945 */ /* 0x000fe80003800200 */
[----:B------:R-:W-:Y:S05]  /*97c0*/  @P0 BRA `(.L_x_393) ;  /* 0x0000000000400947 */ /* 0x000fea0003800000 */
[----:B------:R-:W-:-:S05]  /*97d0*/  VIADD R7, R6, 0x60 ;  /* 0x0000006006077836 */ /* 0x000fca0000000000 */
[----:B------:R-:W-:-:S05]  /*97e0*/  SHF.R.U32.HI R7, RZ, 0x5, R7 ;  /* 0x00000005ff077819 */ /* 0x000fca0000011607 */
[----:B------:R-:W-:-:S05]  /*97f0*/  IMAD.SHL.U32 R7, R7, 0x4, RZ ;  /* 0x0000000407077824 */ /* 0x000fca00078e00ff */
[C---:B------:R-:W-:Y:S02]  /*9800*/  ISETP.EQ.AND P0, PT, R7.reuse, RZ, PT ;  /* 0x000000ff0700720c */ /* 0x040fe40003f02270 */
[C---:B------:R-:W-:Y:S02]  /*9810*/  ISETP.EQ.AND P1, PT, R7.reuse, 0x4, PT ;  /* 0x000000040700780c */ /* 0x040fe40003f22270 */
[C---:B------:R-:W-:Y:S02]  /*9820*/  ISETP.EQ.AND P2, PT, R7.reuse, 0x8, PT ;  /* 0x000000080700780c */ /* 0x040fe40003f42270 */
[----:B------:R-:W-:-:S07]  /*9830*/  ISETP.EQ.AND P3, PT, R7, 0xc, PT ;  /* 0x0000000c0700780c */ /* 0x000fce0003f62270 */
[----:B-123--:R-:W-:Y:S02]  /*9840*/  @P0 MOV R9, R10 ;  /* 0x0000000a00090202 */ /* 0x00efe40000000f00 */
[C---:B------:R-:W-:Y:S01]  /*9850*/  ISETP.EQ.AND P0, PT, R7.reuse, 0x10, PT ;  /* 0x000000100700780c */ /* 0x040fe20003f02270 */
[----:B------:R-:W-:Y:S01]  /*9860*/  @P1 IMAD.MOV.U32 R9, RZ, RZ, R11 ;  /* 0x000000ffff091224 */ /* 0x000fe200078e000b */
[----:B------:R-:W-:Y:S01]  /*9870*/  ISETP.EQ.AND P1, PT, R7, 0x14, PT ;  /* 0x000000140700780c */ /* 0x000fe20003f22270 */
[----:B------:R-:W-:Y:S02]  /*9880*/  @P2 IMAD.MOV.U32 R9, RZ, RZ, R12 ;  /* 0x000000ffff092224 */ /* 0x000fe400078e000c */
[----:B------:R-:W-:-:S08]  /*9890*/  @P3 IMAD.MOV.U32 R9, RZ, RZ, R13 ;  /* 0x000000ffff093224 */ /* 0x000fd000078e000d */
[----:B------:R-:W-:Y:S02]  /*98a0*/  @P0 IMAD.MOV.U32 R9, RZ, RZ, R14 ;  /* 0x000000ffff090224 */ /* 0x000fe400078e000e */
[----:B------:R-:W-:-:S05]  /*98b0*/  @P1 IMAD.MOV.U32 R9, RZ, RZ, R15 ;  /* 0x000000ffff091224 */ /* 0x000fca00078e000f */
[----:B------:R4:W-:Y:S02]  /*98c0*/  REDG.E.ADD.F32.FTZ.RN.STRONG.GPU desc[UR12][R4.64+0x180], R9 ;  /* 0x00018009040079a6 */ /* 0x0009e4000c12f30c */
.L_x_393:
[----:B------:R-:W-:Y:S05]  /*98d0*/  BSYNC.RECONVERGENT B0 ;  /* 0x0000000000007941 */ /* 0x000fea0003800200 */
.L_x_392:
[----:B------:R-:W-:-:S07]  /*98e0*/  IADD3 R6, PT, PT, R6, 0x80, RZ ;  /* 0x0000008006067810 */ /* 0x000fce0007ffe0ff */
.L_x_385:
[----:B------:R-:W-:-:S06]  /*98f0*/  ULOP3.LUT UP0, UR5, UR6, 0x3, URZ, 0xc0, !UPT ;  /* 0x0000000306057892 */ /* 0x000fcc000f80c0ff */
[----:B------:R-:W-:-:S13]  /*9900*/  PLOP3.LUT P0, PT, PT, PT, UP0, 0x80, 0x8 ;  /* 0x000000000008781c */ /* 0x000fda0003f0f008 */
[----:B------:R-:W-:Y:S05]  /*9910*/  @!P0 EXIT ;  /* 0x000000000000894d */ /* 0x000fea0003800000 */
[----:B------:R-:W-:-:S09]  /*9920*/  UISETP.NE.AND UP0, UPT, UR5, 0x1, UPT ;  /* 0x000000010500788c */ /* 0x000fd2000bf05270 */
[----:B------:R-:W-:Y:S05]  /*9930*/  BRA.U !UP0, `(.L_x_394) ;  /* 0x0000000108bc7547 */ /* 0x000fea000b800000 */
[----:B------:R-:W5:Y:S01]  /*9940*/  LDCU.64 UR6, c[0x0][0x3b8] ;  /* 0x00007700ff0677ac */ /* 0x000f620008000a00 */
[----:B------:R-:W-:Y:S01]  /*9950*/  IMAD.IADD R7, R6, 0x1, R3 ;  /* 0x0000000106077824 */ /* 0x000fe200078e0203 */
[----:B------:R-:W-:Y:S01]  /*9960*/  IADD3 R8, P0, PT, R0, R6, RZ ;  /* 0x0000000600087210 */ /* 0x000fe20007f1e0ff */
[----:B------:R-:W-:Y:S02]  /*9970*/  BSSY.RECONVERGENT B0, `(.L_x_395) ;  /* 0x0000017000007945 */ /* 0x000fe40003800200 */
[C---:B-1234-:R-:W-:Y:S01]  /*9980*/  VIADD R5, R7.reuse, 0x20 ;  /* 0x0000002007057836 */ /* 0x05efe20000000000 */
[----:B------:R-:W-:Y:S01]  /*9990*/  ISETP.GE.AND P1, PT, R7, R2, PT ;  /* 0x000000020700720c */ /* 0x000fe20003f26270 */
[----:B------:R-:W-:-:S03]  /*99a0*/  IMAD.X R9, RZ, RZ, RZ, P0 ;  /* 0x000000ffff097224 */ /* 0x000fc600000e06ff */
[----:B------:R-:W-:Y:S02]  /*99b0*/  ISETP.GE.AND P0, PT, R5, R2, PT ;  /* 0x000000020500720c */ /* 0x000fe40003f06270 */
[----:B-----5:R-:W-:-:S04]  /*99c0*/  LEA R4, P2, R8, UR6, 0x2 ;  /* 0x0000000608047c11 */ /* 0x020fc8000f8410ff */
[----:B------:R-:W-:-:S03]  /*99d0*/  LEA.HI.X R5, R8, UR7, R9, 0x2, P2 ;  /* 0x0000000708057c11 */ /* 0x000fc600090f1409 */
[----:B------:R-:W-:Y:S06]  /*99e0*/  @P1 BRA `(.L_x_396) ;  /* 0x00000000003c1947 */ /* 0x000fec0003800000 */
        /* <DEDUP_REMOVED lines=15> */
.L_x_396:
[----:B------:R-:W-:Y:S05]  /*9ae0*/  BSYNC.RECONVERGENT B0 ;  /* 0x0000000000007941 */ /* 0x000fea0003800200 */
.L_x_395:
[----:B------:R-:W-:Y:S04]  /*9af0*/  BSSY.RECONVERGENT B0, `(.L_x_397) ;  /* 0x0000012000007945 */ /* 0x000fe80003800200 */
[----:B------:R-:W-:Y:S05]  /*9b00*/  @P0 BRA `(.L_x_398) ;  /* 0x0000000000400947 */ /* 0x000fea0003800000 */
[----:B-1----:R-:W-:-:S05]  /*9b10*/  VIADD R7, R6, 0x20 ;  /* 0x0000002006077836 */ /* 0x002fca0000000000 */
[----:B------:R-:W-:-:S04]  /*9b20*/  SHF.R.U32.HI R7, RZ, 0x5, R7 ;  /* 0x00000005ff077819 */ /* 0x000fc80000011607 */
[----:B------:R-:W-:-:S04]  /*9b30*/  SHF.L.U32 R8, R7, 0x2, RZ ;  /* 0x0000000207087819 */ /* 0x000fc800000006ff */
[C---:B------:R-:W-:Y:S02]  /*9b40*/  ISETP.EQ.AND P0, PT, R8.reuse, RZ, PT ;  /* 0x000000ff0800720c */ /* 0x040fe40003f02270 */
[C---:B------:R-:W-:Y:S02]  /*9b50*/  ISETP.EQ.AND P1, PT, R8.reuse, 0x4, PT ;  /* 0x000000040800780c */ /* 0x040fe40003f22270 */
[C---:B------:R-:W-:Y:S02]  /*9b60*/  ISETP.EQ.AND P2, PT, R8.reuse, 0x8, PT ;  /* 0x000000080800780c */ /* 0x040fe40003f42270 */
[----:B------:R-:W-:-:S07]  /*9b70*/  ISETP.EQ.AND P3, PT, R8, 0xc, PT ;  /* 0x0000000c0800780c */ /* 0x000fce0003f62270 */
[----:B------:R-:W-:Y:S01]  /*9b80*/  @P0 IMAD.MOV.U32 R7, RZ, RZ, R10 ;  /* 0x000000ffff070224 */ /* 0x000fe200078e000a */
[C---:B------:R-:W-:Y:S01]  /*9b90*/  ISETP.EQ.AND P0, PT, R8.reuse, 0x10, PT ;  /* 0x000000100800780c */ /* 0x040fe20003f02270 */
[----:B------:R-:W-:Y:S01]  /*9ba0*/  @P1 IMAD.MOV.U32 R7, RZ, RZ, R11 ;  /* 0x000000ffff071224 */ /* 0x000fe200078e000b */
[----:B------:R-:W-:Y:S01]  /*9bb0*/  ISETP.EQ.AND P1, PT, R8, 0x14, PT ;  /* 0x000000140800780c */ /* 0x000fe20003f22270 */
[----:B------:R-:W-:Y:S02]  /*9bc0*/  @P2 IMAD.MOV.U32 R7, RZ, RZ, R12 ;  /* 0x000000ffff072224 */ /* 0x000fe400078e000c */
[----:B------:R-:W-:-:S08]  /*9bd0*/  @P3 IMAD.MOV.U32 R7, RZ, RZ, R13 ;  /* 0x000000ffff073224 */ /* 0x000fd000078e000d */
[----:B------:R-:W-:Y:S02]  /*9be0*/  @P0 IMAD.MOV.U32 R7, RZ, RZ, R14 ;  /* 0x000000ffff070224 */ /* 0x000fe400078e000e */
[----:B------:R-:W-:-:S05]  /*9bf0*/  @P1 MOV R7, R15 ;  /* 0x0000000f00071202 */ /* 0x000fca0000000f00 */
[----:B------:R2:W-:Y:S02]  /*9c00*/  REDG.E.ADD.F32.FTZ.RN.STRONG.GPU desc[UR12][R4.64+0x80], R7 ;  /* 0x00008007040079a6 */ /* 0x0005e4000c12f30c */
.L_x_398:
[----:B------:R-:W-:Y:S05]  /*9c10*/  BSYNC.RECONVERGENT B0 ;  /* 0x0000000000007941 */ /* 0x000fea0003800200 */
.L_x_397:
[----:B------:R-:W-:-:S07]  /*9c20*/  VIADD R6, R6, 0x40 ;  /* 0x0000004006067836 */ /* 0x000fce0000000000 */
.L_x_394:
[----:B------:R-:W-:Y:S01]  /*9c30*/  ULOP3.LUT UR5, UR4, 0x1, URZ, 0xc0, !UPT ;  /* 0x0000000104057892 */ /* 0x000fe2000f8ec0ff */
[----:B------:R-:W-:-:S05]  /*9c40*/  IMAD.IADD R3, R3, 0x1, R6 ;  /* 0x0000000103037824 */ /* 0x000fca00078e0206 */
[----:B------:R-:W-:Y:S01]  /*9c50*/  ISETP.GE.AND P0, PT, R3, R2, PT ;  /* 0x000000020300720c */ /* 0x000fe20003f06270 */
[----:B------:R-:W-:-:S05]  /*9c60*/  IMAD.U32 R2, RZ, RZ, UR5 ;  /* 0x00000005ff027e24 */ /* 0x000fca000f8e00ff */
[----:B------:R-:W-:-:S13]  /*9c70*/  ISETP.EQ.U32.OR P0, PT, R2, 0x1, P0 ;  /* 0x000000010200780c */ /* 0x000fda0000702470 */
[----:B------:R-:W-:Y:S05]  /*9c80*/  @P0 EXIT ;  /* 0x000000000000094d */ /* 0x000fea0003800000 */
[----:B------:R-:W-:Y:S01]  /*9c90*/  SHF.R.U32.HI R2, RZ, 0x5, R6 ;  /* 0x00000005ff027819 */ /* 0x000fe20000011606 */
[----:B------:R-:W5:Y:S04]  /*9ca0*/  LDCU.64 UR4, c[0x0][0x3b8] ;  /* 0x00007700ff0477ac */ /* 0x000f680008000a00 */
[----:B------:R-:W-:-:S05]  /*9cb0*/  IMAD.SHL.U32 R2, R2, 0x4, RZ ;  /* 0x0000000402027824 */ /* 0x000fca00078e00ff */
[C---:B------:R-:W-:Y:S02]  /*9cc0*/  ISETP.EQ.AND P1, PT, R2.reuse, 0x4, PT ;  /* 0x000000040200780c */ /* 0x040fe40003f22270 */
[C---:B------:R-:W-:Y:S02]  /*9cd0*/  ISETP.EQ.AND P2, PT, R2.reuse, 0x8, PT ;  /* 0x000000080200780c */ /* 0x040fe40003f42270 */
[C---:B------:R-:W-:Y:S02]  /*9ce0*/  ISETP.EQ.AND P0, PT, R2.reuse, RZ, PT ;  /* 0x000000ff0200720c */ /* 0x040fe40003f02270 */
[C---:B------:R-:W-:Y:S02]  /*9cf0*/  ISETP.EQ.AND P3, PT, R2.reuse, 0xc, PT ;  /* 0x0000000c0200780c */ /* 0x040fe40003f62270 */
[----:B------:R-:W-:-:S05]  /*9d00*/  ISETP.EQ.AND P0, PT, R2, 0x10, PT ;  /* 0x000000100200780c */ /* 0x000fca0003f02270 */
[----:B------:R-:W-:Y:S01]  /*9d10*/  @P1 IMAD.MOV.U32 R10, RZ, RZ, R11 ;  /* 0x000000ffff0a1224 */ /* 0x000fe200078e000b */
[----:B------:R-:W-:Y:S02]  /*9d20*/  ISETP.EQ.AND P1, PT, R2, 0x14, PT ;  /* 0x000000140200780c */ /* 0x000fe40003f22270 */
[----:B------:R-:W-:Y:S02]  /*9d30*/  @P2 MOV R10, R12 ;  /* 0x0000000c000a2202 */ /* 0x000fe40000000f00 */
[----:B------:R-:W-:Y:S01]  /*9d40*/  IADD3 R0, P2, PT, R0, R6, RZ ;  /* 0x0000000600007210 */ /* 0x000fe20007f5e0ff */
[----:B------:R-:W-:Y:S02]  /*9d50*/  @P3 IMAD.MOV.U32 R10, RZ, RZ, R13 ;  /* 0x000000ffff0a3224 */ /* 0x000fe400078e000d */
[----:B------:R-:W-:Y:S02]  /*9d60*/  @P0 IMAD.MOV.U32 R10, RZ, RZ, R14 ;  /* 0x000000ffff0a0224 */ /* 0x000fe400078e000e */
[----:B------:R-:W-:Y:S01]  /*9d70*/  IMAD.X R3, RZ, RZ, RZ, P2 ;  /* 0x000000ffff037224 */ /* 0x000fe200010e06ff */
[----:B-----5:R-:W-:-:S03]  /*9d80*/  LEA R2, P2, R0, UR4, 0x2 ;  /* 0x0000000400027c11 */ /* 0x020fc6000f8410ff */
[----:B------:R-:W-:Y:S01]  /*9d90*/  @P1 IMAD.MOV.U32 R10, RZ, RZ, R15 ;  /* 0x000000ffff0a1224 */ /* 0x000fe200078e000f */
[----:B------:R-:W-:-:S05]  /*9da0*/  LEA.HI.X R3, R0, UR5, R3, 0x2, P2 ;  /* 0x0000000500037c11 */ /* 0x000fca00090f1403 */
[----:B------:R-:W-:Y:S01]  /*9db0*/  REDG.E.ADD.F32.FTZ.RN.STRONG.GPU desc[UR12][R2.64], R10 ;  /* 0x0000000a020079a6 */ /* 0x000fe2000c12f30c */
[----:B------:R-:W-:Y:S05]  /*9dc0*/  EXIT ;  /* 0x000000000000794d */ /* 0x000fea0003800000 */
.L_x_399:
        /* <DEDUP_REMOVED lines=11> */
.L_x_729:


//--------------------- .text._ZN8nvinfer112sparse_fwffm19BroadcastCommonPartIfEEviiiiPT_S3_S3_ --------------------------
	.section	.text._ZN8nvinfer112sparse_fwffm19BroadcastCommonPartIfEEviiiiPT_S3_S3_,"ax",@progbits
	.align	128
        .global         _ZN8nvinfer112sparse_fwffm19BroadcastCommonPartIfEEviiiiPT_S3_S3_
        .type           _ZN8nvinfer112sparse_fwffm19BroadcastCommonPartIfEEviiiiPT_S3_S3_,@function
        .size           _ZN8nvinfer112sparse_fwffm19BroadcastCommonPartIfEEviiiiPT_S3_S3_,(.L_x_730 - _ZN8nvinfer112sparse_fwffm19BroadcastCommonPartIfEEviiiiPT_S3_S3_)
        .other          _ZN8nvinfer112sparse_fwffm19BroadcastCommonPartIfEEviiiiPT_S3_S3_,@"STO_CUDA_ENTRY STV_DEFAULT"
_ZN8nvinfer112sparse_fwffm19BroadcastCommonPartIfEEviiiiPT_S3_S3_:
.text._ZN8nvinfer112sparse_fwffm19BroadcastCommonPartIfEEviiiiPT_S3_S3_:
        /* <DEDUP_REMOVED lines=31> */
[----:B--2---:R1:W2:Y:S01]  /*01f0*/  LDG.E R13, desc[UR4][R6.64] ;  /* 0x00000004060d7981 */ /* 0x0042a2000c1e1900 */
        /* <DEDUP_REMOVED lines=9> */
[----:B--2---:R-:W-:Y:S04]  /*0290*/  STG.E desc[UR4][R2.64], R13 ;  /* 0x0000000d02007986 */ /* 0x004fe8000c101904 */
[----:B------:R-:W2:Y:S04]  /*02a0*/  LDG.E R9, desc[UR4][R8.64] ;  /* 0x0000000408097981 */ /* 0x000ea8000c1e1900 */
[----:B------:R-:W3:Y:S01]  /*02b0*/  LDG.E R7, desc[UR4][R6.64] ;  /* 0x0000000406077981 */ /* 0x000ee2000c1e1900 */
[----:B------:R-:W-:-:S04]  /*02c0*/  IMAD.WIDE R4, R15, 0x4, R4 ;  /* 0x000000040f047825 */ /* 0x000fc800078e0204 */
[----:B------:R-:W-:Y:S01]  /*02d0*/  IMAD.WIDE R10, R17, 0x4, R4 ;  /* 0x00000004110a7825 */ /* 0x000fe200078e0204 */
[----:B--2---:R-:W-:Y:S04]  /*02e0*/  STG.E desc[UR4][R4.64], R9 ;  /* 0x0000000904007986 */ /* 0x004fe8000c101904 */
[----:B---3--:R-:W-:Y:S01]  /*02f0*/  STG.E desc[UR4][R10.64], R7 ;  /* 0x000000070a007986 */ /* 0x008fe2000c101904 */
[----:B------:R-:W-:Y:S05]  /*0300*/  EXIT ;  /* 0x000000000000794d */ /* 0x000fea0003800000 */
.L_x_400:
        /* <DEDUP_REMOVED lines=15> */
.L_x_730:


//--------------------- .text._ZN8nvinfer112sparse_fwffm24ProcessFwffmOutput_shareIfLi32EEEviiibPiS2_PKT_PKiS5_PS3_S8_ --------------------------
	.section	.text._ZN8nvinfer112sparse_fwffm24ProcessFwffmOutput_shareIfLi32EEEviiibPiS2_PKT_PKiS5_PS3_S8_,"ax",@progbits
	.align	128
        .global         _ZN8nvinfer112sparse_fwffm24ProcessFwffmOutput_shareIfLi32EEEviiibPiS2_PKT_PKiS5_PS3_S8_
        .type           _ZN8nvinfer112sparse_fwffm24ProcessFwffmOutput_shareIfLi32EEEviiibPiS2_PKT_PKiS5_PS3_S8_,@function
        .size           _ZN8nvinfer112sparse_fwffm24ProcessFwffmOutput_shareIfLi32EEEviiibPiS2_PKT_PKiS5_PS3_S8_,(.L_x_731 - _ZN8nvinfer112sparse_fwffm24ProcessFwffmOutput_shareIfLi32EEEviiibPiS2_PKT_PKiS5_PS3_S8_)
        .other          _ZN8nvinfer112sparse_fwffm24ProcessFwffmOutput_shareIfLi32EEEviiibPiS2_PKT_PKiS5_PS3_S8_,@"STO_CUDA_ENTRY STV_DEFAULT"
_ZN8nvinfer112sparse_fwffm24ProcessFwffmOutput_shareIfLi32EEEviiibPiS2_PKT_PKiS5_PS3_S8_:
.text._ZN8nvinfer112sparse_fwffm24ProcessFwffmOutput_shareIfLi32EEEviiibPiS2_PKT_PKiS5_PS3_S8_:
[----:B------:R-:W-:Y:S01]  /*0000*/  LDC R1, c[0x0][0x37c] ;  /* 0x0000df00ff017b82 */ /* 0x000fe20000000800 */
[----:B------:R-:W0:Y:S07]  /*0010*/  S2R R0, SR_CTAID.X ;  /* 0x0000000000007919 */ /* 0x000e2e0000002500 */
[----:B------:R-:W0:Y:S01]  /*0020*/  LDC.64 R8, c[0x0][0x390] ;  /* 0x0000e400ff087b82 */ /* 0x000e220000000a00 */
[----:B------:R-:W1:Y:S07]  /*0030*/  LDCU.64 UR16, c[0x0][0x358] ;  /* 0x00006b00ff1077ac */ /* 0x000e6e0008000a00 */
[----:B------:R-:W1:Y:S01]  /*0040*/  LDC.64 R10, c[0x0][0x390] ;  /* 0x0000e400ff0a7b82 */ /* 0x000e620000000a00 */
[----:B------:R-:W2:Y:S01]  /*0050*/  S2R R16, SR_TID.Y ;  /* 0x0000000000107919 */ /* 0x000ea20000002200 */
[----:B------:R-:W3:Y:S01]  /*0060*/  LDCU UR14, c[0x0][0x388] ;  /* 0x00007100ff0e77ac */ /* 0x000ee20008000800 */
[----:B------:R-:W2:Y:S01]  /*0070*/  S2R R3, SR_TID.X ;  /* 0x0000000000037919 */ /* 0x000ea20000002100 */
[----:B------:R-:W4:Y:S01]  /*0080*/  LDCU UR4, c[0x0][0x370] ;  /* 0x00006e00ff0477ac */ /* 0x000f220008000800 */
[----:B------:R-:W4:Y:S01]  /*0090*/  LDCU.64 UR12, c[0x0][0x380] ;  /* 0x00007000ff0c77ac */ /* 0x000f220008000a00 */
[----:B------:R-:W4:Y:S01]  /*00a0*/  LDCU.64 UR8, c[0x0][0x3c0] ;  /* 0x00007800ff0877ac */ /* 0x000f220008000a00 */
[----:B0-----:R-:W-:Y:S01]  /*00b0*/  IMAD.WIDE.U32 R8, R0, 0x4, R8 ;  /* 0x0000000400087825 */ /* 0x001fe200078e0008 */
[----:B-1----:R0:W5:Y:S04]  /*00c0*/  LDG.E R7, desc[UR16][R10.64] ;  /* 0x000000100a077981 */ /* 0x002168000c1e1900 */
[----:B------:R0:W5:Y:S04]  /*00d0*/  LDG.E R5, desc[UR16][R8.64] ;  /* 0x0000001008057981 */ /* 0x000168000c1e1900 */
[----:B------:R0:W5:Y:S04]  /*00e0*/  LDG.E R17, desc[UR16][R8.64+0x4] ;  /* 0x0000041008117981 */ /* 0x000168000c1e1900 */
[----:B------:R0:W5:Y:S01]  /*00f0*/  LDG.E R4, desc[UR16][R10.64+0x4] ;  /* 0x000004100a047981 */ /* 0x000162000c1e1900 */
[----:B---3--:R-:W-:Y:S01]  /*0100*/  UISETP.GE.AND UP0, UPT, UR14, 0x1, UPT ;  /* 0x000000010e00788c */ /* 0x008fe2000bf06270 */
[----:B--2---:R-:W-:Y:S01]  /*0110*/  IMAD R2, R16, 0x20, R3 ;  /* 0x0000002010027824 */ /* 0x004fe200078e0203 */
[----:B----4-:R-:W-:-:S02]  /*0120*/  UIMAD UR4, UR4, UR12, URZ ;  /* 0x0000000c040472a4 */ /* 0x010fc4000f8e02ff */
[----:B------:R-:W-:Y:S02]  /*0130*/  UIMAD UR6, UR13, UR12, URZ ;  /* 0x0000000c0d0672a4 */ /* 0x000fe4000f8e02ff */
[----:B------:R-:W-:Y:S02]  /*0140*/  UIMAD UR4, UR4, UR13, UR4 ;  /* 0x0000000d040472a4 */ /* 0x000fe4000f8e0204 */
[----:B------:R-:W-:Y:S02]  /*0150*/  UIMAD UR12, UR12, UR14, URZ ;  /* 0x0000000e0c0c72a4 */ /* 0x000fe4000f8e02ff */
[----:B------:R-:W-:Y:S02]  /*0160*/  UIMAD UR4, UR4, UR14, URZ ;  /* 0x0000000e040472a4 */ /* 0x000fe4000f8e02ff */
[----:B------:R-:W-:Y:S02]  /*0170*/  UIMAD UR6, UR6, UR14, URZ ;  /* 0x0000000e060672a4 */ /* 0x000fe4000f8e02ff */
[----:B------:R-:W-:Y:S01]  /*0180*/  UIMAD.WIDE UR8, UR4, 0x4, UR8 ;  /* 0x00000004040878a5 */ /* 0x000fe2000f8e0208 */
[----:B0-----:R-:W-:Y:S11]  /*0190*/  BRA.U !UP0, `(.L_x_401) ;  /* 0x0000000d08e87547 */ /* 0x001ff6000b800000 */
[----:B------:R-:W-:Y:S02]  /*01a0*/  UIADD3 UR7, UPT, UPT, UR14, -0x1, URZ ;  /* 0xffffffff0e077890 */ /* 0x000fe4000fffe0ff */
[----:B------:R-:W-:Y:S02]  /*01b0*/  UIMAD.WIDE UR4, UR6, 0x4, UR8 ;  /* 0x00000004060478a5 */ /* 0x000fe4000f8e0208 */
[----:B------:R-:W-:Y:S02]  /*01c0*/  UISETP.GE.U32.AND UP0, UPT, UR7, 0x3c00, UPT ;  /* 0x00003c000700788c */ /* 0x000fe4000bf06070 */
[----:B------:R-:W-:Y:S02]  /*01d0*/  UIMAD.WIDE UR10, UR12, 0x4, UR4 ;  /* 0x000000040c0a78a5 */ /* 0x000fe4000f8e0204 */
[----:B------:R-:W-:Y:S01]  /*01e0*/  ULEA.HI UR5, UR7, 0x1, URZ, 0x16 ;  /* 0x0000000107057891 */ /* 0x000fe2000f8fb0ff */
[----:B------:R-:W-:-:S04]  /*01f0*/  UMOV UR4, URZ ;  /* 0x000000ff00047c82 */ /* 0x000fc80008000000 */
[----:B------:R-:W-:Y:S07]  /*0200*/  BRA.U !UP0, `(.L_x_402) ;  /* 0x0000000908487547 */ /* 0x000fee000b800000 */
[C---:B------:R-:W-:Y:S01]  /*0210*/  VIADD R6, R2.reuse, 0x400 ;  /* 0x0000040002067836 */ /* 0x040fe20000000000 */
[----:B------:R-:W-:Y:S01]  /*0220*/  ISETP.GE.AND P2, PT, R2, UR14, PT ;  /* 0x0000000e02007c0c */ /* 0x000fe2000bf46270 */
[----:B------:R-:W-:-:S03]  /*0230*/  IMAD.MOV.U32 R9, RZ, RZ, 0x4 ;  /* 0x00000004ff097424 */ /* 0x000fc600078e00ff */
[----:B------:R-:W-:Y:S01]  /*0240*/  ISETP.GE.AND P1, PT, R6, UR14, PT ;  /* 0x0000000e06007c0c */ /* 0x000fe2000bf26270 */
[----:B------:R-:W-:-:S08]  /*0250*/  IMAD.WIDE.U32 R8, R2, R9, UR10 ;  /* 0x0000000a02087e25 */ /* 0x000fd0000f8e0009 */
[----:B------:R-:W2:Y:S04]  /*0260*/  @!P2 LDG.E R11, desc[UR16][R8.64] ;  /* 0x00000010080ba981 */ /* 0x000ea8000c1e1900 */
[----:B------:R-:W3:Y:S01]  /*0270*/  @!P1 LDG.E R13, desc[UR16][R8.64+0x1000] ;  /* 0x00100010080d9981 */ /* 0x000ee2000c1e1900 */
[----:B------:R-:W0:Y:S01]  /*0280*/  S2UR UR7, SR_CgaCtaId ;  /* 0x00000000000779c3 */ /* 0x000e220000008800 */
[C---:B------:R-:W-:Y:S01]  /*0290*/  VIADD R6, R2.reuse, 0x800 ;  /* 0x0000080002067836 */ /* 0x040fe20000000000 */
[C---:B------:R-:W-:Y:S01]  /*02a0*/  IADD3 R10, PT, PT, R2.reuse, 0x1000, RZ ;  /* 0x00001000020a7810 */ /* 0x040fe20007ffe0ff */
[----:B------:R-:W-:Y:S01]  /*02b0*/  UMOV UR4, 0x400 ;  /* 0x0000040000047882 */ /* 0x000fe20000000000 */
[----:B------:R-:W-:Y:S02]  /*02c0*/  VIADD R12, R2, 0x1800 ;  /* 0x00001800020c7836 */ /* 0x000fe40000000000 */
[----:B------:R-:W-:Y:S01]  /*02d0*/  ISETP.GE.AND P0, PT, R6, UR14, PT ;  /* 0x0000000e06007c0c */ /* 0x000fe2000bf06270 */
[----:B------:R-:W-:Y:S01]  /*02e0*/  VIADD R6, R2, 0xc00 ;  /* 0x00000c0002067836 */ /* 0x000fe20000000000 */
[----:B------:R-:W-:Y:S01]  /*02f0*/  ISETP.GE.AND P6, PT, R10, UR14, PT ;  /* 0x0000000e0a007c0c */ /* 0x000fe2000bfc6270 */
[----:B------:R-:W-:Y:S01]  /*0300*/  VIADD R10, R2, 0x1400 ;  /* 0x00001400020a7836 */ /* 0x000fe20000000000 */
        /* <DEDUP_REMOVED lines=18> */
[C---:B------:R-:W-:Y:S01]  /*0430*/  VIADD R10, R2.reuse, 0x2400 ;  /* 0x00002400020a7836 */ /* 0x040fe20000000000 */
[----:B------:R-:W-:Y:S02]  /*0440*/  IADD3 R12, PT, PT, R2, 0x2800, RZ ;  /* 0x00002800020c7810 */ /* 0x000fe40007ffe0ff */
[----:B----4-:R0:W-:Y:S02]  /*0450*/  @!P0 STS [R6+0x2000], R15 ;  /* 0x0020000f06008388 */ /* 0x0101e40000000800 */
[----:B------:R-:W-:Y:S01]  /*0460*/  ISETP.GE.AND P0, PT, R10, UR14, PT ;  /* 0x0000000e0a007c0c */ /* 0x000fe2000bf06270 */
[----:B------:R-:W-:Y:S01]  /*0470*/  VIADD R10, R2, 0x2c00 ;  /* 0x00002c00020a7836 */ /* 0x000fe20000000000 */
[----:B------:R-:W-:Y:S04]  /*0480*/  @!P6 STS [R6+0x4000], R21 ;  /* 0x004000150600e388 */ /* 0x000fe80000000800 */
[----:B------:R-:W-:Y:S01]  /*0490*/  ISETP.GE.AND P6, PT, R10, UR14, PT ;  /* 0x0000000e0a007c0c */ /* 0x000fe2000bfc6270 */
[----:B------:R4:W-:Y:S01]  /*04a0*/  @!P4 STS [R6+0x3000], R19 ;  /* 0x003000130600c388 */ /* 0x0009e20000000800 */
[----:B------:R-:W-:Y:S01]  /*04b0*/  ISETP.GE.AND P4, PT, R12, UR14, PT ;  /* 0x0000000e0c007c0c */ /* 0x000fe2000bf86270 */
[----:B------:R-:W-:-:S02]  /*04c0*/  VIADD R12, R2, 0x3000 ;  /* 0x00003000020c7836 */ /* 0x000fc40000000000 */
[----:B------:R-:W-:Y:S01]  /*04d0*/  VIADD R10, R2, 0x3400 ;  /* 0x00003400020a7836 */ /* 0x000fe20000000000 */
[----:B------:R4:W-:Y:S02]  /*04e0*/  @!P5 STS [R6+0x5000], R23 ;  /* 0x005000170600d388 */ /* 0x0009e40000000800 */
[----:B------:R-:W-:Y:S02]  /*04f0*/  ISETP.GE.AND P5, PT, R12, UR14, PT ;  /* 0x0000000e0c007c0c */ /* 0x000fe4000bfa6270 */
[----:B------:R3:W-:Y:S01]  /*0500*/  @!P3 STS [R6+0x6000], R25 ;  /* 0x006000190600b388 */ /* 0x0007e20000000800 */
[----:B------:R-:W-:Y:S01]  /*0510*/  ISETP.GE.AND P3, PT, R10, UR14, PT ;  /* 0x0000000e0a007c0c */ /* 0x000fe2000bf66270 */
[C---:B------:R-:W-:Y:S02]  /*0520*/  VIADD R12, R2.reuse, 0x3800 ;  /* 0x00003800020c7836 */ /* 0x040fe40000000000 */
[----:B------:R-:W-:Y:S01]  /*0530*/  VIADD R10, R2, 0x3c00 ;  /* 0x00003c00020a7836 */ /* 0x000fe20000000000 */
[----:B-1----:R-:W3:Y:S04]  /*0540*/  @!P0 LDG.E R13, desc[UR16][R8.64+0x9000] ;  /* 0x00900010080d8981 */ /* 0x002ee8000c1e1900 */
[----:B0-----:R-:W3:Y:S04]  /*0550*/  @!P4 LDG.E R15, desc[UR16][R8.64+0xa000] ;  /* 0x00a00010080fc981 */ /* 0x001ee8000c1e1900 */
[----:B----4-:R-:W4:Y:S04]  /*0560*/  @!P6 LDG.E R19, desc[UR16][R8.64+0xb000] ;  /* 0x00b000100813e981 */ /* 0x010f28000c1e1900 */
[----:B------:R-:W4:Y:S04]  /*0570*/  @!P5 LDG.E R21, desc[UR16][R8.64+0xc000] ;  /* 0x00c000100815d981 */ /* 0x000f28000c1e1900 */
[----:B------:R-:W4:Y:S04]  /*0580*/  @!P3 LDG.E R23, desc[UR16][R8.64+0xd000] ;  /* 0x00d000100817b981 */ /* 0x000f28000c1e1900 */
[----:B--2---:R0:W-:Y:S01]  /*0590*/  @!P2 STS [R6+0x7000], R27 ;  /* 0x0070001b0600a388 */ /* 0x0041e20000000800 */
[----:B------:R-:W-:-:S03]  /*05a0*/  ISETP.GE.AND P2, PT, R12, UR14, PT ;  /* 0x0000000e0c007c0c */ /* 0x000fc6000bf46270 */
[----:B---3--:R0:W-:Y:S01]  /*05b0*/  @!P1 STS [R6+0x8000], R11 ;  /* 0x0080000b06009388 */ /* 0x0081e20000000800 */
[----:B------:R-:W-:-:S09]  /*05c0*/  ISETP.GE.AND P1, PT, R10, UR14, PT ;  /* 0x0000000e0a007c0c */ /* 0x000fd2000bf26270 */
[----:B------:R-:W2:Y:S04]  /*05d0*/  @!P2 LDG.E R25, desc[UR16][R8.64+0xe000] ;  /* 0x00e000100819a981 */ /* 0x000ea8000c1e1900 */
[----:B------:R-:W3:Y:S01]  /*05e0*/  @!P1 LDG.E R29, desc[UR16][R8.64+0xf000] ;  /* 0x00f00010081d9981 */ /* 0x000ee2000c1e1900 */
[----:B------:R-:W-:-:S04]  /*05f0*/  ULOP3.LUT UR13, UR5, 0x7ffff0, URZ, 0xc0, !UPT ;  /* 0x007ffff0050d7892 */ /* 0x000fc8000f8ec0ff */
[----:B------:R-:W-:Y:S01]  /*0600*/  UISETP.NE.AND UP0, UPT, UR13, 0x10, UPT ;  /* 0x000000100d00788c */ /* 0x000fe2000bf05270 */
[----:B------:R0:W-:Y:S04]  /*0610*/  @!P0 STS [R6+0x9000], R13 ;  /* 0x0090000d06008388 */ /* 0x0001e80000000800 */
[----:B------:R0:W-:Y:S04]  /*0620*/  @!P4 STS [R6+0xa000], R15 ;  /* 0x00a0000f0600c388 */ /* 0x0001e80000000800 */
[----:B----4-:R0:W-:Y:S04]  /*0630*/  @!P6 STS [R6+0xb000], R19 ;  /* 0x00b000130600e388 */ /* 0x0101e80000000800 */
[----:B------:R0:W-:Y:S04]  /*0640*/  @!P5 STS [R6+0xc000], R21 ;  /* 0x00c000150600d388 */ /* 0x0001e80000000800 */
[----:B------:R0:W-:Y:S01]  /*0650*/  @!P3 STS [R6+0xd000], R23 ;  /* 0x00d000170600b388 */ /* 0x0001e20000000800 */
[----:B------:R-:W-:-:S03]  /*0660*/  UMOV UR4, 0x4000 ;  /* 0x0000400000047882 */ /* 0x000fc60000000000 */
[----:B--2---:R0:W-:Y:S04]  /*0670*/  @!P2 STS [R6+0xe000], R25 ;  /* 0x00e000190600a388 */ /* 0x0041e80000000800 */
[----:B---3--:R0:W-:Y:S01]  /*0680*/  @!P1 STS [R6+0xf000], R29 ;  /* 0x00f0001d06009388 */ /* 0x0081e20000000800 */
[----:B------:R-:W-:Y:S05]  /*0690*/  BRA.U !UP0, `(.L_x_402) ;  /* 0x0000000508247547 */ /* 0x000fea000b800000 */
[----:B------:R-:W1:Y:S01]  /*06a0*/  LDCU UR14, c[0x0][0x388] ;  /* 0x00007100ff0e77ac */ /* 0x000e620008000800 */
[----:B------:R-:W-:-:S05]  /*06b0*/  UMOV UR15, 0x10 ;  /* 0x00000010000f7882 */ /* 0x000fca0000000000 */
.L_x_403:
[----:B------:R-:W-:Y:S01]  /*06c0*/  IADD3 R10, PT, PT, R2, UR4, RZ ;  /* 0x00000004020a7c10 */ /* 0x000fe2000fffe0ff */
[----:B------:R-:W-:-:S03]  /*06d0*/  IMAD.MOV.U32 R9, RZ, RZ, 0x4 ;  /* 0x00000004ff097424 */ /* 0x000fc600078e00ff */
[C---:B-1----:R-:W-:Y:S01]  /*06e0*/  ISETP.GE.AND P2, PT, R10.reuse, UR14, PT ;  /* 0x0000000e0a007c0c */ /* 0x042fe2000bf46270 */
[C---:B0-----:R-:W-:Y:S02]  /*06f0*/  VIADD R6, R10.reuse, 0x400 ;  /* 0x000004000a067836 */ /* 0x041fe40000000000 */
[----:B------:R-:W-:-:S03]  /*0700*/  IMAD.WIDE.U32 R8, R10, R9, UR10 ;  /* 0x0000000a0a087e25 */ /* 0x000fc6000f8e0009 */
[----:B------:R-:W-:-:S07]  /*0710*/  ISETP.GE.AND P1, PT, R6, UR14, PT ;  /* 0x0000000e06007c0c */ /* 0x000fce000bf26270 */
[----:B------:R-:W2:Y:S06]  /*0720*/  @!P2 LDG.E R27, desc[UR16][R8.64] ;  /* 0x00000010081ba981 */ /* 0x000eac000c1e1900 */
[----:B------:R-:W3:Y:S01]  /*0730*/  @!P1 LDG.E R25, desc[UR16][R8.64+0x1000] ;  /* 0x0010001008199981 */ /* 0x000ee2000c1e1900 */
[C---:B------:R-:W-:Y:S01]  /*0740*/  VIADD R6, R10.reuse, 0x800 ;  /* 0x000008000a067836 */ /* 0x040fe20000000000 */
[C---:B------:R-:W-:Y:S01]  /*0750*/  IADD3 R12, PT, PT, R10.reuse, 0x1400, RZ ;  /* 0x000014000a0c7810 */ /* 0x040fe20007ffe0ff */
[----:B------:R-:W-:-:S03]  /*0760*/  VIADD R11, R10, 0xc00 ;  /* 0x00000c000a0b7836 */ /* 0x000fc60000000000 */
[----:B------:R-:W-:Y:S01]  /*0770*/  ISETP.GE.AND P0, PT, R6, UR14, PT ;  /* 0x0000000e06007c0c */ /* 0x000fe2000bf06270 */
[C---:B------:R-:W-:Y:S01]  /*0780*/  VIADD R6, R10.reuse, 0x1000 ;  /* 0x000010000a067836 */ /* 0x040fe20000000000 */
[----:B------:R-:W-:Y:S01]  /*0790*/  ISETP.GE.AND P4, PT, R11, UR14, PT ;  /* 0x0000000e0b007c0c */ /* 0x000fe2000bf86270 */
[----:B------:R-:W-:Y:S01]  /*07a0*/  VIADD R11, R10, 0x1800 ;  /* 0x000018000a0b7836 */ /* 0x000fe20000000000 */
[----:B------:R-:W-:Y:S01]  /*07b0*/  ISETP.GE.AND P5, PT, R12, UR14, PT ;  /* 0x0000000e0c007c0c */ /* 0x000fe2000bfa6270 */
[----:B------:R-:W-:Y:S01]  /*07c0*/  VIADD R12, R10, 0x1c00 ;  /* 0x00001c000a0c7836 */ /* 0x000fe20000000000 */
[----:B------:R-:W-:Y:S02]  /*07d0*/  ISETP.GE.AND P6, PT, R6, UR14, PT ;  /* 0x0000000e06007c0c */ /* 0x000fe4000bfc6270 */
[C---:B------:R-:W-:Y:S02]  /*07e0*/  LEA R6, R10.reuse, UR7, 0x2 ;  /* 0x000000070a067c11 */ /* 0x040fe4000f8e10ff */
[----:B------:R-:W-:Y:S01]  /*07f0*/  ISETP.GE.AND P3, PT, R11, UR14, PT ;  /* 0x0000000e0b007c0c */ /* 0x000fe2000bf66270 */
[----:B------:R-:W-:-:S02]  /*0800*/  VIADD R11, R10, 0x2000 ;  /* 0x000020000a0b7836 */ /* 0x000fc40000000000 */
        /* <DEDUP_REMOVED lines=13> */
[----:B----4-:R0:W-:Y:S04]  /*08e0*/  @!P0 STS [R6+0x2000], R23 ;  /* 0x0020001706008388 */ /* 0x0101e80000000800 */
[----:B------:R4:W-:Y:S01]  /*08f0*/  @!P4 STS [R6+0x3000], R21 ;  /* 0x003000150600c388 */ /* 0x0009e20000000800 */
[----:B------:R-:W-:Y:S01]  /*0900*/  ISETP.GE.AND P4, PT, R11, UR14, PT ;  /* 0x0000000e0b007c0c */ /* 0x000fe2000bf86270 */
[----:B------:R-:W-:Y:S01]  /*0910*/  VIADD R11, R10, 0x3000 ;  /* 0x000030000a0b7836 */ /* 0x000fe20000000000 */
[----:B------:R-:W-:-:S02]  /*0920*/  ISETP.GE.AND P0, PT, R12, UR14, PT ;  /* 0x0000000e0c007c0c */ /* 0x000fc4000bf06270 */
[----:B------:R-:W-:Y:S01]  /*0930*/  IADD3 R12, PT, PT, R10, 0x2c00, RZ ;  /* 0x00002c000a0c7810 */ /* 0x000fe20007ffe0ff */
[----:B------:R4:W-:Y:S03]  /*0940*/  @!P6 STS [R6+0x4000], R19 ;  /* 0x004000130600e388 */ /* 0x0009e60000000800 */
[----:B------:R-:W-:Y:S01]  /*0950*/  ISETP.GE.AND P6, PT, R12, UR14, PT ;  /* 0x0000000e0c007c0c */ /* 0x000fe2000bfc6270 */
[----:B------:R4:W-:Y:S01]  /*0960*/  @!P5 STS [R6+0x5000], R15 ;  /* 0x0050000f0600d388 */ /* 0x0009e20000000800 */
[----:B------:R-:W-:Y:S01]  /*0970*/  ISETP.GE.AND P5, PT, R11, UR14, PT ;  /* 0x0000000e0b007c0c */ /* 0x000fe2000bfa6270 */
[C---:B------:R-:W-:Y:S02]  /*0980*/  VIADD R12, R10.reuse, 0x3400 ;  /* 0x000034000a0c7836 */ /* 0x040fe40000000000 */
[C---:B------:R-:W-:Y:S01]  /*0990*/  VIADD R11, R10.reuse, 0x3800 ;  /* 0x000038000a0b7836 */ /* 0x040fe20000000000 */
[----:B------:R3:W-:Y:S01]  /*09a0*/  @!P3 STS [R6+0x6000], R13 ;  /* 0x0060000d0600b388 */ /* 0x0007e20000000800 */
[----:B------:R-:W-:Y:S01]  /*09b0*/  VIADD R10, R10, 0x3c00 ;  /* 0x00003c000a0a7836 */ /* 0x000fe20000000000 */
[----:B------:R-:W-:-:S02]  /*09c0*/  ISETP.GE.AND P3, PT, R12, UR14, PT ;  /* 0x0000000e0c007c0c */ /* 0x000fc4000bf66270 */
        /* <DEDUP_REMOVED lines=9> */
[----:B------:R-:W3:Y:S04]  /*0a60*/  @!P2 LDG.E R13, desc[UR16][R8.64+0xe000] ;  /* 0x00e00010080da981 */ /* 0x000ee8000c1e1900 */
[----:B------:R-:W2:Y:S01]  /*0a70*/  @!P1 LDG.E R11, desc[UR16][R8.64+0xf000] ;  /* 0x00f00010080b9981 */ /* 0x000ea2000c1e1900 */
[----:B------:R-:W-:-:S04]  /*0a80*/  UIADD3 UR15, UPT, UPT, UR15, 0x10, URZ ;  /* 0x000000100f0f7890 */ /* 0x000fc8000fffe0ff */
[----:B------:R-:W-:Y:S01]  /*0a90*/  UISETP.NE.AND UP0, UPT, UR15, UR13, UPT ;  /* 0x0000000d0f00728c */ /* 0x000fe2000bf05270 */
[----:B------:R0:W-:Y:S04]  /*0aa0*/  @!P0 STS [R6+0x9000], R25 ;  /* 0x0090001906008388 */ /* 0x0001e80000000800 */
[----:B------:R0:W-:Y:S04]  /*0ab0*/  @!P4 STS [R6+0xa000], R23 ;  /* 0x00a000170600c388 */ /* 0x0001e80000000800 */
[----:B----4-:R0:W-:Y:S04]  /*0ac0*/  @!P6 STS [R6+0xb000], R21 ;  /* 0x00b000150600e388 */ /* 0x0101e80000000800 */
[----:B------:R0:W-:Y:S04]  /*0ad0*/  @!P5 STS [R6+0xc000], R19 ;  /* 0x00c000130600d388 */ /* 0x0001e80000000800 */
[----:B------:R0:W-:Y:S01]  /*0ae0*/  @!P3 STS [R6+0xd000], R15 ;  /* 0x00d0000f0600b388 */ /* 0x0001e20000000800 */
[----:B------:R-:W-:-:S03]  /*0af0*/  UIADD3 UR4, UPT, UPT, UR4, 0x4000, URZ ;  /* 0x0000400004047890 */ /* 0x000fc6000fffe0ff */
[----:B---3--:R0:W-:Y:S04]  /*0b00*/  @!P2 STS [R6+0xe000], R13 ;  /* 0x00e0000d0600a388 */ /* 0x0081e80000000800 */
[----:B--2---:R0:W-:Y:S01]  /*0b10*/  @!P1 STS [R6+0xf000], R11 ;  /* 0x00f0000b06009388 */ /* 0x0041e20000000800 */
[----:B------:R-:W-:Y:S05]  /*0b20*/  BRA.U UP0, `(.L_x_403) ;  /* 0xfffffff900e47547 */ /* 0x000fea000b83ffff */
.L_x_402:
[----:B------:R-:W-:-:S09]  /*0b30*/  ULOP3.LUT UP0, UR7, UR5, 0xf, URZ, 0xc0, !UPT ;  /* 0x0000000f05077892 */ /* 0x000fd2000f80c0ff */
[----:B------:R-:W-:Y:S05]  /*0b40*/  BRA.U !UP0, `(.L_x_401) ;  /* 0x00000005087c7547 */ /* 0x000fea000b800000 */
[----:B------:R-:W-:Y:S02]  /*0b50*/  UISETP.GE.U32.AND UP0, UPT, UR7, 0x8, UPT ;  /* 0x000000080700788c */ /* 0x000fe4000bf06070 */
[----:B------:R-:W-:-:S07]  /*0b60*/  ULOP3.LUT UP1, UR15, UR5, 0x7, URZ, 0xc0, !UPT ;  /* 0x00000007050f7892 */ /* 0x000fce000f82c0ff */
[----:B------:R-:W-:Y:S05]  /*0b70*/  BRA.U !UP0, `(.L_x_404) ;  /* 0x0000000108ac7547 */ /* 0x000fea000b800000 */
[----:B------:R-:W-:Y:S02]  /*0b80*/  VIADD R14, R2, UR4 ;  /* 0x00000004020e7c36 */ /* 0x000fe40008000000 */
[----:B0-----:R-:W-:-:S03]  /*0b90*/  HFMA2 R11, -RZ, RZ, 0, 2.384185791015625e-07 ;  /* 0x00000004ff0b7431 */ /* 0x001fc600000001ff */
[----:B------:R-:W-:-:S13]  /*0ba0*/  ISETP.GE.AND P5, PT, R14, UR14, PT ;  /* 0x0000000e0e007c0c */ /* 0x000fda000bfa6270 */
[----:B------:R-:W-:-:S06]  /*0bb0*/  @!P5 IMAD.WIDE.U32 R10, R14, R11, UR10 ;  /* 0x0000000a0e0ade25 */ /* 0x000fcc000f8e000b */
[----:B------:R0:W2:Y:S01]  /*0bc0*/  @!P5 LDG.E R10, desc[UR16][R10.64] ;  /* 0x000000100a0ad981 */ /* 0x0000a2000c1e1900 */
[----:B------:R-:W1:Y:S01]  /*0bd0*/  S2UR UR13, SR_CgaCtaId ;  /* 0x00000000000d79c3 */ /* 0x000e620000008800 */
[----:B------:R-:W-:Y:S01]  /*0be0*/  IADD3 R6, P0, PT, R2, UR4, RZ ;  /* 0x0000000402067c10 */ /* 0x000fe2000ff1e0ff */
[----:B------:R-:W-:Y:S01]  /*0bf0*/  UMOV UR7, 0x400 ;  /* 0x0000040000077882 */ /* 0x000fe20000000000 */
[C---:B------:R-:W-:Y:S02]  /*0c00*/  VIADD R12, R14.reuse, 0x800 ;  /* 0x000008000e0c7836 */ /* 0x040fe40000000000 */
[----:B------:R-:W-:Y:S02]  /*0c10*/  VIADD R13, R14, 0xc00 ;  /* 0x00000c000e0d7836 */ /* 0x000fe40000000000 */
[----:B------:R-:W-:Y:S01]  /*0c20*/  IMAD.X R9, RZ, RZ, RZ, P0 ;  /* 0x000000ffff097224 */ /* 0x000fe200000e06ff */
[----:B------:R-:W-:Y:S02]  /*0c30*/  LEA R8, P0, R6, UR10, 0x2 ;  /* 0x0000000a06087c11 */ /* 0x000fe4000f8010ff */
[----:B------:R-:W-:Y:S01]  /*0c40*/  ISETP.GE.AND P3, PT, R12, UR14, PT ;  /* 0x0000000e0c007c0c */ /* 0x000fe2000bf66270 */
[----:B------:R-:W-:Y:S01]  /*0c50*/  VIADD R12, R14, 0x1800 ;  /* 0x000018000e0c7836 */ /* 0x000fe20000000000 */
[----:B------:R-:W-:Y:S01]  /*0c60*/  LEA.HI.X R9, R6, UR11, R9, 0x2, P0 ;  /* 0x0000000b06097c11 */ /* 0x000fe200080f1409 */
[C---:B------:R-:W-:Y:S01]  /*0c70*/  VIADD R6, R14.reuse, 0x400 ;  /* 0x000004000e067836 */ /* 0x040fe20000000000 */
[----:B0-----:R-:W-:-:S02]  /*0c80*/  IADD3 R11, PT, PT, R14, 0x1400, RZ ;  /* 0x000014000e0b7810 */ /* 0x001fc40007ffe0ff */
[----:B------:R-:W-:Y:S02]  /*0c90*/  ISETP.GE.AND P2, PT, R13, UR14, PT ;  /* 0x0000000e0d007c0c */ /* 0x000fe4000bf46270 */
[----:B------:R-:W-:Y:S01]  /*0ca0*/  ISETP.GE.AND P4, PT, R6, UR14, PT ;  /* 0x0000000e06007c0c */ /* 0x000fe2000bf86270 */
[----:B------:R-:W-:Y:S01]  /*0cb0*/  VIADD R6, R14, 0x1000 ;  /* 0x000010000e067836 */ /* 0x000fe20000000000 */
[----:B------:R-:W-:-:S03]  /*0cc0*/  ISETP.GE.AND P0, PT, R11, UR14, PT ;  /* 0x0000000e0b007c0c */ /* 0x000fc6000bf06270 */
        /* <DEDUP_REMOVED lines=22> */
.L_x_404:
[----:B------:R-:W-:Y:S05]  /*0e30*/  BRA.U !UP1, `(.L_x_401) ;  /* 0x0000000109c07547 */ /* 0x000fea000b800000 */
[----:B------:R-:W-:Y:S02]  /*0e40*/  UISETP.GE.U32.AND UP0, UPT, UR15, 0x4, UPT ;  /* 0x000000040f00788c */ /* 0x000fe4000bf06070 */
[----:B------:R-:W-:-:S04]  /*0e50*/  ULOP3.LUT UR7, UR5, 0x3, URZ, 0xc0, !UPT ;  /* 0x0000000305077892 */ /* 0x000fc8000f8ec0ff */
[----:B------:R-:W-:-:S03]  /*0e60*/  UISETP.NE.AND UP1, UPT, UR7, URZ, UPT ;  /* 0x000000ff0700728c */ /* 0x000fc6000bf25270 */
[----:B------:R-:W-:Y:S08]  /*0e70*/  BRA.U !UP0, `(.L_x_405) ;  /* 0x00000001086c7547 */ /* 0x000ff0000b800000 */
[----:B01----:R-:W-:Y:S02]  /*0e80*/  VIADD R15, R2, UR4 ;  /* 0x00000004020f7c36 */ /* 0x003fe40008000000 */
[----:B------:R-:W-:Y:S02]  /*0e90*/  IMAD.MOV.U32 R10, RZ, RZ, 0x4 ;  /* 0x00000004ff0a7424 */ /* 0x000fe400078e00ff */
[C---:B------:R-:W-:Y:S01]  /*0ea0*/  VIADD R6, R15.reuse, 0x400 ;  /* 0x000004000f067836 */ /* 0x040fe20000000000 */
[C---:B------:R-:W-:Y:S01]  /*0eb0*/  ISETP.GE.AND P0, PT, R15.reuse, UR14, PT ;  /* 0x0000000e0f007c0c */ /* 0x040fe2000bf06270 */
[C---:B------:R-:W-:Y:S01]  /*0ec0*/  VIADD R8, R15.reuse, 0x800 ;  /* 0x000008000f087836 */ /* 0x040fe20000000000 */
[----:B------:R-:W-:Y:S02]  /*0ed0*/  IADD3 R9, PT, PT, R15, 0xc00, RZ ;  /* 0x00000c000f097810 */ /* 0x000fe40007ffe0ff */
[----:B------:R-:W-:Y:S02]  /*0ee0*/  ISETP.GE.AND P1, PT, R6, UR14, PT ;  /* 0x0000000e06007c0c */ /* 0x000fe4000bf26270 */
[----:B------:R-:W-:-:S02]  /*0ef0*/  IADD3 R6, P4, PT, R2, UR4, RZ ;  /* 0x0000000402067c10 */ /* 0x000fc4000ff9e0ff */
[----:B------:R-:W-:Y:S02]  /*0f00*/  ISETP.GE.AND P2, PT, R8, UR14, PT ;  /* 0x0000000e08007c0c */ /* 0x000fe4000bf46270 */
[----:B------:R-:W-:Y:S01]  /*0f10*/  ISETP.GE.AND P3, PT, R9, UR14, PT ;  /* 0x0000000e09007c0c */ /* 0x000fe2000bf66270 */
[----:B------:R-:W-:Y:S01]  /*0f20*/  IMAD.X R9, RZ, RZ, RZ, P4 ;  /* 0x000000ffff097224 */ /* 0x000fe200020e06ff */
[----:B------:R-:W-:Y:S01]  /*0f30*/  LEA R8, P4, R6, UR10, 0x2 ;  /* 0x0000000a06087c11 */ /* 0x000fe2000f8810ff */
[----:B------:R-:W-:-:S03]  /*0f40*/  @!P0 IMAD.WIDE.U32 R10, R15, R10, UR10 ;  /* 0x0000000a0f0a8e25 */ /* 0x000fc6000f8e000a */
[----:B------:R-:W-:-:S03]  /*0f50*/  LEA.HI.X R9, R6, UR11, R9, 0x2, P4 ;  /* 0x0000000b06097c11 */ /* 0x000fc6000a0f1409 */
        /* <DEDUP_REMOVED lines=13> */
.L_x_405:
[----:B------:R-:W-:Y:S05]  /*1030*/  BRA.U !UP1, `(.L_x_401) ;  /* 0x0000000109407547 */ /* 0x000fea000b800000 */
[----:B------:R-:W3:Y:S01]  /*1040*/  LDCU UR14, c[0x0][0x388] ;  /* 0x00007100ff0e77ac */ /* 0x000ee20008000800 */
[----:B------:R-:W-:-:S05]  /*1050*/  UMOV UR5, URZ ;  /* 0x000000ff00057c82 */ /* 0x000fca0008000000 */
.L_x_406:
[----:B01--4-:R-:W-:Y:S02]  /*1060*/  VIADD R11, R2, UR4 ;  /* 0x00000004020b7c36 */ /* 0x013fe40008000000 */
[----:B------:R-:W-:-:S03]  /*1070*/  IMAD.MOV.U32 R8, RZ, RZ, 0x4 ;  /* 0x00000004ff087424 */ /* 0x000fc600078e00ff */
[----:B---3--:R-:W-:-:S13]  /*1080*/  ISETP.GE.AND P0, PT, R11, UR14, PT ;  /* 0x0000000e0b007c0c */ /* 0x008fda000bf06270 */
[----:B------:R-:W-:-:S06]  /*1090*/  @!P0 IMAD.WIDE.U32 R8, R11, R8, UR10 ;  /* 0x0000000a0b088e25 */ /* 0x000fcc000f8e0008 */
        /* <DEDUP_REMOVED lines=10> */
.L_x_401:
[----:B------:R-:W-:-:S04]  /*1140*/  USHF.L.U32 UR10, UR14, 0x1, URZ ;  /* 0x000000010e0a7899 */ /* 0x000fc800080006ff */
[----:B------:R-:W-:-:S09]  /*1150*/  UISETP.GT.AND UP0, UPT, UR10, UR14, UPT ;  /* 0x0000000e0a00728c */ /* 0x000fd2000bf04270 */
[----:B------:R-:W-:Y:S05]  /*1160*/  BRA.U !UP0, `(.L_x_407) ;  /* 0x0000000908307547 */ /* 0x000fea000b800000 */
[----:B01--4-:R-:W-:Y:S01]  /*1170*/  IMAD.MOV.U32 R11, RZ, RZ, 0x400 ;  /* 0x00000400ff0b7424 */ /* 0x013fe200078e00ff */
[----:B--2---:R-:W-:Y:S01]  /*1180*/  MOV R6, UR14 ;  /* 0x0000000e00067c02 */ /* 0x004fe20008000f00 */
[----:B------:R-:W0:Y:S01]  /*1190*/  LDCU UR4, c[0x0][0x388] ;  /* 0x00007100ff0477ac */ /* 0x000e220008000800 */
[----:B------:R-:W-:Y:S02]  /*11a0*/  LOP3.LUT R9, RZ, UR14, RZ, 0x33, !PT ;  /* 0x0000000eff097c12 */ /* 0x000fe4000f8e33ff */
[----:B------:R-:W-:-:S05]  /*11b0*/  VIADDMNMX R6, R6, R11, UR10, !PT ;  /* 0x0000000a06067e46 */ /* 0x000fca000f80010b */
[----:B------:R-:W-:-:S05]  /*11c0*/  IMAD.IADD R6, R6, 0x1, R9 ;  /* 0x0000000106067824 */ /* 0x000fca00078e0209 */
[C---:B------:R-:W-:Y:S02]  /*11d0*/  ISETP.GE.U32.AND P0, PT, R6.reuse, 0x1c00, PT ;  /* 0x00001c000600780c */ /* 0x040fe40003f06070 */
[----:B------:R-:W-:-:S04]  /*11e0*/  LEA.HI R8, R6, 0x1, RZ, 0x16 ;  /* 0x0000000106087811 */ /* 0x000fc800078fb0ff */
[----:B------:R-:W-:-:S07]  /*11f0*/  LOP3.LUT R14, R8, 0x7, RZ, 0xc0, !PT ;  /* 0x00000007080e7812 */ /* 0x000fce00078ec0ff */
[----:B0-----:R-:W-:Y:S05]  /*1200*/  @!P0 BRA `(.L_x_408) ;  /* 0x0000000400388947 */ /* 0x001fea0003800000 */
[----:B------:R-:W0:Y:S01]  /*1210*/  S2UR UR5, SR_CgaCtaId ;  /* 0x00000000000579c3 */ /* 0x000e220000008800 */
[----:B------:R-:W-:Y:S01]  /*1220*/  VIADD R9, R2, UR14 ;  /* 0x0000000e02097c36 */ /* 0x000fe20008000000 */
[----:B------:R-:W-:-:S03]  /*1230*/  UMOV UR4, 0x400 ;  /* 0x0000040000047882 */ /* 0x000fc60000000000 */
[C---:B------:R-:W-:Y:S01]  /*1240*/  VIADD R10, R9.reuse, 0x400 ;  /* 0x00000400090a7836 */ /* 0x040fe20000000000 */
[C---:B------:R-:W-:Y:S01]  /*1250*/  ISETP.GE.AND P6, PT, R9.reuse, UR10, PT ;  /* 0x0000000a09007c0c */ /* 0x040fe2000bfc6270 */
[C---:B------:R-:W-:Y:S01]  /*1260*/  VIADD R11, R9.reuse, 0x800 ;  /* 0x00000800090b7836 */ /* 0x040fe20000000000 */
[C---:B------:R-:W-:Y:S01]  /*1270*/  IADD3 R12, PT, PT, R9.reuse, 0xc00, RZ ;  /* 0x00000c00090c7810 */ /* 0x040fe20007ffe0ff */
[C---:B------:R-:W-:Y:S01]  /*1280*/  VIADD R13, R9.reuse, 0x1400 ;  /* 0x00001400090d7836 */ /* 0x040fe20000000000 */
[----:B------:R-:W-:Y:S01]  /*1290*/  ISETP.GE.AND P5, PT, R10, UR10, PT ;  /* 0x0000000a0a007c0c */ /* 0x000fe2000bfa6270 */
[----:B------:R-:W-:Y:S01]  /*12a0*/  VIADD R15, R9, 0x1800 ;  /* 0x00001800090f7836 */ /* 0x000fe20000000000 */
[----:B------:R-:W-:Y:S02]  /*12b0*/  ISETP.GE.AND P4, PT, R11, UR10, PT ;  /* 0x0000000a0b007c0c */ /* 0x000fe4000bf86270 */
[----:B------:R-:W-:Y:S01]  /*12c0*/  ISETP.GE.AND P3, PT, R12, UR10, PT ;  /* 0x0000000a0c007c0c */ /* 0x000fe2000bf66270 */
[----:B------:R-:W-:Y:S01]  /*12d0*/  VIADD R12, R9, 0x1000 ;  /* 0x00001000090c7836 */ /* 0x000fe20000000000 */
[----:B------:R-:W-:-:S02]  /*12e0*/  ISETP.GE.AND P1, PT, R13, UR10, PT ;  /* 0x0000000a0d007c0c */ /* 0x000fc4000bf26270 */
[----:B------:R-:W-:Y:S01]  /*12f0*/  ISETP.GE.AND P0, PT, R15, UR10, PT ;  /* 0x0000000a0f007c0c */ /* 0x000fe2000bf06270 */
[----:B------:R-:W-:Y:S01]  /*1300*/  @!P6 IMAD.MOV.U32 R11, RZ, RZ, -0x1 ;  /* 0xffffffffff0be424 */ /* 0x000fe200078e00ff */
[----:B------:R-:W-:Y:S01]  /*1310*/  ISETP.GE.AND P2, PT, R12, UR10, PT ;  /* 0x0000000a0c007c0c */ /* 0x000fe2000bf46270 */
[----:B0-----:R-:W-:-:S04]  /*1320*/  ULEA UR5, UR5, UR4, 0x18 ;  /* 0x0000000405057291 */ /* 0x001fc8000f8ec0ff */
[----:B------:R-:W-:Y:S01]  /*1330*/  @!P4 IMAD.MOV.U32 R13, RZ, RZ, -0x1 ;  /* 0xffffffffff0dc424 */ /* 0x000fe200078e00ff */
[----:B------:R-:W-:Y:S01]  /*1340*/  UIADD3 UR4, UPT, UPT, UR14, 0x2000, URZ ;  /* 0x000020000e047890 */ /* 0x000fe2000fffe0ff */
[----:B------:R-:W-:Y:S02]  /*1350*/  @!P3 IMAD.MOV.U32 R15, RZ, RZ, -0x1 ;  /* 0xffffffffff0fb424 */ /* 0x000fe400078e00ff */
[----:B------:R-:W-:Y:S01]  /*1360*/  @!P1 IMAD.MOV.U32 R21, RZ, RZ, -0x1 ;  /* 0xffffffffff159424 */ /* 0x000fe200078e00ff */
[C---:B------:R-:W-:Y:S01]  /*1370*/  LEA R10, R9.reuse, UR5, 0x2 ;  /* 0x00000005090a7c11 */ /* 0x040fe2000f8e10ff */
[----:B------:R-:W-:Y:S02]  /*1380*/  VIADD R9, R9, 0x1c00 ;  /* 0x00001c0009097836 */ /* 0x000fe40000000000 */
[----:B------:R-:W-:Y:S02]  /*1390*/  @!P2 IMAD.MOV.U32 R19, RZ, RZ, -0x1 ;  /* 0xffffffffff13a424 */ /* 0x000fe400078e00ff */
[----:B------:R-:W-:Y:S01]  /*13a0*/  @!P6 STS [R10], R11 ;  /* 0x0000000b0a00e388 */ /* 0x000fe20000000800 */
[----:B------:R-:W-:Y:S01]  /*13b0*/  ISETP.GE.AND P6, PT, R9, UR10, PT ;  /* 0x0000000a09007c0c */ /* 0x000fe2000bfc6270 */
[----:B------:R-:W-:Y:S01]  /*13c0*/  @!P0 IMAD.MOV.U32 R23, RZ, RZ, -0x1 ;  /* 0xffffffffff178424 */ /* 0x000fe200078e00ff */
[----:B------:R-:W-:Y:S01]  /*13d0*/  @!P5 MOV R9, 0xffffffff ;  /* 0xffffffff0009d802 */ /* 0x000fe20000000f00 */
[----:B------:R-:W-:Y:S04]  /*13e0*/  @!P4 STS [R10+0x2000], R13 ;  /* 0x0020000d0a00c388 */ /* 0x000fe80000000800 */
[----:B------:R0:W-:Y:S04]  /*13f0*/  @!P5 STS [R10+0x1000], R9 ;  /* 0x001000090a00d388 */ /* 0x0001e80000000800 */
[----:B------:R1:W-:Y:S02]  /*1400*/  @!P3 STS [R10+0x3000], R15 ;  /* 0x0030000f0a00b388 */ /* 0x0003e40000000800 */
[----:B------:R-:W-:-:S02]  /*1410*/  @!P6 MOV R25, 0xffffffff ;  /* 0xffffffff0019e802 */ /* 0x000fc40000000f00 */
[----:B------:R1:W-:Y:S01]  /*1420*/  @!P2 STS [R10+0x4000], R19 ;  /* 0x004000130a00a388 */ /* 0x0003e20000000800 */
[----:B0-----:R-:W-:-:S03]  /*1430*/  LOP3.LUT R9, R8, 0x7ffff8, RZ, 0xc0, !PT ;  /* 0x007ffff808097812 */ /* 0x001fc600078ec0ff */
[----:B------:R1:W-:Y:S04]  /*1440*/  @!P1 STS [R10+0x5000], R21 ;  /* 0x005000150a009388 */ /* 0x0003e80000000800 */
[----:B------:R1:W-:Y:S04]  /*1450*/  @!P6 STS [R10+0x7000], R25 ;  /* 0x007000190a00e388 */ /* 0x0003e80000000800 */
[----:B------:R1:W-:Y:S01]  /*1460*/  @!P0 STS [R10+0x6000], R23 ;  /* 0x006000170a008388 */ /* 0x0003e20000000800 */
[----:B------:R-:W-:-:S13]  /*1470*/  ISETP.NE.AND P0, PT, R9, 0x8, PT ;  /* 0x000000080900780c */ /* 0x000fda0003f05270 */
[----:B-1----:R-:W-:Y:S05]  /*1480*/  @!P0 BRA `(.L_x_408) ;  /* 0x0000000000988947 */ /* 0x002fea0003800000 */
[----:B------:R-:W-:-:S05]  /*1490*/  UMOV UR7, 0x8 ;  /* 0x0000000800077882 */ /* 0x000fca0000000000 */
.L_x_409:
[----:B------:R-:W-:Y:S01]  /*14a0*/  VIADD R10, R2, UR4 ;  /* 0x00000004020a7c36 */ /* 0x000fe20008000000 */
[----:B------:R-:W-:Y:S02]  /*14b0*/  UIADD3 UR7, UPT, UPT, UR7, 0x8, URZ ;  /* 0x0000000807077890 */ /* 0x000fe4000fffe0ff */
[----:B------:R-:W-:Y:S01]  /*14c0*/  UIADD3 UR4, UPT, UPT, UR4, 0x2000, URZ ;  /* 0x0000200004047890 */ /* 0x000fe2000fffe0ff */
[C---:B------:R-:W-:Y:S01]  /*14d0*/  VIADD R13, R10.reuse, 0x400 ;  /* 0x000004000a0d7836 */ /* 0x040fe20000000000 */
[C---:B------:R-:W-:Y:S01]  /*14e0*/  ISETP.GE.AND P6, PT, R10.reuse, UR10, PT ;  /* 0x0000000a0a007c0c */ /* 0x040fe2000bfc6270 */
[C---:B------:R-:W-:Y:S01]  /*14f0*/  VIADD R12, R10.reuse, 0x800 ;  /* 0x000008000a0c7836 */ /* 0x040fe20000000000 */
[C---:B------:R-:W-:Y:S01]  /*1500*/  IADD3 R15, PT, PT, R10.reuse, 0x1400, RZ ;  /* 0x000014000a0f7810 */ /* 0x040fe20007ffe0ff */
[C---:B------:R-:W-:Y:S01]  /*1510*/  VIADD R11, R10.reuse, 0xc00 ;  /* 0x00000c000a0b7836 */ /* 0x040fe20000000000 */
[----:B------:R-:W-:Y:S01]  /*1520*/  ISETP.GE.AND P5, PT, R13, UR10, PT ;  /* 0x0000000a0d007c0c */ /* 0x000fe2000bfa6270 */
[----:B------:R-:W-:Y:S01]  /*1530*/  VIADD R18, R10, 0x1000 ;  /* 0x000010000a127836 */ /* 0x000fe20000000000 */
[----:B------:R-:W-:Y:S01]  /*1540*/  ISETP.GE.AND P4, PT, R12, UR10, PT ;  /* 0x0000000a0c007c0c */ /* 0x000fe2000bf86270 */
[----:B------:R-:W-:Y:S01]  /*1550*/  VIADD R13, R10, 0x1800 ;  /* 0x000018000a0d7836 */ /* 0x000fe20000000000 */
[----:B------:R-:W-:-:S02]  /*1560*/  ISETP.GE.AND P3, PT, R11, UR10, PT ;  /* 0x0000000a0b007c0c */ /* 0x000fc4000bf66270 */
[C---:B------:R-:W-:Y:S01]  /*1570*/  LEA R11, R10.reuse, UR5, 0x2 ;  /* 0x000000050a0b7c11 */ /* 0x040fe2000f8e10ff */
[----:B------:R-:W-:Y:S01]  /*1580*/  VIADD R10, R10, 0x1c00 ;  /* 0x00001c000a0a7836 */ /* 0x000fe20000000000 */
[----:B------:R-:W-:Y:S01]  /*1590*/  ISETP.GE.AND P2, PT, R18, UR10, PT ;  /* 0x0000000a12007c0c */ /* 0x000fe2000bf46270 */
[----:B------:R-:W-:Y:S01]  /*15a0*/  @!P6 IMAD.MOV.U32 R12, RZ, RZ, -0x1 ;  /* 0xffffffffff0ce424 */ /* 0x000fe200078e00ff */
[----:B------:R-:W-:Y:S02]  /*15b0*/  ISETP.GE.AND P1, PT, R15, UR10, PT ;  /* 0x0000000a0f007c0c */ /* 0x000fe4000bf26270 */
[----:B------:R-:W-:Y:S02]  /*15c0*/  ISETP.GE.AND P0, PT, R13, UR10, PT ;  /* 0x0000000a0d007c0c */ /* 0x000fe4000bf06270 */
[----:B------:R0:W-:Y:S01]  /*15d0*/  @!P6 STS [R11], R12 ;  /* 0x0000000c0b00e388 */ /* 0x0001e20000000800 */
[----:B------:R-:W-:Y:S01]  /*15e0*/  ISETP.GE.AND P6, PT, R10, UR10, PT ;  /* 0x0000000a0a007c0c */ /* 0x000fe2000bfc6270 */
[----:B------:R-:W-:Y:S01]  /*15f0*/  @!P5 IMAD.MOV.U32 R10, RZ, RZ, -0x1 ;  /* 0xffffffffff0ad424 */ /* 0x000fe200078e00ff */
[----:B------:R-:W-:Y:S01]  /*1600*/  @!P3 MOV R20, 0xffffffff ;  /* 0xffffffff0014b802 */ /* 0x000fe20000000f00 */
[----:B------:R-:W-:-:S03]  /*1610*/  @!P4 IMAD.MOV.U32 R18, RZ, RZ, -0x1 ;  /* 0xffffffffff12c424 */ /* 0x000fc600078e00ff */
[----:B------:R-:W-:Y:S01]  /*1620*/  @!P2 IMAD.MOV.U32 R22, RZ, RZ, -0x1 ;  /* 0xffffffffff16a424 */ /* 0x000fe200078e00ff */
[----:B------:R0:W-:Y:S01]  /*1630*/  @!P5 STS [R11+0x1000], R10 ;  /* 0x0010000a0b00d388 */ /* 0x0001e20000000800 */
[----:B------:R-:W-:Y:S02]  /*1640*/  @!P1 IMAD.MOV.U32 R24, RZ, RZ, -0x1 ;  /* 0xffffffffff189424 */ /* 0x000fe400078e00ff */
[----:B------:R-:W-:Y:S01]  /*1650*/  @!P0 IMAD.MOV.U32 R26, RZ, RZ, -0x1 ;  /* 0xffffffffff1a8424 */ /* 0x000fe200078e00ff */
[----:B------:R0:W-:Y:S02]  /*1660*/  @!P4 STS [R11+0x2000], R18 ;  /* 0x002000120b00c388 */ /* 0x0001e40000000800 */
[----:B------:R-:W-:Y:S02]  /*1670*/  @!P6 IMAD.MOV.U32 R28, RZ, RZ, -0x1 ;  /* 0xffffffffff1ce424 */ /* 0x000fe400078e00ff */
[----:B------:R0:W-:Y:S04]  /*1680*/  @!P3 STS [R11+0x3000], R20 ;  /* 0x003000140b00b388 */ /* 0x0001e80000000800 */
[----:B------:R0:W-:Y:S04]  /*1690*/  @!P2 STS [R11+0x4000], R22 ;  /* 0x004000160b00a388 */ /* 0x0001e80000000800 */
[----:B------:R0:W-:Y:S04]  /*16a0*/  @!P1 STS [R11+0x5000], R24 ;  /* 0x005000180b009388 */ /* 0x0001e80000000800 */
[----:B------:R0:W-:Y:S04]  /*16b0*/  @!P6 STS [R11+0x7000], R28 ;  /* 0x0070001c0b00e388 */ /* 0x0001e80000000800 */
[----:B------:R0:W-:Y:S01]  /*16c0*/  @!P0 STS [R11+0x6000], R26 ;  /* 0x0060001a0b008388 */ /* 0x0001e20000000800 */
[----:B------:R-:W-:-:S13]  /*16d0*/  ISETP.NE.AND P0, PT, R9, UR7, PT ;  /* 0x0000000709007c0c */ /* 0x000fda000bf05270 */
[----:B0-----:R-:W-:Y:S05]  /*16e0*/  @P0 BRA `(.L_x_409) ;  /* 0xfffffffc006c0947 */ /* 0x001fea000383ffff */
.L_x_408:
[----:B------:R-:W-:-:S13]  /*16f0*/  ISETP.NE.AND P0, PT, R14, RZ, PT ;  /* 0x000000ff0e00720c */ /* 0x000fda0003f05270 */
        /* <DEDUP_REMOVED lines=9> */
[C---:B------:R-:W-:Y:S01]  /*1790*/  IADD3 R10, PT, PT, R9.reuse, 0x400, RZ ;  /* 0x00000400090a7810 */ /* 0x040fe20007ffe0ff */
[C---:B------:R-:W-:Y:S01]  /*17a0*/  VIADD R12, R9.reuse, 0xc00 ;  /* 0x00000c00090c7836 */ /* 0x040fe20000000000 */
[----:B------:R-:W-:Y:S02]  /*17b0*/  ISETP.GE.AND P0, PT, R9, UR10, PT ;  /* 0x0000000a09007c0c */ /* 0x000fe4000bf06270 */
[----:B------:R-:W-:-:S02]  /*17c0*/  ISETP.GE.AND P1, PT, R10, UR10, PT ;  /* 0x0000000a0a007c0c */ /* 0x000fc4000bf26270 */
[----:B------:R-:W-:Y:S02]  /*17d0*/  ISETP.GE.AND P2, PT, R11, UR10, PT ;  /* 0x0000000a0b007c0c */ /* 0x000fe4000bf46270 */
[----:B------:R-:W-:-:S07]  /*17e0*/  ISETP.GE.AND P3, PT, R12, UR10, PT ;  /* 0x0000000a0c007c0c */ /* 0x000fce000bf66270 */
[----:B------:R-:W-:Y:S02]  /*17f0*/  @!P0 IMAD.MOV.U32 R10, RZ, RZ, -0x1 ;  /* 0xffffffffff0a8424 */ /* 0x000fe400078e00ff */
[----:B------:R-:W-:Y:S01]  /*1800*/  @!P1 IMAD.MOV.U32 R12, RZ, RZ, -0x1 ;  /* 0xffffffffff0c9424 */ /* 0x000fe200078e00ff */
[----:B0-----:R-:W-:Y:S01]  /*1810*/  ULEA UR5, UR7, UR5, 0x18 ;  /* 0x0000000507057291 */ /* 0x001fe2000f8ec0ff */
[----:B------:R-:W-:Y:S02]  /*1820*/  @!P2 IMAD.MOV.U32 R14, RZ, RZ, -0x1 ;  /* 0xffffffffff0ea424 */ /* 0x000fe400078e00ff */
[----:B------:R-:W-:-:S03]  /*1830*/  @!P3 MOV R18, 0xffffffff ;  /* 0xffffffff0012b802 */ /* 0x000fc60000000f00 */
[----:B------:R-:W-:-:S05]  /*1840*/  LEA R9, R9, UR5, 0x2 ;  /* 0x0000000509097c11 */ /* 0x000fca000f8e10ff */
[----:B------:R0:W-:Y:S04]  /*1850*/  @!P0 STS [R9], R10 ;  /* 0x0000000a09008388 */ /* 0x0001e80000000800 */
[----:B------:R0:W-:Y:S04]  /*1860*/  @!P1 STS [R9+0x1000], R12 ;  /* 0x0010000c09009388 */ /* 0x0001e80000000800 */
[----:B------:R0:W-:Y:S04]  /*1870*/  @!P2 STS [R9+0x2000], R14 ;  /* 0x0020000e0900a388 */ /* 0x0001e80000000800 */
[----:B------:R0:W-:Y:S02]  /*1880*/  @!P3 STS [R9+0x3000], R18 ;  /* 0x003000120900b388 */ /* 0x0001e40000000800 */
.L_x_410:
        /* <DEDUP_REMOVED lines=13> */
[----:B-1----:R-:W-:-:S06]  /*1960*/  ULEA UR5, UR7, UR5, 0x18 ;  /* 0x0000000507057291 */ /* 0x002fcc000f8ec0ff */
[----:B------:R-:W-:-:S05]  /*1970*/  LEA R6, R6, UR5, 0x2 ;  /* 0x0000000506067c11 */ /* 0x000fca000f8e10ff */
[----:B------:R1:W-:Y:S04]  /*1980*/  @!P1 STS [R6], R9 ;  /* 0x0000000906009388 */ /* 0x0003e80000000800 */
[----:B------:R1:W-:Y:S02]  /*1990*/  @!P2 STS [R6+0x1000], R11 ;  /* 0x0010000b0600a388 */ /* 0x0003e40000000800 */
.L_x_411:
[----:B------:R-:W-:Y:S05]  /*19a0*/  @P0 BRA `(.L_x_407) ;  /* 0x0000000000200947 */ /* 0x000fea0003800000 */
[----:B-1----:R-:W-:-:S05]  /*19b0*/  VIADD R6, R2, UR4 ;  /* 0x0000000402067c36 */ /* 0x002fca0008000000 */
[----:B------:R-:W-:-:S13]  /*19c0*/  ISETP.GE.AND P0, PT, R6, UR10, PT ;  /* 0x0000000a06007c0c */ /* 0x000fda000bf06270 */
[----:B0-----:R-:W0:Y:S01]  /*19d0*/  @!P0 S2R R9, SR_CgaCtaId ;  /* 0x0000000000098919 */ /* 0x001e220000008800 */
[----:B------:R-:W-:Y:S02]  /*19e0*/  @!P0 MOV R8, 0x400 ;  /* 0x0000040000088802 */ /* 0x000fe40000000f00 */
[----:B------:R-:W-:Y:S02]  /*19f0*/  @!P0 MOV R11, 0xffffffff ;  /* 0xffffffff000b8802 */ /* 0x000fe40000000f00 */
[----:B0-----:R-:W-:-:S05]  /*1a00*/  @!P0 LEA R9, R9, R8, 0x18 ;  /* 0x0000000809098211 */ /* 0x001fca00078ec0ff */
[----:B------:R-:W-:-:S05]  /*1a10*/  @!P0 IMAD R6, R6, 0x4, R9 ;  /* 0x0000000406068824 */ /* 0x000fca00078e0209 */
[----:B------:R3:W-:Y:S02]  /*1a20*/  @!P0 STS [R6], R11 ;  /* 0x0000000b06008388 */ /* 0x0007e40000000800 */
.L_x_407:
[----:B------:R-:W2:Y:S01]  /*1a30*/  S2UR UR5, SR_CgaCtaId ;  /* 0x00000000000579c3 */ /* 0x000ea20000008800 */
[----:B------:R-:W4:Y:S01]  /*1a40*/  LDCU UR10, c[0x0][0x388] ;  /* 0x00007100ff0a77ac */ /* 0x000f220008000800 */
[----:B------:R-:W-:Y:S01]  /*1a50*/  ISETP.GE.AND P0, PT, R2, UR6, PT ;  /* 0x0000000602007c0c */ /* 0x000fe2000bf06270 */
[----:B------:R-:W-:Y:S01]  /*1a60*/  BSSY.RECONVERGENT B0, `(.L_x_412) ;  /* 0x0000047000007945 */ /* 0x000fe20003800200 */
[----:B------:R-:W-:Y:S02]  /*1a70*/  UMOV UR4, 0x400 ;  /* 0x0000040000047882 */ /* 0x000fe40000000000 */
[----:B--2---:R-:W-:-:S04]  /*1a80*/  ULEA UR4, UR5, UR4, 0x18 ;  /* 0x0000000405047291 */ /* 0x004fc8000f8ec0ff */
[----:B----4-:R-:W-:-:S04]  /*1a90*/  ULEA UR7, UR10, UR4, 0x3 ;  /* 0x000000040a077291 */ /* 0x010fc8000f8e18ff */
[----:B------:R-:W-:-:S04]  /*1aa0*/  ULEA UR10, UR10, UR7, 0x2 ;  /* 0x000000070a0a7291 */ /* 0x000fc8000f8e10ff */
[----:B------:R-:W-:Y:S01]  /*1ab0*/  ULEA UR4, UR6, UR10, 0x2 ;  /* 0x0000000a06047291 */ /* 0x000fe2000f8e10ff */
[----:B------:R-:W-:Y:S11]  /*1ac0*/  @P0 BRA `(.L_x_413) ;  /* 0x0000000400000947 */ /* 0x000ff60003800000 */
[----:B01-3--:R-:W-:Y:S01]  /*1ad0*/  IMAD.MOV.U32 R11, RZ, RZ, 0x400 ;  /* 0x00000400ff0b7424 */ /* 0x00bfe200078e00ff */
[----:B------:R-:W-:Y:S01]  /*1ae0*/  LOP3.LUT R9, RZ, R3, RZ, 0x33, !PT ;  /* 0x00000003ff097212 */ /* 0x000fe200078e33ff */
[----:B------:R-:W-:Y:S03]  /*1af0*/  BSSY.RECONVERGENT B1, `(.L_x_414) ;  /* 0x000001c000017945 */ /* 0x000fe60003800200 */
[----:B------:R-:W-:-:S05]  /*1b00*/  VIADDMNMX R6, R2, R11, UR6, !PT ;  /* 0x0000000602067e46 */ /* 0x000fca000f80010b */
[----:B------:R-:W-:-:S04]  /*1b10*/  IMAD.IADD R9, R6, 0x1, R9 ;  /* 0x0000000106097824 */ /* 0x000fc800078e0209 */
[----:B------:R-:W-:-:S05]  /*1b20*/  IMAD R9, R16, -0x20, R9 ;  /* 0xffffffe010097824 */ /* 0x000fca00078e0209 */
[C---:B------:R-:W-:Y:S02]  /*1b30*/  LOP3.LUT R6, R9.reuse, 0xc00, RZ, 0xc0, !PT ;  /* 0x00000c0009067812 */ /* 0x040fe400078ec0ff */
[----:B------:R-:W-:Y:S02]  /*1b40*/  ISETP.GE.U32.AND P1, PT, R9, 0xc00, PT ;  /* 0x00000c000900780c */ /* 0x000fe40003f26070 */
[----:B------:R-:W-:-:S13]  /*1b50*/  ISETP.NE.AND P0, PT, R6, 0xc00, PT ;  /* 0x00000c000600780c */ /* 0x000fda0003f05270 */
[----:B------:R-:W-:Y:S05]  /*1b60*/  @!P0 BRA `(.L_x_415) ;  /* 0x0000000000508947 */ /* 0x000fea0003800000 */
[----:B------:R-:W-:Y:S01]  /*1b70*/  LEA.HI R9, R9, 0x1, RZ, 0x16 ;  /* 0x0000000109097811 */ /* 0x000fe200078fb0ff */
[----:B------:R-:W-:Y:S02]  /*1b80*/  IMAD.U32 R8, RZ, RZ, UR6 ;  /* 0x00000006ff087e24 */ /* 0x000fe4000f8e00ff */
[----:B------:R-:W-:Y:S02]  /*1b90*/  HFMA2 R15, -RZ, RZ, 0, 0 ;  /* 0x00000000ff0f7431 */ /* 0x000fe400000001ff */
[----:B------:R-:W-:Y:S01]  /*1ba0*/  IMAD.MOV.U32 R11, RZ, RZ, 0x4 ;  /* 0x00000004ff0b7424 */ /* 0x000fe200078e00ff */
[----:B------:R-:W-:-:S03]  /*1bb0*/  LOP3.LUT R6, R9, 0x3, RZ, 0xc0, !PT ;  /* 0x0000000309067812 */ /* 0x000fc600078ec0ff */
[----:B------:R-:W-:-:S07]  /*1bc0*/  IMAD.WIDE R8, R8, R11, UR8 ;  /* 0x0000000808087e25 */ /* 0x000fce000f8e020b */
.L_x_416:
[----:B------:R-:W-:Y:S01]  /*1bd0*/  ISETP.GE.AND P0, PT, R2, UR12, PT ;  /* 0x0000000c02007c0c */ /* 0x000fe2000bf06270 */
[----:B------:R-:W-:-:S04]  /*1be0*/  IMAD.MOV.U32 R11, RZ, RZ, 0x4 ;  /* 0x00000004ff0b7424 */ /* 0x000fc800078e00ff */
[----:B------:R-:W-:-:S06]  /*1bf0*/  IMAD.WIDE.U32 R10, R2, R11, UR8 ;  /* 0x00000008020a7e25 */ /* 0x000fcc000f8e000b */
[----:B------:R-:W2:Y:S02]  /*1c00*/  LDG.E R10, desc[UR16][R10.64] ;  /* 0x000000100a0a7981 */ /* 0x000ea4000c1e1900 */
[----:B------:R-:W-:-:S06]  /*1c10*/  @!P0 IMAD.WIDE.U32 R12, R2, 0x4, R8 ;  /* 0x00000004020c8825 */ /* 0x000fcc00078e0008 */
[----:B------:R-:W3:Y:S01]  /*1c20*/  @!P0 LDG.E R12, desc[UR16][R12.64] ;  /* 0x000000100c0c8981 */ /* 0x000ee2000c1e1900 */
[C---:B------:R-:W-:Y:S01]  /*1c30*/  LEA R19, R2.reuse, UR10, 0x2 ;  /* 0x0000000a02137c11 */ /* 0x040fe2000f8e10ff */
[----:B------:R-:W-:Y:S01]  /*1c40*/  VIADD R15, R15, 0x1 ;  /* 0x000000010f0f7836 */ /* 0x000fe20000000000 */
[C---:B------:R-:W-:Y:S01]  /*1c50*/  @!P0 LEA R21, R2.reuse, UR4, 0x2 ;  /* 0x0000000402158c11 */ /* 0x040fe2000f8e10ff */
[----:B------:R-:W-:Y:S02]  /*1c60*/  VIADD R2, R2, 0x400 ;  /* 0x0000040002027836 */ /* 0x000fe40000000000 */
[----:B--2---:R0:W-:Y:S04]  /*1c70*/  STS [R19+0x4], R10 ;  /* 0x0000040a13007388 */ /* 0x0041e80000000800 */
[----:B---3--:R0:W-:Y:S01]  /*1c80*/  @!P0 STS [R21+0x4], R12 ;  /* 0x0000040c15008388 */ /* 0x0081e20000000800 */
[----:B------:R-:W-:-:S13]  /*1c90*/  ISETP.NE.AND P0, PT, R15, R6, PT ;  /* 0x000000060f00720c */ /* 0x000fda0003f05270 */
[----:B0-----:R-:W-:Y:S05]  /*1ca0*/  @P0 BRA `(.L_x_416) ;  /* 0xfffffffc00c80947 */ /* 0x001fea000383ffff */
.L_x_415:
[----:B------:R-:W-:Y:S05]  /*1cb0*/  BSYNC.RECONVERGENT B1 ;  /* 0x0000000000017941 */ /* 0x000fea0003800200 */
.L_x_414:
[----:B------:R-:W-:Y:S05]  /*1cc0*/  @!P1 BRA `(.L_x_413) ;  /* 0x0000000000809947 */ /* 0x000fea0003800000 */
.L_x_417:
[C---:B------:R-:W-:Y:S01]  /*1cd0*/  VIADD R6, R2.reuse, 0x400 ;  /* 0x0000040002067836 */ /* 0x040fe20000000000 */
[C---:B------:R-:W-:Y:S01]  /*1ce0*/  ISETP.GE.AND P0, PT, R2.reuse, UR12, PT ;  /* 0x0000000c02007c0c */ /* 0x040fe2000bf06270 */
[----:B------:R-:W-:Y:S02]  /*1cf0*/  IMAD.MOV.U32 R11, RZ, RZ, 0x4 ;  /* 0x00000004ff0b7424 */ /* 0x000fe400078e00ff */
[----:B------:R-:W-:Y:S01]  /*1d00*/  VIADD R8, R2, 0xc00 ;  /* 0x00000c0002087836 */ /* 0x000fe20000000000 */
[----:B------:R-:W-:Y:S01]  /*1d10*/  ISETP.GE.AND P1, PT, R6, UR12, PT ;  /* 0x0000000c06007c0c */ /* 0x000fe2000bf26270 */
[C---:B------:R-:W-:Y:S01]  /*1d20*/  IMAD.WIDE.U32 R10, R2.reuse, R11, UR8 ;  /* 0x00000008020a7e25 */ /* 0x040fe2000f8e000b */
[----:B------:R-:W-:Y:S02]  /*1d30*/  IADD3 R6, PT, PT, R2, 0x800, RZ ;  /* 0x0000080002067810 */ /* 0x000fe40007ffe0ff */
[----:B------:R-:W-:Y:S01]  /*1d40*/  ISETP.GE.AND P3, PT, R8, UR12, PT ;  /* 0x0000000c08007c0c */ /* 0x000fe2000bf66270 */
[----:B------:R-:W-:Y:S01]  /*1d50*/  IMAD.U32 R9, RZ, RZ, UR6 ;  /* 0x00000006ff097e24 */ /* 0x000fe2000f8e00ff */
[----:B------:R-:W-:Y:S01]  /*1d60*/  ISETP.GE.AND P2, PT, R6, UR12, PT ;  /* 0x0000000c06007c0c */ /* 0x000fe2000bf46270 */
[----:B------:R-:W2:Y:S02]  /*1d70*/  LDG.E R13, desc[UR16][R10.64+0x1000] ;  /* 0x001000100a0d7981 */ /* 0x000ea4000c1e1900 */
[----:B------:R-:W-:-:S02]  /*1d80*/  IMAD.WIDE R8, R9, 0x4, R10 ;  /* 0x0000000409087825 */ /* 0x000fc400078e020a */
[----:B------:R-:W3:Y:S04]  /*1d90*/  LDG.E R6, desc[UR16][R10.64] ;  /* 0x000000100a067981 */ /* 0x000ee8000c1e1900 */
[----:B------:R-:W4:Y:S04]  /*1da0*/  @!P0 LDG.E R12, desc[UR16][R8.64] ;  /* 0x00000010080c8981 */ /* 0x000f28000c1e1900 */
[----:B------:R-:W2:Y:S04]  /*1db0*/  @!P1 LDG.E R14, desc[UR16][R8.64+0x1000] ;  /* 0x00100010080e9981 */ /* 0x000ea8000c1e1900 */
[----:B------:R-:W2:Y:S04]  /*1dc0*/  LDG.E R15, desc[UR16][R10.64+0x2000] ;  /* 0x002000100a0f7981 */ /* 0x000ea8000c1e1900 */
[----:B------:R-:W2:Y:S04]  /*1dd0*/  @!P2 LDG.E R18, desc[UR16][R8.64+0x2000] ;  /* 0x002000100812a981 */ /* 0x000ea8000c1e1900 */
[----:B------:R-:W2:Y:S04]  /*1de0*/  LDG.E R19, desc[UR16][R10.64+0x3000] ;  /* 0x003000100a137981 */ /* 0x000ea8000c1e1900 */
[----:B------:R-:W2:Y:S01]  /*1df0*/  @!P3 LDG.E R20, desc[UR16][R8.64+0x3000] ;  /* 0x003000100814b981 */ /* 0x000ea2000c1e1900 */
[----:B------:R-:W-:-:S02]  /*1e00*/  LEA R22, R2, UR10, 0x2 ;  /* 0x0000000a02167c11 */ /* 0x000fc4000f8e10ff */
[C---:B------:R-:W-:Y:S01]  /*1e10*/  LEA R21, R2.reuse, UR4, 0x2 ;  /* 0x0000000402157c11 */ /* 0x040fe2000f8e10ff */
[----:B------:R-:W-:Y:S02]  /*1e20*/  VIADD R2, R2, 0x1000 ;  /* 0x0000100002027836 */ /* 0x000fe40000000000 */
[----:B---3--:R0:W-:Y:S04]  /*1e30*/  STS [R22+0x4], R6 ;  /* 0x0000040616007388 */ /* 0x0081e80000000800 */
[----:B----4-:R0:W-:Y:S04]  /*1e40*/  @!P0 STS [R21+0x4], R12 ;  /* 0x0000040c15008388 */ /* 0x0101e80000000800 */
[----:B--2---:R0:W-:Y:S04]  /*1e50*/  STS [R22+0x1004], R13 ;  /* 0x0010040d16007388 */ /* 0x0041e80000000800 */
[----:B------:R0:W-:Y:S04]  /*1e60*/  @!P1 STS [R21+0x1004], R14 ;  /* 0x0010040e15009388 */ /* 0x0001e80000000800 */
[----:B------:R0:W-:Y:S04]  /*1e70*/  STS [R22+0x2004], R15 ;  /* 0x0020040f16007388 */ /* 0x0001e80000000800 */
[----:B------:R0:W-:Y:S04]  /*1e80*/  @!P2 STS [R21+0x2004], R18 ;  /* 0x002004121500a388 */ /* 0x0001e80000000800 */
[----:B------:R0:W-:Y:S04]  /*1e90*/  STS [R22+0x3004], R19 ;  /* 0x0030041316007388 */ /* 0x0001e80000000800 */
[----:B------:R0:W-:Y:S01]  /*1ea0*/  @!P3 STS [R21+0x3004], R20 ;  /* 0x003004141500b388 */ /* 0x0001e20000000800 */
[----:B------:R-:W-:-:S13]  /*1eb0*/  ISETP.GE.AND P0, PT, R2, UR6, PT ;  /* 0x0000000602007c0c */ /* 0x000fda000bf06270 */
[----:B0-----:R-:W-:Y:S05]  /*1ec0*/  @!P0 BRA `(.L_x_417) ;  /* 0xfffffffc00808947 */ /* 0x001fea000383ffff */
.L_x_413:
[----:B------:R-:W-:Y:S05]  /*1ed0*/  BSYNC.RECONVERGENT B0 ;  /* 0x0000000000007941 */ /* 0x000fea0003800200 */
.L_x_412:
[----:B------:R-:W-:Y:S01]  /*1ee0*/  BAR.SYNC.DEFER_BLOCKING 0x0 ;  /* 0x0000000000007b1d */ /* 0x000fe20000010000 */
[----:B------:R-:W-:Y:S01]  /*1ef0*/  ISETP.NE.AND P0, PT, R0, RZ, PT ;  /* 0x000000ff0000720c */ /* 0x000fe20003f05270 */
[----:B------:R-:W-:-:S12]  /*1f00*/  IMAD.MOV.U32 R2, RZ, RZ, RZ ;  /* 0x000000ffff027224 */ /* 0x000fd800078e00ff */
[----:B------:R-:W-:Y:S05]  /*1f10*/  @!P0 BRA `(.L_x_418) ;  /* 0x0000000400a08947 */ /* 0x000fea0003800000 */
[----:B------:R-:W2:Y:S01]  /*1f20*/  LDCU UR5, c[0x0][0x388] ;  /* 0x00007100ff0577ac */ /* 0x000ea20008000800 */
[----:B01---5:R-:W-:Y:S01]  /*1f30*/  IMAD.IADD R9, R7, 0x1, R16 ;  /* 0x0000000107097824 */ /* 0x023fe200078e0210 */
[----:B------:R-:W-:Y:S01]  /*1f40*/  BSSY.RECONVERGENT B0, `(.L_x_418) ;  /* 0x0000065000007945 */ /* 0x000fe20003800200 */
[----:B------:R-:W0:Y:S03]  /*1f50*/  LDCU UR11, c[0x0][0x388] ;  /* 0x00007100ff0b77ac */ /* 0x000e260008000800 */
[----:B------:R-:W-:Y:S01]  /*1f60*/  ISETP.GE.AND P0, PT, R9, R4, PT ;  /* 0x000000040900720c */ /* 0x000fe20003f06270 */
[----:B------:R-:W1:Y:S01]  /*1f70*/  LDCU UR8, c[0x0][0x388] ;  /* 0x00007100ff0877ac */ /* 0x000e620008000800 */
[----:B------:R-:W4:Y:S01]  /*1f80*/  LDCU UR9, c[0x0][0x384] ;  /* 0x00007080ff0977ac */ /* 0x000f220008000800 */
[----:B------:R-:W0:Y:S01]  /*1f90*/  LDCU UR12, c[0x0][0x384] ;  /* 0x00007080ff0c77ac */ /* 0x000e220008000800 */
[----:B--2---:R-:W-:-:S09]  /*1fa0*/  MOV R2, UR5 ;  /* 0x0000000500027c02 */ /* 0x004fd20008000f00 */
[----:B------:R-:W-:Y:S05]  /*1fb0*/  @P0 BRA `(.L_x_419) ;  /* 0x0000000400740947 */ /* 0x000fea0003800000 */
[----:B---3--:R-:W-:Y:S01]  /*1fc0*/  LOP3.LUT R6, RZ, R16, RZ, 0x33, !PT ;  /* 0x00000010ff067212 */ /* 0x008fe200078e33ff */
        /* <DEDUP_REMOVED lines=9> */
[----:B------:R-:W-:-:S07]  /*2060*/  LOP3.LUT R13, R2, 0x3, RZ, 0xc0, !PT ;  /* 0x00000003020d7812 */ /* 0x000fce00078ec0ff */
.L_x_422:
[----:B------:R-:W-:-:S04]  /*2070*/  IMAD.SHL.U32 R11, R9, 0x2, RZ ;  /* 0x00000002090b7824 */ /* 0x000fc800078e00ff */
[----:B--2---:R-:W-:-:S05]  /*2080*/  IMAD.WIDE R10, R11, 0x4, R6 ;  /* 0x000000040b0a7825 */ /* 0x004fca00078e0206 */
[----:B------:R-:W4:Y:S04]  /*2090*/  LDG.E R2, desc[UR16][R10.64] ;  /* 0x000000100a027981 */ /* 0x000f28000c1e1900 */
[----:B------:R-:W1:Y:S01]  /*20a0*/  LDG.E R14, desc[UR16][R10.64+0x4] ;  /* 0x000004100a0e7981 */ /* 0x000e62000c1e1900 */
[----:B------:R-:W-:Y:S01]  /*20b0*/  VIADD R8, R8, 0x1 ;  /* 0x0000000108087836 */ /* 0x000fe20000000000 */
[----:B------:R-:W-:Y:S02]  /*20c0*/  IADD3 R9, PT, PT, R9, 0x20, RZ ;  /* 0x0000002009097810 */ /* 0x000fe40007ffe0ff */
[----:B----4-:R-:W-:Y:S02]  /*20d0*/  ISETP.GT.AND P1, PT, R2, UR9, PT ;  /* 0x0000000902007c0c */ /* 0x010fe4000bf24270 */
[----:B-1----:R-:W-:-:S02]  /*20e0*/  ISETP.GT.AND P0, PT, R14, UR8, PT ;  /* 0x000000080e007c0c */ /* 0x002fc4000bf04270 */
[----:B------:R-:W-:Y:S02]  /*20f0*/  ISETP.GT.AND P1, PT, R2, RZ, !P1 ;  /* 0x000000ff0200720c */ /* 0x000fe40004f24270 */
[----:B------:R-:W-:-:S04]  /*2100*/  ISETP.GT.AND P0, PT, R14, RZ, !P0 ;  /* 0x000000ff0e00720c */ /* 0x000fc80004704270 */
[----:B------:R-:W-:-:S04]  /*2110*/  PLOP3.LUT P0, PT, P0, P1, PT, 0x80, 0x8 ;  /* 0x000000000008781c */ /* 0x000fc80000703070 */
[----:B------:R-:W-:-:S13]  /*2120*/  ISETP.NE.OR P0, PT, R3, RZ, !P0 ;  /* 0x000000ff0300720c */ /* 0x000fda0004705670 */
[----:B------:R-:W1:Y:S01]  /*2130*/  @!P0 S2R R18, SR_CgaCtaId ;  /* 0x0000000000128919 */ /* 0x000e620000008800 */
[----:B------:R-:W-:Y:S01]  /*2140*/  @!P0 MOV R15, 0x400 ;  /* 0x00000400000f8802 */ /* 0x000fe20000000f00 */
[----:B------:R-:W-:-:S03]  /*2150*/  @!P0 VIADD R2, R2, 0xffffffff ;  /* 0xffffffff02028836 */ /* 0x000fc60000000000 */
[----:B-1----:R-:W-:-:S05]  /*2160*/  @!P0 LEA R15, R18, R15, 0x18 ;  /* 0x0000000f120f8211 */ /* 0x002fca00078ec0ff */
[----:B------:R-:W-:-:S05]  /*2170*/  @!P0 IMAD R11, R14, 0x4, R15 ;  /* 0x000000040e0b8824 */ /* 0x000fca00078e020f */
[----:B------:R3:W-:Y:S01]  /*2180*/  @!P0 STS [R11+-0x4], R2 ;  /* 0xfffffc020b008388 */ /* 0x0007e20000000800 */
[----:B------:R-:W-:-:S13]  /*2190*/  ISETP.NE.AND P0, PT, R8, R13, PT ;  /* 0x0000000d0800720c */ /* 0x000fda0003f05270 */
[----:B---3--:R-:W-:Y:S05]  /*21a0*/  @P0 BRA `(.L_x_422) ;  /* 0xfffffffc00b00947 */ /* 0x008fea000383ffff */
.L_x_421:
[----:B01--4-:R-:W-:Y:S05]  /*21b0*/  BSYNC.RECONVERGENT B1 ;  /* 0x0000000000017941 */ /* 0x013fea0003800200 */
.L_x_420:
        /* <DEDUP_REMOVED lines=9> */
.L_x_424:
        /* <DEDUP_REMOVED lines=36> */
[--C-:B------:R-:W-:Y:S01]  /*2490*/  @!P1 IMAD R11, R8, 0x4, R20.reuse ;  /* 0x00000004080b9824 */ /* 0x100fe200078e0214 */
[----:B------:R-:W-:Y:S01]  /*24a0*/  @!P3 LEA R13, R13, R20, 0x2 ;  /* 0x000000140d0db211 */ /* 0x000fe200078e10ff */
[----:B------:R-:W-:Y:S02]  /*24b0*/  @!P3 VIADD R8, R12, 0xffffffff ;  /* 0xffffffff0c08b836 */ /* 0x000fe40000000000 */
[----:B------:R-:W-:Y:S01]  /*24c0*/  @!P5 VIADD R10, R14, 0xffffffff ;  /* 0xffffffff0e0ad836 */ /* 0x000fe20000000000 */
[----:B------:R0:W-:Y:S01]  /*24d0*/  @!P1 STS [R11+-0x4], R2 ;  /* 0xfffffc020b009388 */ /* 0x0001e20000000800 */
[--C-:B------:R-:W-:Y:S02]  /*24e0*/  @!P5 IMAD R15, R15, 0x4, R20.reuse ;  /* 0x000000040f0fd824 */ /* 0x100fe400078e0214 */
[----:B------:R-:W-:Y:S01]  /*24f0*/  @!P0 VIADD R12, R18, 0xffffffff ;  /* 0xffffffff120c8836 */ /* 0x000fe20000000000 */
[----:B------:R0:W-:Y:S01]  /*2500*/  @!P3 STS [R13+-0x4], R8 ;  /* 0xfffffc080d00b388 */ /* 0x0001e20000000800 */
[----:B------:R-:W-:-:S03]  /*2510*/  @!P0 IMAD R19, R19, 0x4, R20 ;  /* 0x0000000413138824 */ /* 0x000fc600078e0214 */
[----:B------:R0:W-:Y:S04]  /*2520*/  @!P5 STS [R15+-0x4], R10 ;  /* 0xfffffc0a0f00d388 */ /* 0x0001e80000000800 */
[----:B------:R0:W-:Y:S01]  /*2530*/  @!P0 STS [R19+-0x4], R12 ;  /* 0xfffffc0c13008388 */ /* 0x0001e20000000800 */
[----:B------:R-:W-:-:S13]  /*2540*/  ISETP.GE.AND P0, PT, R9, R4, PT ;  /* 0x000000040900720c */ /* 0x000fda0003f06270 */
[----:B0-----:R-:W-:Y:S05]  /*2550*/  @!P0 BRA `(.L_x_424) ;  /* 0xfffffffc003c8947 */ /* 0x001fea000383ffff */
[----:B------:R-:W-:Y:S05]  /*2560*/  BSYNC.RECONVERGENT B1 ;  /* 0x0000000000017941 */ /* 0x000fea0003800200 */
.L_x_423:
[----:B------:R-:W0:Y:S02]  /*2570*/  LDCU UR5, c[0x0][0x388] ;  /* 0x00007100ff0577ac */ /* 0x000e240008000800 */
[----:B0-----:R-:W-:-:S07]  /*2580*/  MOV R2, UR5 ;  /* 0x0000000500027c02 */ /* 0x001fce0008000f00 */
.L_x_419:
[----:B01--4-:R-:W-:Y:S05]  /*2590*/  BSYNC.RECONVERGENT B0 ;  /* 0x0000000000007941 */ /* 0x013fea0003800200 */
.L_x_418:
[----:B-----5:R-:W-:Y:S01]  /*25a0*/  IMAD.IADD R4, R5, 0x1, R16 ;  /* 0x0000000105047824 */ /* 0x020fe200078e0210 */
[----:B------:R-:W-:Y:S04]  /*25b0*/  BSSY.RECONVERGENT B1, `(.L_x_425) ;  /* 0x00001d8000017945 */ /* 0x000fe80003800200 */
[----:B------:R-:W-:-:S13]  /*25c0*/  ISETP.GE.AND P0, PT, R4, R17, PT ;  /* 0x000000110400720c */ /* 0x000fda0003f06270 */
[----:B------:R-:W-:Y:S05]  /*25d0*/  @P0 BRA `(.L_x_426) ;  /* 0x0000001c00540947 */ /* 0x000fea0003800000 */
[----:B------:R-:W2:Y:S02]  /*25e0*/  LDC R5, c[0x0][0x380] ;  /* 0x0000e000ff057b82 */ /* 0x000ea40000000800 */
[----:B--2---:R-:W-:-:S05]  /*25f0*/  VIADD R5, R5, 0x1f ;  /* 0x0000001f05057836 */ /* 0x004fca0000000000 */
[----:B01-3--:R-:W-:-:S04]  /*2600*/  SHF.R.S32.HI R6, RZ, 0x1f, R5 ;  /* 0x0000001fff067819 */ /* 0x00bfc80000011405 */
[----:B------:R-:W-:-:S04]  /*2610*/  LEA.HI R6, R6, R5, RZ, 0x5 ;  /* 0x0000000506067211 */ /* 0x000fc800078f28ff */
[----:B------:R-:W-:-:S04]  /*2620*/  LOP3.LUT R6, R6, 0xffffffe0, RZ, 0xc0, !PT ;  /* 0xffffffe006067812 */ /* 0x000fc800078ec0ff */
[----:B------:R-:W-:-:S05]  /*2630*/  VIMNMX R6, PT, PT, R6, 0x20, !PT ;  /* 0x0000002006067848 */ /* 0x000fca0007fe0100 */
[----:B------:R-:W-:-:S05]  /*2640*/  VIADD R6, R6, 0xffffffff ;  /* 0xffffffff06067836 */ /* 0x000fca0000000000 */
[C---:B------:R-:W-:Y:S02]  /*2650*/  LEA.HI R9, R6.reuse, 0x1, RZ, 0x1b ;  /* 0x0000000106097811 */ /* 0x040fe400078fd8ff */
[C---:B------:R-:W-:Y:S02]  /*2660*/  LOP3.LUT R5, R6.reuse, 0x60, RZ, 0xc0, !PT ;  /* 0x0000006006057812 */ /* 0x040fe400078ec0ff */
[C---:B------:R-:W-:Y:S02]  /*2670*/  LOP3.LUT R7, R9.reuse, 0x7, RZ, 0xc0, !PT ;  /* 0x0000000709077812 */ /* 0x040fe400078ec0ff */
[C---:B------:R-:W-:Y:S02]  /*2680*/  LOP3.LUT R8, R9.reuse, 0xffffff8, RZ, 0xc0, !PT ;  /* 0x0ffffff809087812 */ /* 0x040fe400078ec0ff */
[----:B------:R-:W-:Y:S02]  /*2690*/  LOP3.LUT R6, R6, 0x20, RZ, 0xc0, !PT ;  /* 0x0000002006067812 */ /* 0x000fe400078ec0ff */
[----:B------:R-:W-:-:S07]  /*26a0*/  LOP3.LUT R9, R9, 0x3, RZ, 0xc0, !PT ;  /* 0x0000000309097812 */ /* 0x000fce00078ec0ff */
.L_x_527:
[----:B0-----:R-:W0:Y:S01]  /*26b0*/  LDC.64 R10, c[0x0][0x3a8] ;  /* 0x0000ea00ff0a7b82 */ /* 0x001e220000000a00 */
[----:B------:R-:W-:Y:S01]  /*26c0*/  IMAD.SHL.U32 R13, R4, 0x2, RZ ;  /* 0x00000002040d7824 */ /* 0x000fe200078e00ff */
[----:B-1----:R-:W1:Y:S06]  /*26d0*/  LDCU UR5, c[0x0][0x388] ;  /* 0x00007100ff0577ac */ /* 0x002e6c0008000800 */
[----:B--2---:R-:W2:Y:S01]  /*26e0*/  LDC R15, c[0x0][0x384] ;  /* 0x0000e100ff0f7b82 */ /* 0x004ea20000000800 */
[----:B0-----:R-:W-:-:S05]  /*26f0*/  IMAD.WIDE R10, R13, 0x4, R10 ;  /* 0x000000040d0a7825 */ /* 0x001fca00078e020a */
[----:B------:R-:W1:Y:S04]  /*2700*/  LDG.E R13, desc[UR16][R10.64+0x4] ;  /* 0x000004100a0d7981 */ /* 0x000e68000c1e1900 */
[----:B------:R-:W2:Y:S01]  /*2710*/  LDG.E R12, desc[UR16][R10.64] ;  /* 0x000000100a0c7981 */ /* 0x000ea2000c1e1900 */
[----:B------:R-:W-:Y:S01]  /*2720*/  BSSY.RECONVERGENT B0, `(.L_x_427) ;  /* 0x00001bd000007945 */ /* 0x000fe20003800200 */
[C---:B-1----:R-:W-:Y:S02]  /*2730*/  ISETP.GT.AND P0, PT, R13.reuse, UR5, PT ;  /* 0x000000050d007c0c */ /* 0x042fe4000bf04270 */
[----:B--2---:R-:W-:Y:S02]  /*2740*/  ISETP.GT.AND P1, PT, R12, R15, PT ;  /* 0x0000000f0c00720c */ /* 0x004fe40003f24270 */
[----:B------:R-:W-:-:S02]  /*2750*/  ISETP.LT.OR P0, PT, R13, 0x1, P0 ;  /* 0x000000010d00780c */ /* 0x000fc40000701670 */
[----:B------:R-:W-:-:S04]  /*2760*/  ISETP.LT.OR P1, PT, R12, 0x1, P1 ;  /* 0x000000010c00780c */ /* 0x000fc80000f21670 */
[----:B------:R-:W-:-:S13]  /*2770*/  PLOP3.LUT P0, PT, P0, P1, PT, 0xf8, 0x8f ;  /* 0x00000000008f781c */ /* 0x000fda0000703f70 */
[----:B---34-:R-:W-:Y:S05]  /*2780*/  @P0 BRA `(.L_x_428) ;  /* 0x0000001800d80947 */ /* 0x018fea0003800000 */
[----:B------:R-:W-:Y:S01]  /*2790*/  ISETP.NE.AND P0, PT, R3, RZ, PT ;  /* 0x000000ff0300720c */ /* 0x000fe20003f05270 */
[----:B------:R-:W0:-:S12]  /*27a0*/  LDCU UR5, c[0x0][0x380] ;  /* 0x00007000ff0577ac */ /* 0x000e180008000800 */
[----:B------:R-:W1:Y:S01]  /*27b0*/  @!P0 S2R R14, SR_CgaCtaId ;  /* 0x00000000000e8919 */ /* 0x000e620000008800 */
[----:B------:R-:W-:Y:S01]  /*27c0*/  @!P0 MOV R11, 0x400 ;  /* 0x00000400000b8802 */ /* 0x000fe20000000f00 */
[----:B------:R-:W-:-:S03]  /*27d0*/  @!P0 IMAD.IADD R10, R13, 0x1, R2 ;  /* 0x000000010d0a8824 */ /* 0x000fc600078e0202 */
[----:B-1----:R-:W-:Y:S02]  /*27e0*/  @!P0 LEA R19, R14, R11, 0x18 ;  /* 0x0000000b0e138211 */ /* 0x002fe400078ec0ff */
[----:B------:R-:W-:Y:S01]  /*27f0*/  IADD3 R11, PT, PT, R12, -0x1, RZ ;  /* 0xffffffff0c0b7810 */ /* 0x000fe20007ffe0ff */
[----:B------:R-:W-:Y:S02]  /*2800*/  VIADD R12, R13, 0xffffffff ;  /* 0xffffffff0d0c7836 */ /* 0x000fe40000000000 */
[----:B------:R-:W-:Y:S02]  /*2810*/  @!P0 IMAD R14, R10, 0x4, R19 ;  /* 0x000000040a0e8824 */ /* 0x000fe400078e0213 */
[----:B0-----:R-:W-:-:S03]  /*2820*/  IMAD.U32 R10, RZ, RZ, UR5 ;  /* 0x00000005ff0a7e24 */ /* 0x001fc6000f8e00ff */
[----:B------:R0:W-:Y:S02]  /*2830*/  @!P0 STS [R14+-0x4], R11 ;  /* 0xfffffc0b0e008388 */ /* 0x0001e40000000800 */
[----:B------:R-:W-:-:S04]  /*2840*/  ISETP.GE.AND P0, PT, R10, 0x1, PT ;  /* 0x000000010a00780c */ /* 0x000fc80003f06270 */
[----:B------:R-:W-:-:S13]  /*2850*/  ISETP.LT.OR P0, PT, R15, 0x1, !P0 ;  /* 0x000000010f00780c */ /* 0x000fda0004701670 */
[----:B0-----:R-:W-:Y:S05]  /*2860*/  @P0 BRA `(.L_x_429) ;  /* 0x0000000c00480947 */ /* 0x001fea0003800000 */
[----:B------:R-:W-:-:S07]  /*2870*/  IMAD.MOV.U32 R13, RZ, RZ, RZ ;  /* 0x000000ffff0d7224 */ /* 0x000fce00078e00ff */
.L_x_479:
[----:B0-----:R-:W0:Y:S01]  /*2880*/  LDCU.64 UR8, c[0x0][0x380] ;  /* 0x00007000ff0877ac */ /* 0x001e220008000a00 */
[----:B------:R-:W-:Y:S01]  /*2890*/  IMAD.MOV.U32 R20, RZ, RZ, RZ ;  /* 0x000000ffff147224 */ /* 0x000fe200078e00ff */
[----:B-1----:R-:W1:Y:S01]  /*28a0*/  LDCU UR5, c[0x0][0x388] ;  /* 0x00007100ff0577ac */ /* 0x002e620008000800 */
[----:B0-----:R-:W-:Y:S02]  /*28b0*/  IMAD.U32 R10, RZ, RZ, UR8 ;  /* 0x00000008ff0a7e24 */ /* 0x001fe4000f8e00ff */
[----:B------:R-:W-:Y:S02]  /*28c0*/  IMAD R19, R4, UR9, R13 ;  /* 0x0000000904137c24 */ /* 0x000fe4000f8e020d */
[----:B-1----:R-:W-:Y:S01]  /*28d0*/  IMAD R18, R13, UR5, R12 ;  /* 0x000000050d127c24 */ /* 0x002fe2000f8e020c */
[----:B------:R-:W-:Y:S01]  /*28e0*/  ISETP.GE.AND P1, PT, R10, 0xe1, PT ;  /* 0x000000e10a00780c */ /* 0x000fe20003f26270 */
[-CC-:B------:R-:W-:Y:S01]  /*28f0*/  IMAD R19, R19, R10.reuse, R3.reuse ;  /* 0x0000000a13137224 */ /* 0x180fe200078e0203 */
[----:B------:R-:W-:Y:S01]  /*2900*/  IADD3 R13, PT, PT, R13, 0x1, RZ ;  /* 0x000000010d0d7810 */ /* 0x000fe20007ffe0ff */
[----:B------:R-:W-:-:S03]  /*2910*/  IMAD R18, R18, R10, R3 ;  /* 0x0000000a12127224 */ /* 0x000fc600078e0203 */
[----:B------:R-:W-:-:S07]  /*2920*/  ISETP.NE.AND P0, PT, R13, UR9, PT ;  /* 0x000000090d007c0c */ /* 0x000fce000bf05270 */
[----:B--234-:R-:W-:Y:S06]  /*2930*/  @!P1 BRA `(.L_x_430) ;  /* 0x0000000400749947 */ /* 0x01cfec0003800000 */
[----:B------:R-:W-:Y:S02]  /*2940*/  IMAD.MOV.U32 R20, RZ, RZ, RZ ;  /* 0x000000ffff147224 */ /* 0x000fe400078e00ff */
[----:B------:R-:W-:-:S07]  /*2950*/  IMAD.MOV.U32 R23, RZ, RZ, RZ ;  /* 0x000000ffff177224 */ /* 0x000fce00078e00ff */
.L_x_455:
[----:B0-----:R-:W0:Y:S01]  /*2960*/  LDCU UR5, c[0x0][0x380] ;  /* 0x00007000ff0577ac */ /* 0x001e220008000800 */
[----:B-1234-:R-:W1:Y:S01]  /*2970*/  LDC.64 R24, c[0x0][0x3a0] ;  /* 0x0000e800ff187b82 */ /* 0x01ee620000000a00 */
[----:B------:R-:W-:Y:S01]  /*2980*/  IMAD.IADD R27, R3, 0x1, R20 ;  /* 0x00000001031b7824 */ /* 0x000fe200078e0214 */
[----:B------:R-:W-:Y:S03]  /*2990*/  BSSY.RECONVERGENT B2, `(.L_x_431) ;  /* 0x0000015000027945 */ /* 0x000fe60003800200 */
[C---:B------:R-:W-:Y:S01]  /*29a0*/  VIADD R21, R27.reuse, 0x40 ;  /* 0x000000401b157836 */ /* 0x040fe20000000000 */
[C---:B------:R-:W-:Y:S01]  /*29b0*/  IADD3 R15, PT, PT, R27.reuse, 0x20, RZ ;  /* 0x000000201b0f7810 */ /* 0x040fe20007ffe0ff */
[----:B------:R-:W-:Y:S02]  /*29c0*/  VIADD R29, R27, 0x60 ;  /* 0x000000601b1d7836 */ /* 0x000fe40000000000 */
[----:B0-----:R-:W-:-:S05]  /*29d0*/  IMAD.U32 R10, RZ, RZ, UR5 ;  /* 0x00000005ff0a7e24 */ /* 0x001fca000f8e00ff */
[-C--:B------:R-:W-:Y:S02]  /*29e0*/  ISETP.GE.AND P4, PT, R27, R10.reuse, PT ;  /* 0x0000000a1b00720c */ /* 0x080fe40003f86270 */
[-C--:B------:R-:W-:Y:S01]  /*29f0*/  ISETP.GE.AND P6, PT, R15, R10.reuse, PT ;  /* 0x0000000a0f00720c */ /* 0x080fe20003fc6270 */
[----:B------:R-:W-:Y:S01]  /*2a00*/  VIADD R15, R27, 0x80 ;  /* 0x000000801b0f7836 */ /* 0x000fe20000000000 */
[-C--:B------:R-:W-:Y:S01]  /*2a10*/  ISETP.GE.AND P1, PT, R21, R10.reuse, PT ;  /* 0x0000000a1500720c */ /* 0x080fe20003f26270 */
[--C-:B------:R-:W-:Y:S01]  /*2a20*/  IMAD.IADD R21, R18, 0x1, R20.reuse ;  /* 0x0000000112157824 */ /* 0x100fe200078e0214 */
[-C--:B------:R-:W-:Y:S02]  /*2a30*/  ISETP.GE.AND P2, PT, R29, R10.reuse, PT ;  /* 0x0000000a1d00720c */ /* 0x080fe40003f46270 */
[----:B------:R-:W-:Y:S01]  /*2a40*/  ISETP.GE.AND P3, PT, R15, R10, PT ;  /* 0x0000000a0f00720c */ /* 0x000fe20003f66270 */
[----:B------:R-:W-:Y:S01]  /*2a50*/  IMAD.IADD R15, R19, 0x1, R20 ;  /* 0x00000001130f7824 */ /* 0x000fe200078e0214 */
[----:B------:R-:W-:-:S03]  /*2a60*/  LEA R21, R21, UR10, 0x2 ;  /* 0x0000000a15157c11 */ /* 0x000fc6000f8e10ff */
[----:B-1----:R-:W-:Y:S01]  /*2a70*/  IMAD.WIDE R24, R15, 0x4, R24 ;  /* 0x000000040f187825 */ /* 0x002fe200078e0218 */
[----:B------:R-:W-:Y:S07]  /*2a80*/  @P4 BRA `(.L_x_432) ;  /* 0x0000000000144947 */ /* 0x000fee0003800000 */
[----:B------:R0:W5:Y:S02]  /*2a90*/  LDG.E R29, desc[UR16][R24.64] ;  /* 0x00000010181d7981 */ /* 0x000164000c1e1900 */
.L_x_433:
[----:B------:R-:W1:Y:S02]  /*2aa0*/  LDS R14, [R21+0x4] ;  /* 0x00000400150e7984 */ /* 0x000e640000000800 */
[----:B-1---5:R-:W-:-:S05]  /*2ab0*/  FADD R15, R29, R14 ;  /* 0x0000000e1d0f7221 */ /* 0x022fca0000000000 */
[----:B------:R-:W1:Y:S02]  /*2ac0*/  ATOMS.CAST.SPIN P4, [R21+0x4], R14, R15 ;  /* 0x0000040e1500758d */ /* 0x000e64000188000f */
[----:B-1----:R-:W-:Y:S05]  /*2ad0*/  @!P4 BRA `(.L_x_433) ;  /* 0xfffffffc00f0c947 */ /* 0x002fea000383ffff */
.L_x_432:
[----:B------:R-:W-:Y:S05]  /*2ae0*/  BSYNC.RECONVERGENT B2 ;  /* 0x0000000000027941 */ /* 0x000fea0003800200 */
.L_x_431:
[C---:B------:R-:W-:Y:S01]  /*2af0*/  VIADD R29, R27.reuse, 0xc0 ;  /* 0x000000c01b1d7836 */ /* 0x040fe20000000000 */
[C---:B------:R-:W-:Y:S01]  /*2b00*/  IADD3 R15, PT, PT, R27.reuse, 0xa0, RZ ;  /* 0x000000a01b0f7810 */ /* 0x040fe20007ffe0ff */
[----:B------:R-:W-:Y:S01]  /*2b10*/  BSSY.RECONVERGENT B2, `(.L_x_434) ;  /* 0x000000a000027945 */ /* 0x000fe20003800200 */
[----:B------:R-:W-:Y:S02]  /*2b20*/  VIADD R27, R27, 0xe0 ;  /* 0x000000e01b1b7836 */ /* 0x000fe40000000000 */
[-C--:B------:R-:W-:Y:S02]  /*2b30*/  ISETP.GE.AND P4, PT, R15, R10.reuse, PT ;  /* 0x0000000a0f00720c */ /* 0x080fe40003f86270 */
[----:B------:R-:W-:Y:S01]  /*2b40*/  ISETP.GE.AND P5, PT, R29, R10, PT ;  /* 0x0000000a1d00720c */ /* 0x000fe20003fa6270 */
[----:B------:R-:W-:-:S12]  /*2b50*/  @P6 BRA `(.L_x_435) ;  /* 0x0000000000146947 */ /* 0x000fd80003800000 */
[----:B------:R1:W5:Y:S02]  /*2b60*/  LDG.E R29, desc[UR16][R24.64+0x80] ;  /* 0x00008010181d7981 */ /* 0x000364000c1e1900 */
.L_x_436:
[----:B------:R-:W2:Y:S02]  /*2b70*/  LDS R14, [R21+0x84] ;  /* 0x00008400150e7984 */ /* 0x000ea40000000800 */
[----:B--2--5:R-:W-:-:S05]  /*2b80*/  FADD R15, R29, R14 ;  /* 0x0000000e1d0f7221 */ /* 0x024fca0000000000 */
[----:B------:R-:W2:Y:S02]  /*2b90*/  ATOMS.CAST.SPIN P6, [R21+0x84], R14, R15 ;  /* 0x0000840e1500758d */ /* 0x000ea400018c000f */
[----:B--2---:R-:W-:Y:S05]  /*2ba0*/  @!P6 BRA `(.L_x_436) ;  /* 0xfffffffc00f0e947 */ /* 0x004fea000383ffff */
.L_x_435:
[----:B------:R-:W-:Y:S05]  /*2bb0*/  BSYNC.RECONVERGENT B2 ;  /* 0x0000000000027941 */ /* 0x000fea0003800200 */
.L_x_434:
[----:B------:R-:W-:Y:S01]  /*2bc0*/  BSSY.RECONVERGENT B2, `(.L_x_437) ;  /* 0x0000009000027945 */ /* 0x000fe20003800200 */
[----:B------:R-:W-:Y:S01]  /*2bd0*/  ISETP.GE.AND P6, PT, R27, R10, PT ;  /* 0x0000000a1b00720c */ /* 0x000fe20003fc6270 */
[----:B------:R-:W-:Y:S02]  /*2be0*/  VIADD R23, R23, 0x8 ;  /* 0x0000000817177836 */ /* 0x000fe40000000000 */
[----:B------:R-:W-:Y:S10]  /*2bf0*/  @P1 BRA `(.L_x_438) ;  /* 0x0000000000141947 */ /* 0x000ff40003800000 */
[----:B------:R2:W5:Y:S02]  /*2c00*/  LDG.E R27, desc[UR16][R24.64+0x100] ;  /* 0x00010010181b7981 */ /* 0x000564000c1e1900 */
.L_x_439:
[----:B------:R-:W3:Y:S02]  /*2c10*/  LDS R14, [R21+0x104] ;  /* 0x00010400150e7984 */ /* 0x000ee40000000800 */
[----:B---3-5:R-:W-:-:S05]  /*2c20*/  FADD R15, R27, R14 ;  /* 0x0000000e1b0f7221 */ /* 0x028fca0000000000 */
[----:B------:R-:W3:Y:S02]  /*2c30*/  ATOMS.CAST.SPIN P1, [R21+0x104], R14, R15 ;  /* 0x0001040e1500758d */ /* 0x000ee4000182000f */
[----:B---3--:R-:W-:Y:S05]  /*2c40*/  @!P1 BRA `(.L_x_439) ;  /* 0xfffffffc00f09947 */ /* 0x008fea000383ffff */
.L_x_438:
[----:B------:R-:W-:Y:S05]  /*2c50*/  BSYNC.RECONVERGENT B2 ;  /* 0x0000000000027941 */ /* 0x000fea0003800200 */
.L_x_437:
[----:B------:R-:W-:Y:S01]  /*2c60*/  BSSY.RECONVERGENT B2, `(.L_x_440) ;  /* 0x0000008000027945 */ /* 0x000fe20003800200 */
[----:B------:R-:W-:-:S03]  /*2c70*/  ISETP.NE.AND P1, PT, R23, R8, PT ;  /* 0x000000081700720c */ /* 0x000fc60003f25270 */
[----:B------:R-:W-:Y:S10]  /*2c80*/  @P2 BRA `(.L_x_441) ;  /* 0x0000000000142947 */ /* 0x000ff40003800000 */
[----:B------:R3:W5:Y:S02]  /*2c90*/  LDG.E R27, desc[UR16][R24.64+0x180] ;  /* 0x00018010181b7981 */ /* 0x000764000c1e1900 */
.L_x_442:
[----:B------:R-:W4:Y:S02]  /*2ca0*/  LDS R14, [R21+0x184] ;  /* 0x00018400150e7984 */ /* 0x000f240000000800 */
[----:B----45:R-:W-:-:S05]  /*2cb0*/  FADD R15, R27, R14 ;  /* 0x0000000e1b0f7221 */ /* 0x030fca0000000000 */
[----:B------:R-:W4:Y:S02]  /*2cc0*/  ATOMS.CAST.SPIN P2, [R21+0x184], R14, R15 ;  /* 0x0001840e1500758d */ /* 0x000f24000184000f */
[----:B----4-:R-:W-:Y:S05]  /*2cd0*/  @!P2 BRA `(.L_x_442) ;  /* 0xfffffffc00f0a947 */ /* 0x010fea000383ffff */
.L_x_441:
[----:B------:R-:W-:Y:S05]  /*2ce0*/  BSYNC.RECONVERGENT B2 ;  /* 0x0000000000027941 */ /* 0x000fea0003800200 */
.L_x_440:
[----:B------:R-:W-:Y:S04]  /*2cf0*/  BSSY.RECONVERGENT B2, `(.L_x_443) ;  /* 0x0000007000027945 */ /* 0x000fe80003800200 */
[----:B------:R-:W-:Y:S05]  /*2d00*/  @P3 BRA `(.L_x_444) ;  /* 0x0000000000143947 */ /* 0x000fea0003800000 */
[----:B------:R4:W5:Y:S02]  /*2d10*/  LDG.E R27, desc[UR16][R24.64+0x200] ;  /* 0x00020010181b7981 */ /* 0x000964000c1e1900 */
.L_x_445:
[----:B------:R-:W0:Y:S02]  /*2d20*/  LDS R14, [R21+0x204] ;  /* 0x00020400150e7984 */ /* 0x000e240000000800 */
[----:B0----5:R-:W-:-:S05]  /*2d30*/  FADD R15, R27, R14 ;  /* 0x0000000e1b0f7221 */ /* 0x021fca0000000000 */
[----:B------:R-:W0:Y:S02]  /*2d40*/  ATOMS.CAST.SPIN P2, [R21+0x204], R14, R15 ;  /* 0x0002040e1500758d */ /* 0x000e24000184000f */
[----:B0-----:R-:W-:Y:S05]  /*2d50*/  @!P2 BRA `(.L_x_445) ;  /* 0xfffffffc00f0a947 */ /* 0x001fea000383ffff */
.L_x_444:
[----:B------:R-:W-:Y:S05]  /*2d60*/  BSYNC.RECONVERGENT B2 ;  /* 0x0000000000027941 */ /* 0x000fea0003800200 */
.L_x_443:
[----:B------:R-:W-:Y:S04]  /*2d70*/  BSSY.RECONVERGENT B2, `(.L_x_446) ;  /* 0x0000007000027945 */ /* 0x000fe80003800200 */
[----:B------:R-:W-:Y:S05]  /*2d80*/  @P4 BRA `(.L_x_447) ;  /* 0x0000000000144947 */ /* 0x000fea0003800000 */
[----:B------:R0:W5:Y:S02]  /*2d90*/  LDG.E R27, desc[UR16][R24.64+0x280] ;  /* 0x00028010181b7981 */ /* 0x000164000c1e1900 */
.L_x_448:
[----:B------:R-:W1:Y:S02]  /*2da0*/  LDS R14, [R21+0x284] ;  /* 0x00028400150e7984 */ /* 0x000e640000000800 */
[----:B-1---5:R-:W-:-:S05]  /*2db0*/  FADD R15, R27, R14 ;  /* 0x0000000e1b0f7221 */ /* 0x022fca0000000000 */
[----:B------:R-:W1:Y:S02]  /*2dc0*/  ATOMS.CAST.SPIN P2, [R21+0x284], R14, R15 ;  /* 0x0002840e1500758d */ /* 0x000e64000184000f */
[----:B-1----:R-:W-:Y:S05]  /*2dd0*/  @!P2 BRA `(.L_x_448) ;  /* 0xfffffffc00f0a947 */ /* 0x002fea000383ffff */
.L_x_447:
[----:B------:R-:W-:Y:S05]  /*2de0*/  BSYNC.RECONVERGENT B2 ;  /* 0x0000000000027941 */ /* 0x000fea0003800200 */
.L_x_446:
[----:B------:R-:W-:Y:S04]  /*2df0*/  BSSY.RECONVERGENT B2, `(.L_x_449) ;  /* 0x0000007000027945 */ /* 0x000fe80003800200 */
[----:B------:R-:W-:Y:S05]  /*2e00*/  @P5 BRA `(.L_x_450) ;  /* 0x0000000000145947 */ /* 0x000fea0003800000 */
[----:B------:R0:W5:Y:S02]  /*2e10*/  LDG.E R27, desc[UR16][R24.64+0x300] ;  /* 0x00030010181b7981 */ /* 0x000164000c1e1900 */
.L_x_451:
[----:B------:R-:W1:Y:S02]  /*2e20*/  LDS R14, [R21+0x304] ;  /* 0x00030400150e7984 */ /* 0x000e640000000800 */
[----:B-1---5:R-:W-:-:S05]  /*2e30*/  FADD R15, R27, R14 ;  /* 0x0000000e1b0f7221 */ /* 0x022fca0000000000 */
[----:B------:R-:W1:Y:S02]  /*2e40*/  ATOMS.CAST.SPIN P2, [R21+0x304], R14, R15 ;  /* 0x0003040e1500758d */ /* 0x000e64000184000f */
[----:B-1----:R-:W-:Y:S05]  /*2e50*/  @!P2 BRA `(.L_x_451) ;  /* 0xfffffffc00f0a947 */ /* 0x002fea000383ffff */
.L_x_450:
[----:B------:R-:W-:Y:S05]  /*2e60*/  BSYNC.RECONVERGENT B2 ;  /* 0x0000000000027941 */ /* 0x000fea0003800200 */
.L_x_449:
[----:B------:R-:W-:Y:S04]  /*2e70*/  BSSY.RECONVERGENT B2, `(.L_x_452) ;  /* 0x0000007000027945 */ /* 0x000fe80003800200 */
[----:B------:R-:W-:Y:S05]  /*2e80*/  @P6 BRA `(.L_x_453) ;  /* 0x0000000000146947 */ /* 0x000fea0003800000 */
[----:B01234-:R0:W5:Y:S02]  /*2e90*/  LDG.E R25, desc[UR16][R24.64+0x380] ;  /* 0x0003801018197981 */ /* 0x01f164000c1e1900 */
.L_x_454:
[----:B------:R-:W1:Y:S02]  /*2ea0*/  LDS R14, [R21+0x384] ;  /* 0x00038400150e7984 */ /* 0x000e640000000800 */
[----:B-1---5:R-:W-:-:S05]  /*2eb0*/  FADD R15, R25, R14 ;  /* 0x0000000e190f7221 */ /* 0x022fca0000000000 */
[----:B------:R-:W1:Y:S02]  /*2ec0*/  ATOMS.CAST.SPIN P2, [R21+0x384], R14, R15 ;  /* 0x0003840e1500758d */ /* 0x000e64000184000f */
[----:B-1----:R-:W-:Y:S05]  /*2ed0*/  @!P2 BRA `(.L_x_454) ;  /* 0xfffffffc00f0a947 */ /* 0x002fea000383ffff */
.L_x_453:
[----:B------:R-:W-:Y:S05]  /*2ee0*/  BSYNC.RECONVERGENT B2 ;  /* 0x0000000000027941 */ /* 0x000fea0003800200 */
.L_x_452:
[----:B------:R-:W-:Y:S01]  /*2ef0*/  VIADD R20, R20, 0x100 ;  /* 0x0000010014147836 */ /* 0x000fe20000000000 */
[----:B------:R-:W-:Y:S06]  /*2f00*/  @P1 BRA `(.L_x_455) ;  /* 0xfffffff800941947 */ /* 0x000fec000383ffff */
.L_x_430:
[----:B------:R-:W-:-:S13]  /*2f10*/  ISETP.NE.AND P1, PT, R7, RZ, PT ;  /* 0x000000ff0700720c */ /* 0x000fda0003f25270 */
[----:B------:R-:W-:Y:S05]  /*2f20*/  @!P1 BRA `(.L_x_456) ;  /* 0x0000000400949947 */ /* 0x000fea0003800000 */
[----:B------:R-:W-:-:S05]  /*2f30*/  VIADD R14, R7, 0xffffffff ;  /* 0xffffffff070e7836 */ /* 0x000fca0000000000 */
[----:B------:R-:W-:-:S13]  /*2f40*/  ISETP.GE.U32.AND P1, PT, R14, 0x3, PT ;  /* 0x000000030e00780c */ /* 0x000fda0003f26070 */
[----:B------:R-:W-:Y:S05]  /*2f50*/  @!P1 BRA `(.L_x_457) ;  /* 0x0000000000b89947 */ /* 0x000fea0003800000 */
[----:B------:R-:W5:Y:S01]  /*2f60*/  LDC.64 R22, c[0x0][0x3a0] ;  /* 0x0000e800ff167b82 */ /* 0x000f620000000a00 */
[----:B------:R-:W-:Y:S01]  /*2f70*/  IADD3 R27, PT, PT, R20, R3, RZ ;  /* 0x00000003141b7210 */ /* 0x000fe20007ffe0ff */
[----:B------:R-:W-:Y:S03]  /*2f80*/  BSSY.RECONVERGENT B2, `(.L_x_458) ;  /* 0x0000012000027945 */ /* 0x000fe60003800200 */
[CC--:B------:R-:W-:Y:S01]  /*2f90*/  ISETP.GE.AND P2, PT, R27.reuse, R10.reuse, PT ;  /* 0x0000000a1b00720c */ /* 0x0c0fe20003f46270 */
[C---:B------:R-:W-:Y:S02]  /*2fa0*/  VIADD R21, R27.reuse, 0x40 ;  /* 0x000000401b157836 */ /* 0x040fe40000000000 */
[C---:B------:R-:W-:Y:S02]  /*2fb0*/  VIADD R15, R27.reuse, 0x20 ;  /* 0x000000201b0f7836 */ /* 0x040fe40000000000 */
[----:B01234-:R-:W-:Y:S01]  /*2fc0*/  VIADD R25, R27, 0x60 ;  /* 0x000000601b197836 */ /* 0x01ffe20000000000 */
[-C--:B------:R-:W-:Y:S01]  /*2fd0*/  ISETP.GE.AND P4, PT, R21, R10.reuse, PT ;  /* 0x0000000a1500720c */ /* 0x080fe20003f86270 */
[--C-:B------:R-:W-:Y:S01]  /*2fe0*/  IMAD.IADD R21, R18, 0x1, R20.reuse ;  /* 0x0000000112157824 */ /* 0x100fe200078e0214 */
[-C--:B------:R-:W-:Y:S01]  /*2ff0*/  ISETP.GE.AND P3, PT, R15, R10.reuse, PT ;  /* 0x0000000a0f00720c */ /* 0x080fe20003f66270 */
[----:B------:R-:W-:Y:S01]  /*3000*/  IMAD.IADD R15, R19, 0x1, R20 ;  /* 0x00000001130f7824 */ /* 0x000fe200078e0214 */
[----:B------:R-:W-:-:S02]  /*3010*/  ISETP.GE.AND P1, PT, R25, R10, PT ;  /* 0x0000000a1900720c */ /* 0x000fc40003f26270 */
[----:B------:R-:W-:Y:S01]  /*3020*/  LEA R21, R21, UR10, 0x2 ;  /* 0x0000000a15157c11 */ /* 0x000fe2000f8e10ff */
[----:B-----5:R-:W-:Y:S01]  /*3030*/  IMAD.WIDE R22, R15, 0x4, R22 ;  /* 0x000000040f167825 */ /* 0x020fe200078e0216 */
[----:B------:R-:W-:Y:S09]  /*3040*/  @P2 BRA `(.L_x_459) ;  /* 0x0000000000142947 */ /* 0x000ff20003800000 */
[----:B------:R0:W5:Y:S02]  /*3050*/  LDG.E R25, desc[UR16][R22.64] ;  /* 0x0000001016197981 */ /* 0x000164000c1e1900 */
.L_x_460:
[----:B------:R-:W1:Y:S02]  /*3060*/  LDS R14, [R21+0x4] ;  /* 0x00000400150e7984 */ /* 0x000e640000000800 */
[----:B-1---5:R-:W-:-:S05]  /*3070*/  FADD R15, R25, R14 ;  /* 0x0000000e190f7221 */ /* 0x022fca0000000000 */
[----:B------:R-:W1:Y:S02]  /*3080*/  ATOMS.CAST.SPIN P2, [R21+0x4], R14, R15 ;  /* 0x0000040e1500758d */ /* 0x000e64000184000f */
[----:B-1----:R-:W-:Y:S05]  /*3090*/  @!P2 BRA `(.L_x_460) ;  /* 0xfffffffc00f0a947 */ /* 0x002fea000383ffff */
.L_x_459:
[----:B------:R-:W-:Y:S05]  /*30a0*/  BSYNC.RECONVERGENT B2 ;  /* 0x0000000000027941 */ /* 0x000fea0003800200 */
.L_x_458:
[----:B------:R-:W-:Y:S04]  /*30b0*/  BSSY.RECONVERGENT B2, `(.L_x_461) ;  /* 0x0000007000027945 */ /* 0x000fe80003800200 */
[----:B------:R-:W-:Y:S05]  /*30c0*/  @P3 BRA `(.L_x_462) ;  /* 0x0000000000143947 */ /* 0x000fea0003800000 */
[----:B------:R1:W5:Y:S02]  /*30d0*/  LDG.E R25, desc[UR16][R22.64+0x80] ;  /* 0x0000801016197981 */ /* 0x000364000c1e1900 */
.L_x_463:
[----:B------:R-:W2:Y:S02]  /*30e0*/  LDS R14, [R21+0x84] ;  /* 0x00008400150e7984 */ /* 0x000ea40000000800 */
[----:B--2--5:R-:W-:-:S05]  /*30f0*/  FADD R15, R25, R14 ;  /* 0x0000000e190f7221 */ /* 0x024fca0000000000 */
[----:B------:R-:W2:Y:S02]  /*3100*/  ATOMS.CAST.SPIN P2, [R21+0x84], R14, R15 ;  /* 0x0000840e1500758d */ /* 0x000ea4000184000f */
[----:B--2---:R-:W-:Y:S05]  /*3110*/  @!P2 BRA `(.L_x_463) ;  /* 0xfffffffc00f0a947 */ /* 0x004fea000383ffff */
.L_x_462:
[----:B------:R-:W-:Y:S05]  /*3120*/  BSYNC.RECONVERGENT B2 ;  /* 0x0000000000027941 */ /* 0x000fea0003800200 */
.L_x_461:
[----:B------:R-:W-:Y:S04]  /*3130*/  BSSY.RECONVERGENT B2, `(.L_x_464) ;  /* 0x0000007000027945 */ /* 0x000fe80003800200 */
[----:B------:R-:W-:Y:S05]  /*3140*/  @P4 BRA `(.L_x_465) ;  /* 0x0000000000144947 */ /* 0x000fea0003800000 */
[----:B------:R2:W5:Y:S02]  /*3150*/  LDG.E R25, desc[UR16][R22.64+0x100] ;  /* 0x0001001016197981 */ /* 0x000564000c1e1900 */
.L_x_466:
[----:B------:R-:W3:Y:S02]  /*3160*/  LDS R14, [R21+0x104] ;  /* 0x00010400150e7984 */ /* 0x000ee40000000800 */
[----:B---3-5:R-:W-:-:S05]  /*3170*/  FADD R15, R25, R14 ;  /* 0x0000000e190f7221 */ /* 0x028fca0000000000 */
[----:B------:R-:W3:Y:S02]  /*3180*/  ATOMS.CAST.SPIN P2, [R21+0x104], R14, R15 ;  /* 0x0001040e1500758d */ /* 0x000ee4000184000f */
[----:B---3--:R-:W-:Y:S05]  /*3190*/  @!P2 BRA `(.L_x_466) ;  /* 0xfffffffc00f0a947 */ /* 0x008fea000383ffff */
.L_x_465:
[----:B------:R-:W-:Y:S05]  /*31a0*/  BSYNC.RECONVERGENT B2 ;  /* 0x0000000000027941 */ /* 0x000fea0003800200 */
.L_x_464:
[----:B------:R-:W-:Y:S04]  /*31b0*/  BSSY.RECONVERGENT B2, `(.L_x_467) ;  /* 0x0000007000027945 */ /* 0x000fe80003800200 */
[----:B------:R-:W-:Y:S05]  /*31c0*/  @P1 BRA `(.L_x_468) ;  /* 0x0000000000141947 */ /* 0x000fea0003800000 */
[----:B012---:R0:W5:Y:S02]  /*31d0*/  LDG.E R23, desc[UR16][R22.64+0x180] ;  /* 0x0001801016177981 */ /* 0x007164000c1e1900 */
.L_x_469:
[----:B------:R-:W1:Y:S02]  /*31e0*/  LDS R14, [R21+0x184] ;  /* 0x00018400150e7984 */ /* 0x000e640000000800 */
[----:B-1---5:R-:W-:-:S05]  /*31f0*/  FADD R15, R23, R14 ;  /* 0x0000000e170f7221 */ /* 0x022fca0000000000 */
[----:B------:R-:W1:Y:S02]  /*3200*/  ATOMS.CAST.SPIN P1, [R21+0x184], R14, R15 ;  /* 0x0001840e1500758d */ /* 0x000e64000182000f */
[----:B-1----:R-:W-:Y:S05]  /*3210*/  @!P1 BRA `(.L_x_469) ;  /* 0xfffffffc00f09947 */ /* 0x002fea000383ffff */
.L_x_468:
[----:B------:R-:W-:Y:S05]  /*3220*/  BSYNC.RECONVERGENT B2 ;  /* 0x0000000000027941 */ /* 0x000fea0003800200 */
.L_x_467:
[----:B------:R-:W-:-:S07]  /*3230*/  IADD3 R20, PT, PT, R20, 0x80, RZ ;  /* 0x0000008014147810 */ /* 0x000fce0007ffe0ff */
.L_x_457:
[----:B------:R-:W-:Y:S01]  /*3240*/  ISETP.NE.AND P1, PT, R9, RZ, PT ;  /* 0x000000ff0900720c */ /* 0x000fe20003f25270 */
[----:B------:R-:W-:-:S12]  /*3250*/  BSSY.RECONVERGENT B2, `(.L_x_456) ;  /* 0x0000032000027945 */ /* 0x000fd80003800200 */
[----:B------:R-:W-:Y:S05]  /*3260*/  @!P1 BRA `(.L_x_470) ;  /* 0x0000000000c09947 */ /* 0x000fea0003800000 */
[----:B------:R-:W-:-:S13]  /*3270*/  ISETP.NE.AND P1, PT, R5, RZ, PT ;  /* 0x000000ff0500720c */ /* 0x000fda0003f25270 */
[----:B------:R-:W-:Y:S05]  /*3280*/  @!P1 BRA `(.L_x_471) ;  /* 0x00000000007c9947 */ /* 0x000fea0003800000 */
[----:B------:R-:W-:Y:S01]  /*3290*/  IMAD.IADD R21, R20, 0x1, R3 ;  /* 0x0000000114157824 */ /* 0x000fe200078e0203 */
[----:B------:R-:W-:Y:S03]  /*32a0*/  BSSY.RECONVERGENT B3, `(.L_x_472) ;  /* 0x000000f000037945 */ /* 0x000fe60003800200 */
[C---:B------:R-:W-:Y:S01]  /*32b0*/  VIADD R15, R21.reuse, 0x20 ;  /* 0x00000020150f7836 */ /* 0x040fe20000000000 */
[----:B------:R-:W-:-:S04]  /*32c0*/  ISETP.GE.AND P1, PT, R21, R10, PT ;  /* 0x0000000a1500720c */ /* 0x000fc80003f26270 */
[----:B------:R-:W-:-:S09]  /*32d0*/  ISETP.GE.AND P2, PT, R15, R10, PT ;  /* 0x0000000a0f00720c */ /* 0x000fd20003f46270 */
[----:B------:R-:W-:Y:S05]  /*32e0*/  @P1 BRA `(.L_x_473) ;  /* 0x0000000000281947 */ /* 0x000fea0003800000 */
[----:B------:R-:W0:Y:S01]  /*32f0*/  LDC.64 R14, c[0x0][0x3a0] ;  /* 0x0000e800ff0e7b82 */ /* 0x000e220000000a00 */
[----:B------:R-:W-:-:S04]  /*3300*/  IMAD.IADD R21, R19, 0x1, R20 ;  /* 0x0000000113157824 */ /* 0x000fc800078e0214 */
[----:B0-----:R-:W-:-:S05]  /*3310*/  IMAD.WIDE R14, R21, 0x4, R14 ;  /* 0x00000004150e7825 */ /* 0x001fca00078e020e */
[----:B------:R0:W5:Y:S01]  /*3320*/  LDG.E R21, desc[UR16][R14.64] ;  /* 0x000000100e157981 */ /* 0x000162000c1e1900 */
[----:B-12---:R-:W-:-:S05]  /*3330*/  IMAD.IADD R22, R18, 0x1, R20 ;  /* 0x0000000112167824 */ /* 0x006fca00078e0214 */
[----:B------:R-:W-:-:S07]  /*3340*/  LEA R22, R22, UR10, 0x2 ;  /* 0x0000000a16167c11 */ /* 0x000fce000f8e10ff */
.L_x_474:
[----:B0-----:R-:W0:Y:S02]  /*3350*/  LDS R14, [R22+0x4] ;  /* 0x00000400160e7984 */ /* 0x001e240000000800 */
[----:B0----5:R-:W-:-:S05]  /*3360*/  FADD R15, R21, R14 ;  /* 0x0000000e150f7221 */ /* 0x021fca0000000000 */
[----:B------:R-:W0:Y:S02]  /*3370*/  ATOMS.CAST.SPIN P1, [R22+0x4], R14, R15 ;  /* 0x0000040e1600758d */ /* 0x000e24000182000f */
[----:B0-----:R-:W-:Y:S05]  /*3380*/  @!P1 BRA `(.L_x_474) ;  /* 0xfffffffc00f09947 */ /* 0x001fea000383ffff */
.L_x_473:
[----:B------:R-:W-:Y:S05]  /*3390*/  BSYNC.RECONVERGENT B3 ;  /* 0x0000000000037941 */ /* 0x000fea0003800200 */
.L_x_472:
[----:B------:R-:W-:Y:S04]  /*33a0*/  BSSY.RECONVERGENT B3, `(.L_x_475) ;  /* 0x000000c000037945 */ /* 0x000fe80003800200 */
[----:B------:R-:W-:Y:S05]  /*33b0*/  @P2 BRA `(.L_x_476) ;  /* 0x0000000000282947 */ /* 0x000fea0003800000 */
[----:B------:R-:W0:Y:S01]  /*33c0*/  LDC.64 R14, c[0x0][0x3a0] ;  /* 0x0000e800ff0e7b82 */ /* 0x000e220000000a00 */
[----:B------:R-:W-:-:S04]  /*33d0*/  IMAD.IADD R21, R19, 0x1, R20 ;  /* 0x0000000113157824 */ /* 0x000fc800078e0214 */
[----:B0-----:R-:W-:-:S05]  /*33e0*/  IMAD.WIDE R14, R21, 0x4, R14 ;  /* 0x00000004150e7825 */ /* 0x001fca00078e020e */
[----:B------:R0:W5:Y:S01]  /*33f0*/  LDG.E R21, desc[UR16][R14.64+0x80] ;  /* 0x000080100e157981 */ /* 0x000162000c1e1900 */
[----:B-12---:R-:W-:-:S04]  /*3400*/  IADD3 R22, PT, PT, R18, R20, RZ ;  /* 0x0000001412167210 */ /* 0x006fc80007ffe0ff */
[----:B------:R-:W-:-:S07]  /*3410*/  LEA R22, R22, UR10, 0x2 ;  /* 0x0000000a16167c11 */ /* 0x000fce000f8e10ff */
.L_x_477:
[----:B0-----:R-:W0:Y:S02]  /*3420*/  LDS R14, [R22+0x84] ;  /* 0x00008400160e7984 */ /* 0x001e240000000800 */
[----:B0----5:R-:W-:-:S05]  /*3430*/  FADD R15, R21, R14 ;  /* 0x0000000e150f7221 */ /* 0x021fca0000000000 */
[----:B------:R-:W0:Y:S02]  /*3440*/  ATOMS.CAST.SPIN P1, [R22+0x84], R14, R15 ;  /* 0x0000840e1600758d */ /* 0x000e24000182000f */
[----:B0-----:R-:W-:Y:S05]  /*3450*/  @!P1 BRA `(.L_x_477) ;  /* 0xfffffffc00f09947 */ /* 0x001fea000383ffff */
.L_x_476:
[----:B------:R-:W-:Y:S05]  /*3460*/  BSYNC.RECONVERGENT B3 ;  /* 0x0000000000037941 */ /* 0x000fea0003800200 */
.L_x_475:
[----:B------:R-:W-:-:S07]  /*3470*/  VIADD R20, R20, 0x40 ;  /* 0x0000004014147836 */ /* 0x000fce0000000000 */
.L_x_471:
[----:B------:R-:W-:-:S13]  /*3480*/  ISETP.NE.AND P1, PT, R6, RZ, PT ;  /* 0x000000ff0600720c */ /* 0x000fda0003f25270 */
[----:B------:R-:W-:Y:S05]  /*3490*/  @P1 BRA `(.L_x_470) ;  /* 0x0000000000341947 */ /* 0x000fea0003800000 */
[--C-:B------:R-:W-:Y:S02]  /*34a0*/  IMAD.IADD R15, R3, 0x1, R20.reuse ;  /* 0x00000001030f7824 */ /* 0x100fe400078e0214 */
[--C-:B------:R-:W-:Y:S02]  /*34b0*/  IMAD.IADD R19, R19, 0x1, R20.reuse ;  /* 0x0000000113137824 */ /* 0x100fe400078e0214 */
[----:B------:R-:W-:Y:S01]  /*34c0*/  IMAD.IADD R18, R18, 0x1, R20 ;  /* 0x0000000112127824 */ /* 0x000fe200078e0214 */
[----:B------:R-:W-:-:S13]  /*34d0*/  ISETP.GE.AND P1, PT, R15, R10, PT ;  /* 0x0000000a0f00720c */ /* 0x000fda0003f26270 */
[----:B------:R-:W-:Y:S05]  /*34e0*/  @P1 BRA `(.L_x_470) ;  /* 0x0000000000201947 */ /* 0x000fea0003800000 */
[----:B------:R-:W0:Y:S02]  /*34f0*/  LDC.64 R14, c[0x0][0x3a0] ;  /* 0x0000e800ff0e7b82 */ /* 0x000e240000000a00 */
[----:B0-----:R-:W-:-:S05]  /*3500*/  IMAD.WIDE R14, R19, 0x4, R14 ;  /* 0x00000004130e7825 */ /* 0x001fca00078e020e */
[----:B------:R0:W5:Y:S01]  /*3510*/  LDG.E R19, desc[UR16][R14.64] ;  /* 0x000000100e137981 */ /* 0x000162000c1e1900 */
[----:B------:R-:W-:-:S07]  /*3520*/  LEA R18, R18, UR10, 0x2 ;  /* 0x0000000a12127c11 */ /* 0x000fce000f8e10ff */
.L_x_478:
[----:B0-----:R-:W0:Y:S02]  /*3530*/  LDS R14, [R18+0x4] ;  /* 0x00000400120e7984 */ /* 0x001e240000000800 */
[----:B0----5:R-:W-:-:S05]  /*3540*/  FADD R15, R19, R14 ;  /* 0x0000000e130f7221 */ /* 0x021fca0000000000 */
[----:B------:R-:W0:Y:S02]  /*3550*/  ATOMS.CAST.SPIN P1, [R18+0x4], R14, R15 ;  /* 0x0000040e1200758d */ /* 0x000e24000182000f */
[----:B0-----:R-:W-:Y:S05]  /*3560*/  @!P1 BRA `(.L_x_478) ;  /* 0xfffffffc00f09947 */ /* 0x001fea000383ffff */
.L_x_470:
[----:B------:R-:W-:Y:S05]  /*3570*/  BSYNC.RECONVERGENT B2 ;  /* 0x0000000000027941 */ /* 0x000fea0003800200 */
.L_x_456:
[----:B------:R-:W-:Y:S05]  /*3580*/  @P0 BRA `(.L_x_479) ;  /* 0xfffffff000bc0947 */ /* 0x000fea000383ffff */
.L_x_429:
[----:B------:R-:W-:-:S13]  /*3590*/  ISETP.GE.AND P0, PT, R10, 0x1, PT ;  /* 0x000000010a00780c */ /* 0x000fda0003f06270 */
[----:B------:R-:W-:Y:S05]  /*35a0*/  @!P0 BRA `(.L_x_428) ;  /* 0x0000000c00508947 */ /* 0x000fea0003800000 */
[----:B------:R-:W5:Y:S01]  /*35b0*/  LDCU UR5, c[0x0][0x384] ;  /* 0x00007080ff0577ac */ /* 0x000f620008000800 */
[----:B------:R-:W-:Y:S01]  /*35c0*/  ISETP.GE.AND P0, PT, R10, 0xe1, PT ;  /* 0x000000e10a00780c */ /* 0x000fe20003f06270 */
[----:B------:R-:W-:Y:S02]  /*35d0*/  IMAD R12, R12, R10, R3 ;  /* 0x0000000a0c0c7224 */ /* 0x000fe400078e0203 */
[----:B------:R-:W-:Y:S02]  /*35e0*/  IMAD.MOV.U32 R18, RZ, RZ, RZ ;  /* 0x000000ffff127224 */ /* 0x000fe400078e00ff */
[----:B-----5:R-:W-:-:S04]  /*35f0*/  IMAD R11, R4, UR5, R11 ;  /* 0x00000005040b7c24 */ /* 0x020fc8000f8e020b */
[----:B------:R-:W-:-:S04]  /*3600*/  IMAD R11, R11, R10, R3 ;  /* 0x0000000a0b0b7224 */ /* 0x000fc800078e0203 */
[----:B------:R-:W-:Y:S05]  /*3610*/  @!P0 BRA `(.L_x_480) ;  /* 0x0000000400988947 */ /* 0x000fea0003800000 */
[----:B------:R-:W-:Y:S02]  /*3620*/  HFMA2 R18, -RZ, RZ, 0, 0 ;  /* 0x00000000ff127431 */ /* 0x000fe400000001ff */
[----:B------:R-:W-:Y:S02]  /*3630*/  IMAD.MOV.U32 R21, RZ, RZ, RZ ;  /* 0x000000ffff157224 */ /* 0x000fe400078e00ff */
[----:B------:R-:W-:-:S07]  /*3640*/  VIADD R19, R12, UR6 ;  /* 0x000000060c137c36 */ /* 0x000fce0008000000 */
.L_x_505:
[----:B------:R-:W5:Y:S01]  /*3650*/  LDCU UR5, c[0x0][0x380] ;  /* 0x00007000ff0577ac */ /* 0x000f620008000800 */
[----:B012---:R-:W0:Y:S01]  /*3660*/  LDC.64 R22, c[0x0][0x3a0] ;  /* 0x0000e800ff167b82 */ /* 0x007e220000000a00 */
[----:B------:R-:W-:Y:S01]  /*3670*/  IMAD.IADD R13, R3, 0x1, R18 ;  /* 0x00000001030d7824 */ /* 0x000fe200078e0212 */
[----:B------:R-:W-:Y:S01]  /*3680*/  IADD3 R14, PT, PT, R19, R18, RZ ;  /* 0x00000012130e7210 */ /* 0x000fe20007ffe0ff */
[----:B------:R-:W-:Y:S02]  /*3690*/  BSSY.RECONVERGENT B2, `(.L_x_481) ;  /* 0x000001a000027945 */ /* 0x000fe40003800200 */
[C---:B------:R-:W-:Y:S01]  /*36a0*/  VIADD R15, R13.reuse, 0x20 ;  /* 0x000000200d0f7836 */ /* 0x040fe20000000000 */
[C---:B---34-:R-:W-:Y:S01]  /*36b0*/  IADD3 R25, PT, PT, R13.reuse, 0x40, RZ ;  /* 0x000000400d197810 */ /* 0x058fe20007ffe0ff */
[C---:B------:R-:W-:Y:S02]  /*36c0*/  VIADD R27, R13.reuse, 0xa0 ;  /* 0x000000a00d1b7836 */ /* 0x040fe40000000000 */
[----:B------:R-:W-:-:S02]  /*36d0*/  VIADD R29, R13, 0xc0 ;  /* 0x000000c00d1d7836 */ /* 0x000fc40000000000 */
[----:B-----5:R-:W-:-:S05]  /*36e0*/  IMAD.U32 R10, RZ, RZ, UR5 ;  /* 0x00000005ff0a7e24 */ /* 0x020fca000f8e00ff */
[-C--:B------:R-:W-:Y:S02]  /*36f0*/  ISETP.GE.AND P0, PT, R13, R10.reuse, PT ;  /* 0x0000000a0d00720c */ /* 0x080fe40003f06270 */
[-C--:B------:R-:W-:Y:S01]  /*3700*/  ISETP.GE.AND P6, PT, R15, R10.reuse, PT ;  /* 0x0000000a0f00720c */ /* 0x080fe20003fc6270 */
[----:B------:R-:W-:Y:S01]  /*3710*/  VIADD R15, R13, 0x60 ;  /* 0x000000600d0f7836 */ /* 0x000fe20000000000 */
[-C--:B------:R-:W-:Y:S01]  /*3720*/  ISETP.GE.AND P5, PT, R25, R10.reuse, PT ;  /* 0x0000000a1900720c */ /* 0x080fe20003fa6270 */
[----:B------:R-:W-:Y:S01]  /*3730*/  VIADD R25, R13, 0x80 ;  /* 0x000000800d197836 */ /* 0x000fe20000000000 */
[-C--:B------:R-:W-:Y:S02]  /*3740*/  ISETP.GE.AND P2, PT, R27, R10.reuse, PT ;  /* 0x0000000a1b00720c */ /* 0x080fe40003f46270 */
[-C--:B------:R-:W-:Y:S01]  /*3750*/  ISETP.GE.AND P4, PT, R15, R10.reuse, PT ;  /* 0x0000000a0f00720c */ /* 0x080fe20003f86270 */
[----:B------:R-:W-:Y:S01]  /*3760*/  IMAD.IADD R15, R11, 0x1, R18 ;  /* 0x000000010b0f7824 */ /* 0x000fe200078e0212 */
[-C--:B------:R-:W-:Y:S01]  /*3770*/  ISETP.GE.AND P3, PT, R25, R10.reuse, PT ;  /* 0x0000000a1900720c */ /* 0x080fe20003f66270 */
[----:B------:R-:W-:Y:S01]  /*3780*/  VIADD R25, R13, 0xe0 ;  /* 0x000000e00d197836 */ /* 0x000fe20000000000 */
[----:B------:R-:W-:Y:S01]  /*3790*/  ISETP.GE.AND P1, PT, R29, R10, PT ;  /* 0x0000000a1d00720c */ /* 0x000fe20003f26270 */
[----:B0-----:R-:W-:Y:S01]  /*37a0*/  IMAD.WIDE R22, R15, 0x4, R22 ;  /* 0x000000040f167825 */ /* 0x001fe200078e0216 */
[----:B------:R-:W-:Y:S01]  /*37b0*/  LEA R13, R14, UR10, 0x2 ;  /* 0x0000000a0e0d7c11 */ /* 0x000fe2000f8e10ff */
[----:B------:R-:W-:Y:S10]  /*37c0*/  @P0 BRA `(.L_x_482) ;  /* 0x0000000000180947 */ /* 0x000ff40003800000 */
[----:B------:R-:W2:Y:S02]  /*37d0*/  LDG.E R14, desc[UR16][R22.64] ;  /* 0x00000010160e7981 */ /* 0x000ea4000c1e1900 */
[----:B--2---:R-:W-:-:S07]  /*37e0*/  FMUL R27, R14, R14 ;  /* 0x0000000e0e1b7220 */ /* 0x004fce0000400000 */
.L_x_483:
[----:B------:R-:W0:Y:S02]  /*37f0*/  LDS R14, [R13+0x4] ;  /* 0x000004000d0e7984 */ /* 0x000e240000000800 */
[----:B0-----:R-:W-:-:S05]  /*3800*/  FADD R15, R27, R14 ;  /* 0x0000000e1b0f7221 */ /* 0x001fca0000000000 */
[----:B------:R-:W0:Y:S02]  /*3810*/  ATOMS.CAST.SPIN P0, [R13+0x4], R14, R15 ;  /* 0x0000040e0d00758d */ /* 0x000e24000180000f */
[----:B0-----:R-:W-:Y:S05]  /*3820*/  @!P0 BRA `(.L_x_483) ;  /* 0xfffffffc00f08947 */ /* 0x001fea000383ffff */
.L_x_482:
[----:B------:R-:W-:Y:S05]  /*3830*/  BSYNC.RECONVERGENT B2 ;  /* 0x0000000000027941 */ /* 0x000fea0003800200 */
.L_x_481:
[----:B------:R-:W-:Y:S01]  /*3840*/  BSSY.RECONVERGENT B2, `(.L_x_484) ;  /* 0x000000a000027945 */ /* 0x000fe20003800200 */
[----:B------:R-:W-:Y:S01]  /*3850*/  ISETP.GE.AND P0, PT, R25, R10, PT ;  /* 0x0000000a1900720c */ /* 0x000fe20003f06270 */
[----:B------:R-:W-:Y:S02]  /*3860*/  VIADD R21, R21, 0x8 ;  /* 0x0000000815157836 */ /* 0x000fe40000000000 */
[----:B------:R-:W-:Y:S10]  /*3870*/  @P6 BRA `(.L_x_485) ;  /* 0x0000000000186947 */ /* 0x000ff40003800000 */
[----:B------:R-:W2:Y:S02]  /*3880*/  LDG.E R14, desc[UR16][R22.64+0x80] ;  /* 0x00008010160e7981 */ /* 0x000ea4000c1e1900 */
[----:B--2---:R-:W-:-:S07]  /*3890*/  FMUL R25, R14, R14 ;  /* 0x0000000e0e197220 */ /* 0x004fce0000400000 */
.L_x_486:
[----:B------:R-:W0:Y:S02]  /*38a0*/  LDS R14, [R13+0x84] ;  /* 0x000084000d0e7984 */ /* 0x000e240000000800 */
[----:B0-----:R-:W-:-:S05]  /*38b0*/  FADD R15, R25, R14 ;  /* 0x0000000e190f7221 */ /* 0x001fca0000000000 */
[----:B------:R-:W0:Y:S02]  /*38c0*/  ATOMS.CAST.SPIN P6, [R13+0x84], R14, R15 ;  /* 0x0000840e0d00758d */ /* 0x000e2400018c000f */
[----:B0-----:R-:W-:Y:S05]  /*38d0*/  @!P6 BRA `(.L_x_486) ;  /* 0xfffffffc00f0e947 */ /* 0x001fea000383ffff */
.L_x_485:
[----:B------:R-:W-:Y:S05]  /*38e0*/  BSYNC.RECONVERGENT B2 ;  /* 0x0000000000027941 */ /* 0x000fea0003800200 */
.L_x_484:
[----:B------:R-:W-:Y:S01]  /*38f0*/  BSSY.RECONVERGENT B2, `(.L_x_487) ;  /* 0x0000009000027945 */ /* 0x000fe20003800200 */
[----:B------:R-:W-:-:S03]  /*3900*/  ISETP.NE.AND P6, PT, R21, R8, PT ;  /* 0x000000081500720c */ /* 0x000fc60003fc5270 */
[----:B------:R-:W-:Y:S10]  /*3910*/  @P5 BRA `(.L_x_488) ;  /* 0x0000000000185947 */ /* 0x000ff40003800000 */
[----:B------:R-:W2:Y:S02]  /*3920*/  LDG.E R14, desc[UR16][R22.64+0x100] ;  /* 0x00010010160e7981 */ /* 0x000ea4000c1e1900 */
[----:B--2---:R-:W-:-:S07]  /*3930*/  FMUL R25, R14, R14 ;  /* 0x0000000e0e197220 */ /* 0x004fce0000400000 */
.L_x_489:
[----:B------:R-:W0:Y:S02]  /*3940*/  LDS R14, [R13+0x104] ;  /* 0x000104000d0e7984 */ /* 0x000e240000000800 */
[----:B0-----:R-:W-:-:S05]  /*3950*/  FADD R15, R25, R14 ;  /* 0x0000000e190f7221 */ /* 0x001fca0000000000 */
[----:B------:R-:W0:Y:S02]  /*3960*/  ATOMS.CAST.SPIN P5, [R13+0x104], R14, R15 ;  /* 0x0001040e0d00758d */ /* 0x000e2400018a000f */
[----:B0-----:R-:W-:Y:S05]  /*3970*/  @!P5 BRA `(.L_x_489) ;  /* 0xfffffffc00f0d947 */ /* 0x001fea000383ffff */
.L_x_488:
[----:B------:R-:W-:Y:S05]  /*3980*/  BSYNC.RECONVERGENT B2 ;  /* 0x0000000000027941 */ /* 0x000fea0003800200 */
.L_x_487:
[----:B------:R-:W-:Y:S04]  /*3990*/  BSSY.RECONVERGENT B2, `(.L_x_490) ;  /* 0x0000008000027945 */ /* 0x000fe80003800200 */
[----:B------:R-:W-:Y:S05]  /*39a0*/  @P4 BRA `(.L_x_491) ;  /* 0x0000000000184947 */ /* 0x000fea0003800000 */
[----:B------:R-:W2:Y:S02]  /*39b0*/  LDG.E R14, desc[UR16][R22.64+0x180] ;  /* 0x00018010160e7981 */ /* 0x000ea4000c1e1900 */
[----:B--2---:R-:W-:-:S07]  /*39c0*/  FMUL R25, R14, R14 ;  /* 0x0000000e0e197220 */ /* 0x004fce0000400000 */
.L_x_492:
[----:B------:R-:W0:Y:S02]  /*39d0*/  LDS R14, [R13+0x184] ;  /* 0x000184000d0e7984 */ /* 0x000e240000000800 */
[----:B0-----:R-:W-:-:S05]  /*39e0*/  FADD R15, R25, R14 ;  /* 0x0000000e190f7221 */ /* 0x001fca0000000000 */
[----:B------:R-:W0:Y:S02]  /*39f0*/  ATOMS.CAST.SPIN P4, [R13+0x184], R14, R15 ;  /* 0x0001840e0d00758d */ /* 0x000e24000188000f */
[----:B0-----:R-:W-:Y:S05]  /*3a00*/  @!P4 BRA `(.L_x_492) ;  /* 0xfffffffc00f0c947 */ /* 0x001fea000383ffff */
.L_x_491:
[----:B------:R-:W-:Y:S05]  /*3a10*/  BSYNC.RECONVERGENT B2 ;  /* 0x0000000000027941 */ /* 0x000fea0003800200 */
.L_x_490:
[----:B------:R-:W-:Y:S04]  /*3a20*/  BSSY.RECONVERGENT B2, `(.L_x_493) ;  /* 0x0000008000027945 */ /* 0x000fe80003800200 */
[----:B------:R-:W-:Y:S05]  /*3a30*/  @P3 BRA `(.L_x_494) ;  /* 0x0000000000183947 */ /* 0x000fea0003800000 */
[----:B------:R-:W2:Y:S02]  /*3a40*/  LDG.E R14, desc[UR16][R22.64+0x200] ;  /* 0x00020010160e7981 */ /* 0x000ea4000c1e1900 */
[----:B--2---:R-:W-:-:S07]  /*3a50*/  FMUL R25, R14, R14 ;  /* 0x0000000e0e197220 */ /* 0x004fce0000400000 */
.L_x_495:
[----:B------:R-:W0:Y:S02]  /*3a60*/  LDS R14, [R13+0x204] ;  /* 0x000204000d0e7984 */ /* 0x000e240000000800 */
[----:B0-----:R-:W-:-:S05]  /*3a70*/  FADD R15, R25, R14 ;  /* 0x0000000e190f7221 */ /* 0x001fca0000000000 */
[----:B------:R-:W0:Y:S02]  /*3a80*/  ATOMS.CAST.SPIN P3, [R13+0x204], R14, R15 ;  /* 0x0002040e0d00758d */ /* 0x000e24000186000f */
[----:B0-----:R-:W-:Y:S05]  /*3a90*/  @!P3 BRA `(.L_x_495) ;  /* 0xfffffffc00f0b947 */ /* 0x001fea000383ffff */
.L_x_494:
[----:B------:R-:W-:Y:S05]  /*3aa0*/  BSYNC.RECONVERGENT B2 ;  /* 0x0000000000027941 */ /* 0x000fea0003800200 */
.L_x_493:
[----:B------:R-:W-:Y:S04]  /*3ab0*/  BSSY.RECONVERGENT B2, `(.L_x_496) ;  /* 0x0000008000027945 */ /* 0x000fe80003800200 */
[----:B------:R-:W-:Y:S05]  /*3ac0*/  @P2 BRA `(.L_x_497) ;  /* 0x0000000000182947 */ /* 0x000fea0003800000 */
[----:B------:R-:W2:Y:S02]  /*3ad0*/  LDG.E R14, desc[UR16][R22.64+0x280] ;  /* 0x00028010160e7981 */ /* 0x000ea4000c1e1900 */
[----:B--2---:R-:W-:-:S07]  /*3ae0*/  FMUL R25, R14, R14 ;  /* 0x0000000e0e197220 */ /* 0x004fce0000400000 */
.L_x_498:
[----:B------:R-:W0:Y:S02]  /*3af0*/  LDS R14, [R13+0x284] ;  /* 0x000284000d0e7984 */ /* 0x000e240000000800 */
[----:B0-----:R-:W-:-:S05]  /*3b00*/  FADD R15, R25, R14 ;  /* 0x0000000e190f7221 */ /* 0x001fca0000000000 */
[----:B------:R-:W0:Y:S02]  /*3b10*/  ATOMS.CAST.SPIN P2, [R13+0x284], R14, R15 ;  /* 0x0002840e0d00758d */ /* 0x000e24000184000f */
[----:B0-----:R-:W-:Y:S05]  /*3b20*/  @!P2 BRA `(.L_x_498) ;  /* 0xfffffffc00f0a947 */ /* 0x001fea000383ffff */
.L_x_497:
[----:B------:R-:W-:Y:S05]  /*3b30*/  BSYNC.RECONVERGENT B2 ;  /* 0x0000000000027941 */ /* 0x000fea0003800200 */
.L_x_496:
[----:B------:R-:W-:Y:S04]  /*3b40*/  BSSY.RECONVERGENT B2, `(.L_x_499) ;  /* 0x0000008000027945 */ /* 0x000fe80003800200 */
[----:B------:R-:W-:Y:S05]  /*3b50*/  @P1 BRA `(.L_x_500) ;  /* 0x0000000000181947 */ /* 0x000fea0003800000 */
[----:B------:R-:W2:Y:S02]  /*3b60*/  LDG.E R14, desc[UR16][R22.64+0x300] ;  /* 0x00030010160e7981 */ /* 0x000ea4000c1e1900 */
[----:B--2---:R-:W-:-:S07]  /*3b70*/  FMUL R25, R14, R14 ;  /* 0x0000000e0e197220 */ /* 0x004fce0000400000 */
.L_x_501:
[----:B------:R-:W0:Y:S02]  /*3b80*/  LDS R14, [R13+0x304] ;  /* 0x000304000d0e7984 */ /* 0x000e240000000800 */
[----:B0-----:R-:W-:-:S05]  /*3b90*/  FADD R15, R25, R14 ;  /* 0x0000000e190f7221 */ /* 0x001fca0000000000 */
[----:B------:R-:W0:Y:S02]  /*3ba0*/  ATOMS.CAST.SPIN P1, [R13+0x304], R14, R15 ;  /* 0x0003040e0d00758d */ /* 0x000e24000182000f */
[----:B0-----:R-:W-:Y:S05]  /*3bb0*/  @!P1 BRA `(.L_x_501) ;  /* 0xfffffffc00f09947 */ /* 0x001fea000383ffff */
.L_x_500:
[----:B------:R-:W-:Y:S05]  /*3bc0*/  BSYNC.RECONVERGENT B2 ;  /* 0x0000000000027941 */ /* 0x000fea0003800200 */
.L_x_499:
[----:B------:R-:W-:Y:S04]  /*3bd0*/  BSSY.RECONVERGENT B2, `(.L_x_502) ;  /* 0x0000008000027945 */ /* 0x000fe80003800200 */
[----:B------:R-:W-:Y:S05]  /*3be0*/  @P0 BRA `(.L_x_503) ;  /* 0x0000000000180947 */ /* 0x000fea0003800000 */
[----:B------:R-:W2:Y:S02]  /*3bf0*/  LDG.E R22, desc[UR16][R22.64+0x380] ;  /* 0x0003801016167981 */ /* 0x000ea4000c1e1900 */
[----:B--2---:R-:W-:-:S07]  /*3c00*/  FMUL R25, R22, R22 ;  /* 0x0000001616197220 */ /* 0x004fce0000400000 */
.L_x_504:
[----:B------:R-:W0:Y:S02]  /*3c10*/  LDS R14, [R13+0x384] ;  /* 0x000384000d0e7984 */ /* 0x000e240000000800 */
[----:B0-----:R-:W-:-:S05]  /*3c20*/  FADD R15, R25, R14 ;  /* 0x0000000e190f7221 */ /* 0x001fca0000000000 */
[----:B------:R-:W0:Y:S02]  /*3c30*/  ATOMS.CAST.SPIN P0, [R13+0x384], R14, R15 ;  /* 0x0003840e0d00758d */ /* 0x000e24000180000f */
[----:B0-----:R-:W-:Y:S05]  /*3c40*/  @!P0 BRA `(.L_x_504) ;  /* 0xfffffffc00f08947 */ /* 0x001fea000383ffff */
.L_x_503:
[----:B------:R-:W-:Y:S05]  /*3c50*/  BSYNC.RECONVERGENT B2 ;  /* 0x0000000000027941 */ /* 0x000fea0003800200 */
.L_x_502:
[----:B------:R-:W-:Y:S01]  /*3c60*/  VIADD R18, R18, 0x100 ;  /* 0x0000010012127836 */ /* 0x000fe20000000000 */
[----:B------:R-:W-:Y:S06]  /*3c70*/  @P6 BRA `(.L_x_505) ;  /* 0xfffffff800746947 */ /* 0x000fec000383ffff */
.L_x_480:
[----:B------:R-:W-:-:S13]  /*3c80*/  ISETP.NE.AND P0, PT, R7, RZ, PT ;  /* 0x000000ff0700720c */ /* 0x000fda0003f05270 */
[----:B------:R-:W-:Y:S05]  /*3c90*/  @!P0 BRA `(.L_x_428) ;  /* 0x0000000400948947 */ /* 0x000fea0003800000 */
[----:B------:R-:W-:-:S05]  /*3ca0*/  VIADD R13, R7, 0xffffffff ;  /* 0xffffffff070d7836 */ /* 0x000fca0000000000 */
[----:B------:R-:W-:-:S13]  /*3cb0*/  ISETP.GE.U32.AND P0, PT, R13, 0x3, PT ;  /* 0x000000030d00780c */ /* 0x000fda0003f06070 */
[----:B------:R-:W-:Y:S05]  /*3cc0*/  @!P0 BRA `(.L_x_506) ;  /* 0x0000000000c88947 */ /* 0x000fea0003800000 */
[----:B------:R-:W5:Y:S01]  /*3cd0*/  LDC.64 R20, c[0x0][0x3a0] ;  /* 0x0000e800ff147b82 */ /* 0x000f620000000a00 */
[----:B012---:R-:W-:Y:S01]  /*3ce0*/  IMAD.IADD R23, R18, 0x1, R3 ;  /* 0x0000000112177824 */ /* 0x007fe200078e0203 */
[----:B------:R-:W-:Y:S01]  /*3cf0*/  BSSY.RECONVERGENT B2, `(.L_x_507) ;  /* 0x0000013000027945 */ /* 0x000fe20003800200 */
[----:B------:R-:W-:Y:S02]  /*3d00*/  IMAD.IADD R14, R12, 0x1, R18 ;  /* 0x000000010c0e7824 */ /* 0x000fe400078e0212 */
[C---:B------:R-:W-:Y:S01]  /*3d10*/  VIADD R15, R23.reuse, 0x40 ;  /* 0x00000040170f7836 */ /* 0x040fe20000000000 */
[CC--:B------:R-:W-:Y:S01]  /*3d20*/  ISETP.GE.AND P0, PT, R23.reuse, R10.reuse, PT ;  /* 0x0000000a1700720c */ /* 0x0c0fe20003f06270 */
[C---:B------:R-:W-:Y:S01]  /*3d30*/  VIADD R19, R23.reuse, 0x60 ;  /* 0x0000006017137836 */ /* 0x040fe20000000000 */
[----:B------:R-:W-:Y:S02]  /*3d40*/  IADD3 R13, PT, PT, R23, 0x20, RZ ;  /* 0x00000020170d7810 */ /* 0x000fe40007ffe0ff */
[----:B------:R-:W-:-:S02]  /*3d50*/  ISETP.GE.AND P2, PT, R15, R10, PT ;  /* 0x0000000a0f00720c */ /* 0x000fc40003f46270 */
[-C--:B------:R-:W-:Y:S01]  /*3d60*/  ISETP.GE.AND P1, PT, R13, R10.reuse, PT ;  /* 0x0000000a0d00720c */ /* 0x080fe20003f26270 */
[----:B------:R-:W-:Y:S01]  /*3d70*/  IMAD.IADD R13, R11, 0x1, R18 ;  /* 0x000000010b0d7824 */ /* 0x000fe200078e0212 */
[----:B------:R-:W-:-:S03]  /*3d80*/  ISETP.GE.AND P3, PT, R19, R10, PT ;  /* 0x0000000a1300720c */ /* 0x000fc60003f66270 */
[----:B-----5:R-:W-:Y:S01]  /*3d90*/  IMAD.WIDE R20, R13, 0x4, R20 ;  /* 0x000000040d147825 */ /* 0x020fe200078e0214 */
[----:B------:R-:W-:Y:S01]  /*3da0*/  LEA R13, R14, UR4, 0x2 ;  /* 0x000000040e0d7c11 */ /* 0x000fe2000f8e10ff */
[----:B------:R-:W-:Y:S08]  /*3db0*/  @P0 BRA `(.L_x_508) ;  /* 0x0000000000180947 */ /* 0x000ff00003800000 */
[----:B------:R-:W2:Y:S02]  /*3dc0*/  LDG.E R14, desc[UR16][R20.64] ;  /* 0x00000010140e7981 */ /* 0x000ea4000c1e1900 */
[----:B--2---:R-:W-:-:S07]  /*3dd0*/  FMUL R19, R14, R14 ;  /* 0x0000000e0e137220 */ /* 0x004fce0000400000 */
.L_x_509:
[----:B------:R-:W0:Y:S02]  /*3de0*/  LDS R14, [R13+0x4] ;  /* 0x000004000d0e7984 */ /* 0x000e240000000800 */
[----:B0-----:R-:W-:-:S05]  /*3df0*/  FADD R15, R19, R14 ;  /* 0x0000000e130f7221 */ /* 0x001fca0000000000 */
[----:B------:R-:W0:Y:S02]  /*3e00*/  ATOMS.CAST.SPIN P0, [R13+0x4], R14, R15 ;  /* 0x0000040e0d00758d */ /* 0x000e24000180000f */
[----:B0-----:R-:W-:Y:S05]  /*3e10*/  @!P0 BRA `(.L_x_509) ;  /* 0xfffffffc00f08947 */ /* 0x001fea000383ffff */
.L_x_508:
[----:B------:R-:W-:Y:S05]  /*3e20*/  BSYNC.RECONVERGENT B2 ;  /* 0x0000000000027941 */ /* 0x000fea0003800200 */
.L_x_507:
[----:B------:R-:W-:Y:S04]  /*3e30*/  BSSY.RECONVERGENT B2, `(.L_x_510) ;  /* 0x0000008000027945 */ /* 0x000fe80003800200 */
[----:B------:R-:W-:Y:S05]  /*3e40*/  @P1 BRA `(.L_x_511) ;  /* 0x0000000000181947 */ /* 0x000fea0003800000 */
[----:B------:R-:W2:Y:S02]  /*3e50*/  LDG.E R14, desc[UR16][R20.64+0x80] ;  /* 0x00008010140e7981 */ /* 0x000ea4000c1e1900 */
[----:B--2---:R-:W-:-:S07]  /*3e60*/  FMUL R19, R14, R14 ;  /* 0x0000000e0e137220 */ /* 0x004fce0000400000 */
.L_x_512:
[----:B------:R-:W0:Y:S02]  /*3e70*/  LDS R14, [R13+0x84] ;  /* 0x000084000d0e7984 */ /* 0x000e240000000800 */
[----:B0-----:R-:W-:-:S05]  /*3e80*/  FADD R15, R19, R14 ;  /* 0x0000000e130f7221 */ /* 0x001fca0000000000 */
[----:B------:R-:W0:Y:S02]  /*3e90*/  ATOMS.CAST.SPIN P0, [R13+0x84], R14, R15 ;  /* 0x0000840e0d00758d */ /* 0x000e24000180000f */
[----:B0-----:R-:W-:Y:S05]  /*3ea0*/  @!P0 BRA `(.L_x_512) ;  /* 0xfffffffc00f08947 */ /* 0x001fea000383ffff */
.L_x_511:
[----:B------:R-:W-:Y:S05]  /*3eb0*/  BSYNC.RECONVERGENT B2 ;  /* 0x0000000000027941 */ /* 0x000fea0003800200 */
.L_x_510:
[----:B------:R-:W-:Y:S04]  /*3ec0*/  BSSY.RECONVERGENT B2, `(.L_x_513) ;  /* 0x0000008000027945 */ /* 0x000fe80003800200 */
[----:B------:R-:W-:Y:S05]  /*3ed0*/  @P2 BRA `(.L_x_514) ;  /* 0x0000000000182947 */ /* 0x000fea0003800000 */
[----:B------:R-:W2:Y:S02]  /*3ee0*/  LDG.E R14, desc[UR16][R20.64+0x100] ;  /* 0x00010010140e7981 */ /* 0x000ea4000c1e1900 */
[----:B--2---:R-:W-:-:S07]  /*3ef0*/  FMUL R19, R14, R14 ;  /* 0x0000000e0e137220 */ /* 0x004fce0000400000 */
.L_x_515:
[----:B------:R-:W0:Y:S02]  /*3f00*/  LDS R14, [R13+0x104] ;  /* 0x000104000d0e7984 */ /* 0x000e240000000800 */
[----:B0-----:R-:W-:-:S05]  /*3f10*/  FADD R15, R19, R14 ;  /* 0x0000000e130f7221 */ /* 0x001fca0000000000 */
[----:B------:R-:W0:Y:S02]  /*3f20*/  ATOMS.CAST.SPIN P0, [R13+0x104], R14, R15 ;  /* 0x0001040e0d00758d */ /* 0x000e24000180000f */
[----:B0-----:R-:W-:Y:S05]  /*3f30*/  @!P0 BRA `(.L_x_515) ;  /* 0xfffffffc00f08947 */ /* 0x001fea000383ffff */
.L_x_514:
[----:B------:R-:W-:Y:S05]  /*3f40*/  BSYNC.RECONVERGENT B2 ;  /* 0x0000000000027941 */ /* 0x000fea0003800200 */
.L_x_513:
[----:B------:R-:W-:Y:S04]  /*3f50*/  BSSY.RECONVERGENT B2, `(.L_x_516) ;  /* 0x0000008000027945 */ /* 0x000fe80003800200 */
[----:B------:R-:W-:Y:S05]  /*3f60*/  @P3 BRA `(.L_x_517) ;  /* 0x0000000000183947 */ /* 0x000fea0003800000 */
[----:B------:R-:W2:Y:S02]  /*3f70*/  LDG.E R20, desc[UR16][R20.64+0x180] ;  /* 0x0001801014147981 */ /* 0x000ea4000c1e1900 */
[----:B--2---:R-:W-:-:S07]  /*3f80*/  FMUL R19, R20, R20 ;  /* 0x0000001414137220 */ /* 0x004fce0000400000 */
.L_x_518:
[----:B------:R-:W0:Y:S02]  /*3f90*/  LDS R14, [R13+0x184] ;  /* 0x000184000d0e7984 */ /* 0x000e240000000800 */
[----:B0-----:R-:W-:-:S05]  /*3fa0*/  FADD R15, R19, R14 ;  /* 0x0000000e130f7221 */ /* 0x001fca0000000000 */
[----:B------:R-:W0:Y:S02]  /*3fb0*/  ATOMS.CAST.SPIN P0, [R13+0x184], R14, R15 ;  /* 0x0001840e0d00758d */ /* 0x000e24000180000f */
[----:B0-----:R-:W-:Y:S05]  /*3fc0*/  @!P0 BRA `(.L_x_518) ;  /* 0xfffffffc00f08947 */ /* 0x001fea000383ffff */
.L_x_517:
[----:B------:R-:W-:Y:S05]  /*3fd0*/  BSYNC.RECONVERGENT B2 ;  /* 0x0000000000027941 */ /* 0x000fea0003800200 */
.L_x_516:
[----:B------:R-:W-:-:S07]  /*3fe0*/  VIADD R18, R18, 0x80 ;  /* 0x0000008012127836 */ /* 0x000fce0000000000 */
.L_x_506:
[----:B------:R-:W-:-:S13]  /*3ff0*/  ISETP.NE.AND P0, PT, R9, RZ, PT ;  /* 0x000000ff0900720c */ /* 0x000fda0003f05270 */
[----:B------:R-:W-:Y:S05]  /*4000*/  @!P0 BRA `(.L_x_428) ;  /* 0x0000000000b88947 */ /* 0x000fea0003800000 */
[----:B------:R-:W-:-:S13]  /*4010*/  ISETP.NE.AND P0, PT, R5, RZ, PT ;  /* 0x000000ff0500720c */ /* 0x000fda0003f05270 */
[----:B------:R-:W-:Y:S05]  /*4020*/  @!P0 BRA `(.L_x_519) ;  /* 0x0000000000708947 */ /* 0x000fea0003800000 */
[----:B------:R-:W5:Y:S01]  /*4030*/  LDC.64 R20, c[0x0][0x3a0] ;  /* 0x0000e800ff147b82 */ /* 0x000f620000000a00 */
[----:B------:R-:W-:Y:S01]  /*4040*/  IADD3 R15, PT, PT, R18, R3, RZ ;  /* 0x00000003120f7210 */ /* 0x000fe20007ffe0ff */
[----:B------:R-:W-:Y:S01]  /*4050*/  IMAD.IADD R14, R12, 0x1, R18 ;  /* 0x000000010c0e7824 */ /* 0x000fe200078e0212 */
[----:B------:R-:W-:Y:S02]  /*4060*/  BSSY.RECONVERGENT B2, `(.L_x_520) ;  /* 0x000000e000027945 */ /* 0x000fe40003800200 */
[C---:B------:R-:W-:Y:S01]  /*4070*/  ISETP.GE.AND P0, PT, R15.reuse, R10, PT ;  /* 0x0000000a0f00720c */ /* 0x040fe20003f06270 */
[----:B------:R-:W-:Y:S01]  /*4080*/  VIADD R13, R15, 0x20 ;  /* 0x000000200f0d7836 */ /* 0x000fe20000000000 */
[----:B------:R-:W-:-:S04]  /*4090*/  LEA R19, R14, UR4, 0x2 ;  /* 0x000000040e137c11 */ /* 0x000fc8000f8e10ff */
[----:B------:R-:W-:Y:S01]  /*40a0*/  ISETP.GE.AND P1, PT, R13, R10, PT ;  /* 0x0000000a0d00720c */ /* 0x000fe20003f26270 */
[----:B------:R-:W-:-:S04]  /*40b0*/  IMAD.IADD R13, R11, 0x1, R18 ;  /* 0x000000010b0d7824 */ /* 0x000fc800078e0212 */
[----:B-----5:R-:W-:Y:S02]  /*40c0*/  IMAD.WIDE R20, R13, 0x4, R20 ;  /* 0x000000040d147825 */ /* 0x020fe400078e0214 */
[----:B------:R-:W-:Y:S06]  /*40d0*/  @P0 BRA `(.L_x_521) ;  /* 0x0000000000180947 */ /* 0x000fec0003800000 */
[----:B------:R-:W5:Y:S02]  /*40e0*/  LDG.E R13, desc[UR16][R20.64] ;  /* 0x00000010140d7981 */ /* 0x000f64000c1e1900 */
[----:B-----5:R-:W-:-:S07]  /*40f0*/  FMUL R13, R13, R13 ;  /* 0x0000000d0d0d7220 */ /* 0x020fce0000400000 */
.L_x_522:
[----:B------:R-:W5:Y:S02]  /*4100*/  LDS R14, [R19+0x4] ;  /* 0x00000400130e7984 */ /* 0x000f640000000800 */
[----:B-----5:R-:W-:-:S05]  /*4110*/  FADD R15, R13, R14 ;  /* 0x0000000e0d0f7221 */ /* 0x020fca0000000000 */
[----:B------:R-:W5:Y:S02]  /*4120*/  ATOMS.CAST.SPIN P0, [R19+0x4], R14, R15 ;  /* 0x0000040e1300758d */ /* 0x000f64000180000f */
[----:B-----5:R-:W-:Y:S05]  /*4130*/  @!P0 BRA `(.L_x_522) ;  /* 0xfffffffc00f08947 */ /* 0x020fea000383ffff */
.L_x_521:
[----:B------:R-:W-:Y:S05]  /*4140*/  BSYNC.RECONVERGENT B2 ;  /* 0x0000000000027941 */ /* 0x000fea0003800200 */
.L_x_520:
[----:B------:R-:W-:Y:S04]  /*4150*/  BSSY.RECONVERGENT B2, `(.L_x_523) ;  /* 0x0000008000027945 */ /* 0x000fe80003800200 */
[----:B------:R-:W-:Y:S05]  /*4160*/  @P1 BRA `(.L_x_524) ;  /* 0x0000000000181947 */ /* 0x000fea0003800000 */
[----:B------:R-:W5:Y:S02]  /*4170*/  LDG.E R20, desc[UR16][R20.64+0x80] ;  /* 0x0000801014147981 */ /* 0x000f64000c1e1900 */
[----:B-----5:R-:W-:-:S07]  /*4180*/  FMUL R13, R20, R20 ;  /* 0x00000014140d7220 */ /* 0x020fce0000400000 */
.L_x_525:
[----:B------:R-:W5:Y:S02]  /*4190*/  LDS R14, [R19+0x84] ;  /* 0x00008400130e7984 */ /* 0x000f640000000800 */
[----:B-----5:R-:W-:-:S05]  /*41a0*/  FADD R15, R13, R14 ;  /* 0x0000000e0d0f7221 */ /* 0x020fca0000000000 */
[----:B------:R-:W5:Y:S02]  /*41b0*/  ATOMS.CAST.SPIN P0, [R19+0x84], R14, R15 ;  /* 0x0000840e1300758d */ /* 0x000f64000180000f */
[----:B-----5:R-:W-:Y:S05]  /*41c0*/  @!P0 BRA `(.L_x_525) ;  /* 0xfffffffc00f08947 */ /* 0x020fea000383ffff */
.L_x_524:
[----:B------:R-:W-:Y:S05]  /*41d0*/  BSYNC.RECONVERGENT B2 ;  /* 0x0000000000027941 */ /* 0x000fea0003800200 */
.L_x_523:
[----:B------:R-:W-:-:S07]  /*41e0*/  VIADD R18, R18, 0x40 ;  /* 0x0000004012127836 */ /* 0x000fce0000000000 */
.L_x_519:
[----:B------:R-:W-:-:S13]  /*41f0*/  ISETP.NE.AND P0, PT, R6, RZ, PT ;  /* 0x000000ff0600720c */ /* 0x000fda0003f05270 */
[----:B------:R-:W-:Y:S05]  /*4200*/  @P0 BRA `(.L_x_428) ;  /* 0x0000000000380947 */ /* 0x000fea0003800000 */
[--C-:B------:R-:W-:Y:S02]  /*4210*/  IMAD.IADD R13, R3, 0x1, R18.reuse ;  /* 0x00000001030d7824 */ /* 0x100fe400078e0212 */
[----:B------:R-:W-:-:S03]  /*4220*/  IMAD.IADD R12, R12, 0x1, R18 ;  /* 0x000000010c0c7824 */ /* 0x000fc600078e0212 */
[----:B------:R-:W-:Y:S02]  /*4230*/  ISETP.GE.AND P0, PT, R13, R10, PT ;  /* 0x0000000a0d00720c */ /* 0x000fe40003f06270 */
[----:B------:R-:W-:-:S11]  /*4240*/  IADD3 R13, PT, PT, R11, R18, RZ ;  /* 0x000000120b0d7210 */ /* 0x000fd60007ffe0ff */
[----:B------:R-:W-:Y:S05]  /*4250*/  @P0 BRA `(.L_x_428) ;  /* 0x0000000000240947 */ /* 0x000fea0003800000 */
[----:B------:R-:W5:Y:S02]  /*4260*/  LDC.64 R10, c[0x0][0x3a0] ;  /* 0x0000e800ff0a7b82 */ /* 0x000f640000000a00 */
[----:B-----5:R-:W-:-:S06]  /*4270*/  IMAD.WIDE R10, R13, 0x4, R10 ;  /* 0x000000040d0a7825 */ /* 0x020fcc00078e020a */
[----:B------:R-:W5:Y:S01]  /*4280*/  LDG.E R10, desc[UR16][R10.64] ;  /* 0x000000100a0a7981 */ /* 0x000f62000c1e1900 */
[----:B------:R-:W-:Y:S01]  /*4290*/  LEA R12, R12, UR4, 0x2 ;  /* 0x000000040c0c7c11 */ /* 0x000fe2000f8e10ff */
[----:B-----5:R-:W-:-:S07]  /*42a0*/  FMUL R13, R10, R10 ;  /* 0x0000000a0a0d7220 */ /* 0x020fce0000400000 */
.L_x_526:
[----:B------:R-:W5:Y:S02]  /*42b0*/  LDS R10, [R12+0x4] ;  /* 0x000004000c0a7984 */ /* 0x000f640000000800 */
[----:B-----5:R-:W-:-:S05]  /*42c0*/  FADD R11, R13, R10 ;  /* 0x0000000a0d0b7221 */ /* 0x020fca0000000000 */
[----:B------:R-:W5:Y:S02]  /*42d0*/  ATOMS.CAST.SPIN P0, [R12+0x4], R10, R11 ;  /* 0x0000040a0c00758d */ /* 0x000f64000180000b */
[----:B-----5:R-:W-:Y:S05]  /*42e0*/  @!P0 BRA `(.L_x_526) ;  /* 0xfffffffc00f08947 */ /* 0x020fea000383ffff */
.L_x_428:
[----:B------:R-:W-:Y:S05]  /*42f0*/  BSYNC.RECONVERGENT B0 ;  /* 0x0000000000007941 */ /* 0x000fea0003800200 */
.L_x_427:
[----:B------:R-:W-:-:S05]  /*4300*/  VIADD R4, R4, 0x20 ;  /* 0x0000002004047836 */ /* 0x000fca0000000000 */
[----:B------:R-:W-:-:S13]  /*4310*/  ISETP.GE.AND P0, PT, R4, R17, PT ;  /* 0x000000110400720c */ /* 0x000fda0003f06270 */
[----:B------:R-:W-:Y:S05]  /*4320*/  @!P0 BRA `(.L_x_527) ;  /* 0xffffffe000e08947 */ /* 0x000fea000383ffff */
.L_x_426:
[----:B------:R-:W-:Y:S05]  /*4330*/  BSYNC.RECONVERGENT B1 ;  /* 0x0000000000017941 */ /* 0x000fea0003800200 */
.L_x_425:
[----:B------:R-:W5:Y:S02]  /*4340*/  LDCU UR8, c[0x0][0x388] ;  /* 0x00007100ff0877ac */ /* 0x000f640008000800 */
[----:B-----5:R-:W-:Y:S01]  /*4350*/  UISETP.GE.AND UP0, UPT, UR8, 0x1, UPT ;  /* 0x000000010800788c */ /* 0x020fe2000bf06270 */
[----:B------:R-:W-:Y:S08]  /*4360*/  BAR.SYNC.DEFER_BLOCKING 0x0 ;  /* 0x0000000000007b1d */ /* 0x000ff00000010000 */
[----:B------:R-:W-:Y:S05]  /*4370*/  BRA.U !UP0, `(.L_x_528) ;  /* 0x0000000d08207547 */ /* 0x000fea000b800000 */
[----:B------:R-:W5:Y:S01]  /*4380*/  S2R R4, SR_TID.Y ;  /* 0x0000000000047919 */ /* 0x000f620000002200 */
[----:B------:R-:W-:Y:S01]  /*4390*/  UIADD3 UR14, UPT, UPT, UR8, -0x1, URZ ;  /* 0xffffffff080e7890 */ /* 0x000fe2000fffe0ff */
[----:B------:R-:W-:-:S03]  /*43a0*/  UMOV UR4, URZ ;  /* 0x000000ff00047c82 */ /* 0x000fc60008000000 */
[----:B------:R-:W-:Y:S02]  /*43b0*/  UISETP.GE.U32.AND UP1, UPT, UR14, 0x1c00, UPT ;  /* 0x00001c000e00788c */ /* 0x000fe4000bf26070 */
[----:B------:R-:W-:-:S04]  /*43c0*/  ULEA.HI UR9, UR14, 0x1, URZ, 0x16 ;  /* 0x000000010e097891 */ /* 0x000fc8000f8fb0ff */
[----:B------:R-:W-:-:S04]  /*43d0*/  ULOP3.LUT UR12, UR9, 0x7, URZ, 0xc0, !UPT ;  /* 0x00000007090c7892 */ /* 0x000fc8000f8ec0ff */
[----:B------:R-:W-:Y:S01]  /*43e0*/  UISETP.NE.AND UP0, UPT, UR12, URZ, UPT ;  /* 0x000000ff0c00728c */ /* 0x000fe2000bf05270 */
[----:B-----5:R-:W-:Y:S01]  /*43f0*/  IMAD R4, R4, 0x20, R3 ;  /* 0x0000002004047824 */ /* 0x020fe200078e0203 */
[----:B------:R-:W-:Y:S09]  /*4400*/  BRA.U !UP1, `(.L_x_529) ;  /* 0x0000000509747547 */ /* 0x000ff2000b800000 */
[----:B------:R-:W5:Y:S01]  /*4410*/  S2UR UR5, SR_CgaCtaId ;  /* 0x00000000000579c3 */ /* 0x000f620000008800 */
[----:B------:R-:W-:Y:S01]  /*4420*/  UMOV UR4, 0x400 ;  /* 0x0000040000047882 */ /* 0x000fe20000000000 */
[----:B------:R-:W0:Y:S01]  /*4430*/  LDCU UR8, c[0x0][0x388] ;  /* 0x00007100ff0877ac */ /* 0x000e220008000800 */
[----:B------:R-:W-:Y:S02]  /*4440*/  ULOP3.LUT UR13, UR9, 0x7ffff8, URZ, 0xc0, !UPT ;  /* 0x007ffff8090d7892 */ /* 0x000fe4000f8ec0ff */
[----:B-----5:R-:W-:-:S03]  /*4450*/  ULEA UR11, UR5, UR4, 0x18 ;  /* 0x00000004050b7291 */ /* 0x020fc6000f8ec0ff */
[----:B------:R-:W-:Y:S01]  /*4460*/  UMOV UR4, URZ ;  /* 0x000000ff00047c82 */ /* 0x000fe20008000000 */
[----:B0-----:R-:W-:-:S08]  /*4470*/  UMOV UR5, URZ ;  /* 0x000000ff00057c82 */ /* 0x001fd00008000000 */
.L_x_530:
[----:B-1----:R-:W-:Y:S01]  /*4480*/  VIADD R10, R4, UR4 ;  /* 0x00000004040a7c36 */ /* 0x002fe20008000000 */
[----:B------:R-:W-:Y:S01]  /*4490*/  PLOP3.LUT P0, PT, PT, PT, PT, 0x80, 0x8 ;  /* 0x000000000008781c */ /* 0x000fe20003f0f070 */
[----:B------:R-:W-:Y:S02]  /*44a0*/  UIADD3 UR5, UPT, UPT, UR5, 0x8, URZ ;  /* 0x0000000805057890 */ /* 0x000fe4000fffe0ff */
[C---:B------:R-:W-:Y:S01]  /*44b0*/  VIADD R9, R10.reuse, 0x800 ;  /* 0x000008000a097836 */ /* 0x040fe20000000000 */
[C---:B------:R-:W-:Y:S01]  /*44c0*/  ISETP.GE.AND P3, PT, R10.reuse, UR8, PT ;  /* 0x000000080a007c0c */ /* 0x040fe2000bf66270 */
[----:B------:R-:W-:Y:S01]  /*44d0*/  UISETP.NE.AND UP1, UPT, UR5, UR13, UPT ;  /* 0x0000000d0500728c */ /* 0x000fe2000bf25270 */
[C---:B0-----:R-:W-:Y:S01]  /*44e0*/  LEA R5, R10.reuse, UR11, 0x2 ;  /* 0x0000000b0a057c11 */ /* 0x041fe2000f8e10ff */
[----:B------:R-:W-:Y:S01]  /*44f0*/  UIADD3 UR4, UPT, UPT, UR4, 0x2000, URZ ;  /* 0x0000200004047890 */ /* 0x000fe2000fffe0ff */
[----:B------:R-:W-:-:S03]  /*4500*/  IADD3 R8, PT, PT, R10, 0x400, RZ ;  /* 0x000004000a087810 */ /* 0x000fc60007ffe0ff */
        /* <DEDUP_REMOVED lines=77> */
.L_x_529:
[----:B------:R-:W-:Y:S05]  /*49e0*/  BRA.U !UP0, `(.L_x_528) ;  /* 0x0000000508847547 */ /* 0x000fea000b800000 */
[----:B------:R-:W-:Y:S02]  /*49f0*/  UISETP.GE.U32.AND UP0, UPT, UR12, 0x4, UPT ;  /* 0x000000040c00788c */ /* 0x000fe4000bf06070 */
[----:B------:R-:W-:-:S07]  /*4a00*/  ULOP3.LUT UP1, UR5, UR9, 0x3, URZ, 0xc0, !UPT ;  /* 0x0000000309057892 */ /* 0x000fce000f82c0ff */
[----:B------:R-:W-:Y:S05]  /*4a10*/  BRA.U !UP0, `(.L_x_531) ;  /* 0x0000000108b87547 */ /* 0x000fea000b800000 */
[----:B------:R-:W5:Y:S01]  /*4a20*/  S2UR UR11, SR_CgaCtaId ;  /* 0x00000000000b79c3 */ /* 0x000f620000008800 */
[----:B------:R-:W-:Y:S01]  /*4a30*/  UMOV UR9, 0x400 ;  /* 0x0000040000097882 */ /* 0x000fe20000000000 */
[----:B01----:R-:W-:Y:S01]  /*4a40*/  VIADD R9, R4, UR4 ;  /* 0x0000000404097c36 */ /* 0x003fe20008000000 */
[----:B------:R-:W-:Y:S01]  /*4a50*/  PLOP3.LUT P0, PT, PT, PT, PT, 0x80, 0x8 ;  /* 0x000000000008781c */ /* 0x000fe20003f0f070 */
[----:B------:R-:W-:Y:S02]  /*4a60*/  UIADD3 UR4, UPT, UPT, UR4, 0x1000, URZ ;  /* 0x0000100004047890 */ /* 0x000fe4000fffe0ff */
[C---:B------:R-:W-:Y:S01]  /*4a70*/  VIADD R7, R9.reuse, 0x400 ;  /* 0x0000040009077836 */ /* 0x040fe20000000000 */
[C---:B------:R-:W-:Y:S01]  /*4a80*/  ISETP.GE.AND P3, PT, R9.reuse, UR8, PT ;  /* 0x0000000809007c0c */ /* 0x040fe2000bf66270 */
[----:B------:R-:W-:Y:S01]  /*4a90*/  VIADD R8, R9, 0x800 ;  /* 0x0000080009087836 */ /* 0x000fe20000000000 */
[----:B-----5:R-:W-:-:S06]  /*4aa0*/  ULEA UR9, UR11, UR9, 0x18 ;  /* 0x000000090b097291 */ /* 0x020fcc000f8ec0ff */
[----:B---3--:R-:W-:-:S05]  /*4ab0*/  LEA R11, R9, UR9, 0x2 ;  /* 0x00000009090b7c11 */ /* 0x008fca000f8e10ff */
        /* <DEDUP_REMOVED lines=36> */
.L_x_531:
[----:B------:R-:W-:Y:S05]  /*4d00*/  BRA.U !UP1, `(.L_x_528) ;  /* 0x0000000109bc7547 */ /* 0x000fea000b800000 */
[----:B------:R-:W-:Y:S02]  /*4d10*/  UISETP.NE.AND UP1, UPT, UR5, 0x1, UPT ;  /* 0x000000010500788c */ /* 0x000fe4000bf25270 */
[----:B------:R-:W-:-:S07]  /*4d20*/  ULOP3.LUT UP0, URZ, UR14, 0x400, URZ, 0xc0, !UPT ;  /* 0x000004000eff7892 */ /* 0x000fce000f80c0ff */
[----:B------:R-:W-:Y:S05]  /*4d30*/  BRA.U !UP1, `(.L_x_532) ;  /* 0x0000000109687547 */ /* 0x000fea000b800000 */
[----:B------:R-:W5:Y:S01]  /*4d40*/  S2UR UR9, SR_CgaCtaId ;  /* 0x00000000000979c3 */ /* 0x000f620000008800 */
[----:B------:R-:W-:Y:S01]  /*4d50*/  UMOV UR5, 0x400 ;  /* 0x0000040000057882 */ /* 0x000fe20000000000 */
[----:B------:R-:W-:Y:S01]  /*4d60*/  IADD3 R7, PT, PT, R4, UR4, RZ ;  /* 0x0000000404077c10 */ /* 0x000fe2000fffe0ff */
[----:B------:R-:W-:Y:S01]  /*4d70*/  UIADD3 UR4, UPT, UPT, UR4, 0x800, URZ ;  /* 0x0000080004047890 */ /* 0x000fe2000fffe0ff */
[----:B------:R-:W-:Y:S02]  /*4d80*/  PLOP3.LUT P0, PT, PT, PT, PT, 0x80, 0x8 ;  /* 0x000000000008781c */ /* 0x000fe40003f0f070 */
[----:B------:R-:W-:Y:S01]  /*4d90*/  ISETP.GE.AND P2, PT, R7, UR8, PT ;  /* 0x0000000807007c0c */ /* 0x000fe2000bf46270 */
[----:B-----5:R-:W-:-:S06]  /*4da0*/  ULEA UR5, UR9, UR5, 0x18 ;  /* 0x0000000509057291 */ /* 0x020fcc000f8ec0ff */
[C---:B01----:R-:W-:Y:S01]  /*4db0*/  LEA R9, R7.reuse, UR5, 0x2 ;  /* 0x0000000507097c11 */ /* 0x043fe2000f8e10ff */
[----:B------:R-:W-:-:S04]  /*4dc0*/  VIADD R7, R7, 0x400 ;  /* 0x0000040007077836 */ /* 0x000fc80000000000 */
[----:B------:R-:W-:Y:S01]  /*4dd0*/  IMAD R8, R2, 0x4, R9 ;  /* 0x0000000402087824 */ /* 0x000fe200078e0209 */
[----:B---3--:R-:W-:Y:S01]  /*4de0*/  @!P2 LDS R6, [R9] ;  /* 0x000000000906a984 */ /* 0x008fe20000000800 */
        /* <DEDUP_REMOVED lines=15> */
.L_x_532:
        /* <DEDUP_REMOVED lines=17> */
.L_x_533:
[----:B------:R-:W-:Y:S05]  /*4ff0*/  BSYNC.RECONVERGENT B0 ;  /* 0x0000000000007941 */ /* 0x000fea0003800200 */
.L_x_528:
        /* <DEDUP_REMOVED lines=8> */
[----:B0-----:R-:W-:Y:S01]  /*5080*/  HFMA2 R4, -RZ, RZ, 0, 0 ;  /* 0x00000000ff047431 */ /* 0x001fe200000001ff */
[----:B------:R-:W-:Y:S01]  /*5090*/  ULOP3.LUT UR5, UR8, 0x7, URZ, 0xc0, !UPT ;  /* 0x0000000708057892 */ /* 0x000fe2000f8ec0ff */
[----:B------:R-:W-:Y:S01]  /*50a0*/  IMAD.MOV.U32 R2, RZ, RZ, RZ ;  /* 0x000000ffff027224 */ /* 0x000fe200078e00ff */
[----:B------:R-:W-:Y:S02]  /*50b0*/  UISETP.GE.U32.AND UP0, UPT, UR4, 0x7, UPT ;  /* 0x000000070400788c */ /* 0x000fe4000bf06070 */
[----:B------:R-:W-:-:S07]  /*50c0*/  UISETP.NE.AND UP1, UPT, UR5, URZ, UPT ;  /* 0x000000ff0500728c */ /* 0x000fce000bf25270 */
[----:B------:R-:W-:Y:S05]  /*50d0*/  BRA.U !UP0, `(.L_x_537) ;  /* 0x0000000508087547 */ /* 0x000fea000b800000 */
[----:B------:R-:W0:Y:S01]  /*50e0*/  S2R R7, SR_CgaCtaId ;  /* 0x0000000000077919 */ /* 0x000e220000008800 */
[----:B------:R-:W-:Y:S01]  /*50f0*/  ULOP3.LUT UR4, UR8, 0x7ffffff8, URZ, 0xc0, !UPT ;  /* 0x7ffffff808047892 */ /* 0x000fe2000f8ec0ff */
[----:B-1-3--:R-:W-:Y:S01]  /*5100*/  MOV R6, 0x400 ;  /* 0x0000040000067802 */ /* 0x00afe20000000f00 */
[----:B------:R-:W-:Y:S02]  /*5110*/  IMAD.MOV.U32 R5, RZ, RZ, RZ ;  /* 0x000000ffff057224 */ /* 0x000fe400078e00ff */
[----:B------:R-:W-:Y:S02]  /*5120*/  IMAD.MOV.U32 R2, RZ, RZ, RZ ;  /* 0x000000ffff027224 */ /* 0x000fe400078e00ff */
[----:B------:R-:W-:Y:S01]  /*5130*/  IMAD.U32 R4, RZ, RZ, UR4 ;  /* 0x00000004ff047e24 */ /* 0x000fe2000f8e00ff */
[----:B0-----:R-:W-:-:S07]  /*5140*/  LEA R6, R7, R6, 0x18 ;  /* 0x0000000607067211 */ /* 0x001fce00078ec0ff */
.L_x_538:
[----:B------:R-:W-:-:S05]  /*5150*/  IMAD R7, R5, 0x4, R6 ;  /* 0x0000000405077824 */ /* 0x000fca00078e0206 */
        /* <DEDUP_REMOVED lines=58> */
.L_x_537:
[----:B------:R-:W-:Y:S05]  /*5500*/  BRA.U !UP1, `(.L_x_536) ;  /* 0x00000005091c7547 */ /* 0x000fea000b800000 */
[----:B------:R-:W0:Y:S01]  /*5510*/  LDCU UR4, c[0x0][0x388] ;  /* 0x00007100ff0477ac */ /* 0x000e220008000800 */
[----:B------:R-:W-:Y:S02]  /*5520*/  UISETP.GE.U32.AND UP0, UPT, UR5, 0x4, UPT ;  /* 0x000000040500788c */ /* 0x000fe4000bf06070 */
[----:B0-----:R-:W-:-:S04]  /*5530*/  ULOP3.LUT UR9, UR4, 0x3, URZ, 0xc0, !UPT ;  /* 0x0000000304097892 */ /* 0x001fc8000f8ec0ff */
[----:B------:R-:W-:-:S03]  /*5540*/  UISETP.NE.AND UP1, UPT, UR9, URZ, UPT ;  /* 0x000000ff0900728c */ /* 0x000fc6000bf25270 */
[----:B------:R-:W-:Y:S08]  /*5550*/  BRA.U !UP0, `(.L_x_539) ;  /* 0x0000000108807547 */ /* 0x000ff0000b800000 */
[----:B-1-3--:R-:W0:Y:S01]  /*5560*/  S2R R6, SR_CgaCtaId ;  /* 0x0000000000067919 */ /* 0x00ae220000008800 */
[----:B------:R-:W-:-:S04]  /*5570*/  MOV R5, 0x400 ;  /* 0x0000040000057802 */ /* 0x000fc80000000f00 */
[----:B0-----:R-:W-:-:S04]  /*5580*/  LEA R5, R6, R5, 0x18 ;  /* 0x0000000506057211 */ /* 0x001fc800078ec0ff */
[----:B------:R-:W-:-:S05]  /*5590*/  LEA R8, R4, R5, 0x2 ;  /* 0x0000000504087211 */ /* 0x000fca00078e10ff */
        /* <DEDUP_REMOVED lines=22> */
[----:B------:R-:W-:Y:S01]  /*5700*/  @P1 VIADD R5, R4, 0x3 ;  /* 0x0000000304051836 */ /* 0x000fe20000000000 */
[C---:B------:R-:W-:Y:S01]  /*5710*/  @P1 LEA R10, R2.reuse, UR7, 0x2 ;  /* 0x00000007020a1c11 */ /* 0x040fe2000f8e10ff */
[----:B------:R-:W-:Y:S01]  /*5720*/  @P1 VIADD R7, R2, 0x1 ;  /* 0x0000000102071836 */ /* 0x000fe20000000000 */
[----:B------:R-:W-:-:S03]  /*5730*/  IADD3 R4, PT, PT, R4, 0x4, RZ ;  /* 0x0000000404047810 */ /* 0x000fc60007ffe0ff */
[----:B------:R0:W-:Y:S01]  /*5740*/  @P1 STS [R10], R5 ;  /* 0x000000050a001388 */ /* 0x0001e20000000800 */
[----:B------:R-:W-:-:S07]  /*5750*/  @P1 IMAD.MOV.U32 R2, RZ, RZ, R7 ;  /* 0x000000ffff021224 */ /* 0x000fce00078e0007 */
.L_x_539:
[----:B------:R-:W-:Y:S05]  /*5760*/  BRA.U !UP1, `(.L_x_536) ;  /* 0x0000000109847547 */ /* 0x000fea000b800000 */
[----:B------:R-:W-:Y:S02]  /*5770*/  UISETP.NE.AND UP0, UPT, UR9, 0x1, UPT ;  /* 0x000000010900788c */ /* 0x000fe4000bf05270 */
[----:B------:R-:W-:-:S04]  /*5780*/  ULOP3.LUT UR4, UR4, 0x1, URZ, 0xc0, !UPT ;  /* 0x0000000104047892 */ /* 0x000fc8000f8ec0ff */
[----:B------:R-:W-:-:S03]  /*5790*/  UISETP.NE.U32.AND UP1, UPT, UR4, 0x1, UPT ;  /* 0x000000010400788c */ /* 0x000fc6000bf25070 */
[----:B------:R-:W-:Y:S08]  /*57a0*/  BRA.U !UP0, `(.L_x_540) ;  /* 0x0000000108487547 */ /* 0x000ff0000b800000 */
[----:B-1-3--:R-:W1:Y:S01]  /*57b0*/  S2R R6, SR_CgaCtaId ;  /* 0x0000000000067919 */ /* 0x00ae620000008800 */
[----:B0-----:R-:W-:-:S04]  /*57c0*/  MOV R5, 0x400 ;  /* 0x0000040000057802 */ /* 0x001fc80000000f00 */
[----:B-1----:R-:W-:-:S05]  /*57d0*/  LEA R5, R6, R5, 0x18 ;  /* 0x0000000506057211 */ /* 0x002fca00078ec0ff */
[----:B------:R-:W-:-:S05]  /*57e0*/  IMAD R6, R4, 0x4, R5 ;  /* 0x0000000404067824 */ /* 0x000fca00078e0205 */
        /* <DEDUP_REMOVED lines=10> */
[----:B------:R-:W-:Y:S02]  /*5890*/  @P1 VIADD R8, R2, 0x1 ;  /* 0x0000000102081836 */ /* 0x000fe40000000000 */
[----:B------:R-:W-:Y:S02]  /*58a0*/  VIADD R4, R4, 0x2 ;  /* 0x0000000204047836 */ /* 0x000fe40000000000 */
[----:B------:R0:W-:Y:S01]  /*58b0*/  @P1 STS [R10], R5 ;  /* 0x000000050a001388 */ /* 0x0001e20000000800 */
[----:B------:R-:W-:-:S07]  /*58c0*/  @P1 MOV R2, R8 ;  /* 0x0000000800021202 */ /* 0x000fce0000000f00 */
.L_x_540:
[----:B------:R-:W-:Y:S05]  /*58d0*/  BRA.U UP1, `(.L_x_536) ;  /* 0x0000000101287547 */ /* 0x000fea000b800000 */
[----:B-1-3--:R-:W1:Y:S01]  /*58e0*/  S2R R6, SR_CgaCtaId ;  /* 0x0000000000067919 */ /* 0x00ae620000008800 */
[----:B0-----:R-:W-:-:S04]  /*58f0*/  MOV R5, 0x400 ;  /* 0x0000040000057802 */ /* 0x001fc80000000f00 */
[----:B-1----:R-:W-:-:S05]  /*5900*/  LEA R5, R6, R5, 0x18 ;  /* 0x0000000506057211 */ /* 0x002fca00078ec0ff */
[----:B------:R-:W-:-:S06]  /*5910*/  IMAD R5, R4, 0x4, R5 ;  /* 0x0000000404057824 */ /* 0x000fcc00078e0205 */
[----:B------:R-:W0:Y:S02]  /*5920*/  LDS R5, [R5] ;  /* 0x0000000005057984 */ /* 0x000e240000000800 */
[----:B0-----:R-:W-:-:S13]  /*5930*/  ISETP.GE.AND P0, PT, R5, RZ, PT ;  /* 0x000000ff0500720c */ /* 0x001fda0003f06270 */
[C---:B------:R-:W-:Y:S01]  /*5940*/  @P0 LEA R7, R2.reuse, UR7, 0x2 ;  /* 0x0000000702070c11 */ /* 0x040fe2000f8e10ff */
[----:B------:R-:W-:-:S04]  /*5950*/  @P0 VIADD R6, R2, 0x1 ;  /* 0x0000000102060836 */ /* 0x000fc80000000000 */
[----:B------:R0:W-:Y:S01]  /*5960*/  @P0 STS [R7], R4 ;  /* 0x0000000407000388 */ /* 0x0001e20000000800 */
[----:B------:R-:W-:-:S07]  /*5970*/  @P0 IMAD.MOV.U32 R2, RZ, RZ, R6 ;  /* 0x000000ffff020224 */ /* 0x000fce00078e0006 */
.L_x_536:
[----:B------:R0:W-:Y:S02]  /*5980*/  STS [UR10], R2 ;  /* 0x00000002ff007988 */ /* 0x0001e4000800080a */
.L_x_535:
[----:B------:R-:W-:Y:S05]  /*5990*/  BSYNC.RECONVERGENT B0 ;  /* 0x0000000000007941 */ /* 0x000fea0003800200 */
.L_x_534:
[----:B------:R-:W-:Y:S01]  /*59a0*/  BAR.SYNC.DEFER_BLOCKING 0x0 ;  /* 0x0000000000007b1d */ /* 0x000fe20000010000 */
[----:B0-----:R-:W-:Y:S02]  /*59b0*/  HFMA2 R2, -RZ, RZ, 0, 0 ;  /* 0x00000000ff027431 */ /* 0x001fe400000001ff */
[----:B------:R-:W-:Y:S01]  /*59c0*/  IMAD.MOV.U32 R4, RZ, RZ, RZ ;  /* 0x000000ffff047224 */ /* 0x000fe200078e00ff */
[----:B-1-3--:R-:W-:Y:S02]  /*59d0*/  CS2R R6, SRZ ;  /* 0x0000000000067805 */ /* 0x00afe4000001ff00 */
        /* <DEDUP_REMOVED lines=11> */
.L_x_558:
[----:B------:R-:W-:Y:S01]  /*5a90*/  LEA R8, R16, UR7, 0x2 ;  /* 0x0000000710087c11 */ /* 0x000fe2000f8e10ff */
[----:B------:R-:W0:Y:S01]  /*5aa0*/  S2UR UR8, SR_CgaCtaId ;  /* 0x00000000000879c3 */ /* 0x000e220000008800 */
        /* <DEDUP_REMOVED lines=10> */
[----:B------:R-:W-:Y:S05]  /*5b50*/  @P0 BRA `(.L_x_544) ;  /* 0x0000001000b00947 */ /* 0x000fea0003800000 */
[----:B------:R-:W-:-:S07]  /*5b60*/  IMAD.MOV.U32 R13, RZ, RZ, RZ ;  /* 0x000000ffff0d7224 */ /* 0x000fce00078e00ff */
.L_x_550:
[----:B------:R-:W-:Y:S01]  /*5b70*/  LEA R9, R13, UR7, 0x2 ;  /* 0x000000070d097c11 */ /* 0x000fe2000f8e10ff */
[----:B------:R-:W0:Y:S01]  /*5b80*/  LDC.64 R14, c[0x0][0x3b0] ;  /* 0x0000ec00ff0e7b82 */ /* 0x000e220000000a00 */
[----:B------:R-:W-:-:S07]  /*5b90*/  VIADD R17, R8, 0x2 ;  /* 0x0000000208117836 */ /* 0x000fce0000000000 */
[----:B------:R-:W3:Y:S01]  /*5ba0*/  S2UR UR8, SR_CgaCtaId ;  /* 0x00000000000879c3 */ /* 0x000ee20000008800 */
[----:B------:R-:W5:Y:S01]  /*5bb0*/  LDS R12, [R9] ;  /* 0x00000000090c7984 */ /* 0x000f620000000800 */
[----:B------:R-:W-:Y:S01]  /*5bc0*/  IMAD R17, R8, R17, R17 ;  /* 0x0000001108117224 */ /* 0x000fe200078e0211 */
[----:B------:R-:W-:Y:S01]  /*5bd0*/  UMOV UR4, 0x400 ;  /* 0x0000040000047882 */ /* 0x000fe20000000000 */
[----:B------:R-:W1:Y:S03]  /*5be0*/  LDCU UR9, c[0x0][0x380] ;  /* 0x00007000ff0977ac */ /* 0x000e660008000800 */
[----:B------:R-:W-:Y:S02]  /*5bf0*/  LEA.HI R10, R17, R17, RZ, 0x1 ;  /* 0x00000011110a7211 */ /* 0x000fe400078f08ff */
[----:B------:R-:W-:Y:S02]  /*5c00*/  LOP3.LUT R17, RZ, R8, RZ, 0x33, !PT ;  /* 0x00000008ff117212 */ /* 0x000fe400078e33ff */
[----:B------:R-:W-:-:S04]  /*5c10*/  SHF.R.S32.HI R10, RZ, 0x1, R10 ;  /* 0x00000001ff0a7819 */ /* 0x000fc8000001140a */
[----:B-----5:R-:W-:-:S05]  /*5c20*/  IADD3 R17, PT, PT, R12, R10, R17 ;  /* 0x0000000a0c117210 */ /* 0x020fca0007ffe011 */
[----:B0-----:R-:W-:-:S06]  /*5c30*/  IMAD.WIDE R14, R17, 0x4, R14 ;  /* 0x00000004110e7825 */ /* 0x001fcc00078e020e */
[----:B------:R0:W5:Y:S01]  /*5c40*/  LDG.E R15, desc[UR16][R14.64] ;  /* 0x000000100e0f7981 */ /* 0x000162000c1e1900 */
[----:B---3--:R-:W-:Y:S01]  /*5c50*/  ULEA UR4, UR8, UR4, 0x18 ;  /* 0x0000000408047291 */ /* 0x008fe2000f8ec0ff */
[----:B-1----:R-:W-:Y:S01]  /*5c60*/  MOV R9, UR9 ;  /* 0x0000000900097c02 */ /* 0x002fe20008000f00 */
[----:B------:R-:W1:Y:S01]  /*5c70*/  LDCU UR8, c[0x0][0x388] ;  /* 0x00007100ff0877ac */ /* 0x000e620008000800 */
[----:B------:R-:W-:Y:S02]  /*5c80*/  VIADD R13, R13, 0x1 ;  /* 0x000000010d0d7836 */ /* 0x000fe40000000000 */
[----:B------:R-:W-:Y:S01]  /*5c90*/  ISETP.GE.AND P1, PT, R9, 0xe1, PT ;  /* 0x000000e10900780c */ /* 0x000fe20003f26270 */
[----:B------:R-:W-:Y:S01]  /*5ca0*/  IMAD.MOV.U32 R10, RZ, RZ, RZ ;  /* 0x000000ffff0a7224 */ /* 0x000fe200078e00ff */
[----:B------:R-:W-:Y:S02]  /*5cb0*/  LEA R17, R12, UR4, 0x2 ;  /* 0x000000040c117c11 */ /* 0x000fe4000f8e10ff */
[----:B------:R-:W-:-:S04]  /*5cc0*/  ISETP.NE.AND P0, PT, R13, R16, PT ;  /* 0x000000100d00720c */ /* 0x000fc80003f05270 */
[----:B------:R-:W0:Y:S01]  /*5cd0*/  LDS R17, [R17] ;  /* 0x0000000011117984 */ /* 0x000e220000000800 */
[----:B-1----:R-:W-:Y:S02]  /*5ce0*/  IMAD R12, R11, UR8, R12 ;  /* 0x000000080b0c7c24 */ /* 0x002fe4000f8e020c */
[----:B0-----:R-:W-:Y:S02]  /*5cf0*/  IMAD R14, R17, UR8, R8 ;  /* 0x00000008110e7c24 */ /* 0x001fe4000f8e0208 */
[----:B-----5:R-:W-:Y:S01]  /*5d00*/  FADD R15, R15, 1 ;  /* 0x3f8000000f0f7421 */ /* 0x020fe20000000000 */
[----:B------:R-:W-:Y:S06]  /*5d10*/  @!P1 BRA `(.L_x_545) ;  /* 0x00000004005c9947 */ /* 0x000fec0003800000 */
[----:B------:R-:W-:Y:S01]  /*5d20*/  UISETP.LT.AND UP0, UPT, UR5, 0x20, UPT ;  /* 0x000000200500788c */ /* 0x000fe2000bf01270 */
[----:B------:R-:W0:Y:S01]  /*5d30*/  LDC R17, c[0x0][0x380] ;  /* 0x0000e000ff117b82 */ /* 0x000e220000000800 */
[----:B------:R-:W-:Y:S01]  /*5d40*/  UIMAD UR4, UR8, 0xc, UR4 ;  /* 0x0000000c080478a4 */ /* 0x000fe2000f8e0204 */
[-CC-:B------:R-:W-:Y:S01]  /*5d50*/  IMAD R20, R14, R9.reuse, R3.reuse ;  /* 0x000000090e147224 */ /* 0x180fe200078e0203 */
[----:B------:R-:W-:Y:S01]  /*5d60*/  USEL UR9, UR5, 0x20, !UP0 ;  /* 0x0000002005097887 */ /* 0x000fe2000c000000 */
[--C-:B------:R-:W-:Y:S01]  /*5d70*/  IMAD R19, R12, R9, R3.reuse ;  /* 0x000000090c137224 */ /* 0x100fe200078e0203 */
[----:B------:R-:W-:Y:S01]  /*5d80*/  UIADD3 UR4, UPT, UPT, UR4, 0x204, URZ ;  /* 0x0000020404047890 */ /* 0x000fe2000fffe0ff */
[----:B------:R-:W-:Y:S01]  /*5d90*/  IMAD.MOV.U32 R21, RZ, RZ, 0x80 ;  /* 0x00000080ff157424 */ /* 0x000fe200078e00ff */
[----:B------:R-:W-:Y:S01]  /*5da0*/  UIADD3 UR9, UPT, UPT, UR9, -0x1, URZ ;  /* 0xffffffff09097890 */ /* 0x000fe2000fffe0ff */
[----:B------:R-:W-:-:S03]  /*5db0*/  IMAD.MOV.U32 R18, RZ, RZ, R3 ;  /* 0x000000ffff127224 */ /* 0x000fc600078e0003 */
[----:B------:R-:W-:Y:S01]  /*5dc0*/  ULEA.HI UR9, UR9, 0x1, URZ, 0x1b ;  /* 0x0000000109097891 */ /* 0x000fe2000f8fd8ff */
[----:B------:R-:W-:Y:S02]  /*5dd0*/  LEA R19, R19, UR4, 0x2 ;  /* 0x0000000413137c11 */ /* 0x000fe4000f8e10ff */
[----:B------:R-:W-:Y:S01]  /*5de0*/  LEA R20, R20, UR4, 0x2 ;  /* 0x0000000414147c11 */ /* 0x000fe2000f8e10ff */
[----:B------:R-:W-:-:S04]  /*5df0*/  ULOP3.LUT UR9, UR9, 0xffffff8, URZ, 0xc0, !UPT ;  /* 0x0ffffff809097892 */ /* 0x000fc8000f8ec0ff */
[----:B------:R-:W-:-:S06]  /*5e00*/  UIADD3 UR9, UPT, UPT, -UR9, URZ, URZ ;  /* 0x000000ff09097290 */ /* 0x000fcc000fffe1ff */
[----:B------:R-:W-:-:S07]  /*5e10*/  IMAD.U32 R10, RZ, RZ, UR9 ;  /* 0x00000009ff0a7e24 */ /* 0x000fce000f8e00ff */
.L_x_546:
[----:B0-----:R-:W-:Y:S01]  /*5e20*/  IMAD.MOV.U32 R9, RZ, RZ, R17 ;  /* 0x000000ffff097224 */ /* 0x001fe200078e0011 */
[----:B--2---:R-:W-:Y:S01]  /*5e30*/  IADD3 R22, PT, PT, R18, 0x20, RZ ;  /* 0x0000002012167810 */ /* 0x004fe20007ffe0ff */
[----:B------:R-:W-:-:S03]  /*5e40*/  VIADD R10, R10, 0x8 ;  /* 0x000000080a0a7836 */ /* 0x000fc60000000000 */
[-C--:B------:R-:W-:Y:S02]  /*5e50*/  ISETP.GE.AND P1, PT, R18, R9.reuse, PT ;  /* 0x000000091200720c */ /* 0x080fe40003f26270 */
[----:B------:R-:W-:Y:S01]  /*5e60*/  ISETP.GE.AND P2, PT, R22, R9, PT ;  /* 0x000000091600720c */ /* 0x000fe20003f46270 */
[----:B------:R-:W-:-:S10]  /*5e70*/  IMAD.MOV.U32 R22, RZ, RZ, RZ ;  /* 0x000000ffff167224 */ /* 0x000fd400078e00ff */
[----:B------:R-:W-:Y:S04]  /*5e80*/  @!P1 LDS R23, [R19+-0x200] ;  /* 0xfffe000013179984 */ /* 0x000fe80000000800 */
[----:B----4-:R-:W0:Y:S04]  /*5e90*/  @!P1 LDS R24, [R20+-0x200] ;  /* 0xfffe000014189984 */ /* 0x010e280000000800 */
[----:B------:R-:W-:Y:S04]  /*5ea0*/  @!P2 LDS R25, [R19+-0x180] ;  /* 0xfffe80001319a984 */ /* 0x000fe80000000800 */
[----:B------:R-:W1:Y:S01]  /*5eb0*/  @!P2 LDS R26, [R20+-0x180] ;  /* 0xfffe8000141aa984 */ /* 0x000e620000000800 */
[----:B0-----:R-:W-:Y:S01]  /*5ec0*/  @!P1 FMUL R22, R23, R24 ;  /* 0x0000001817169220 */ /* 0x001fe20000400000 */
[----:B------:R-:W-:-:S03]  /*5ed0*/  VIADD R24, R18, 0x40 ;  /* 0x0000004012187836 */ /* 0x000fc60000000000 */
[----:B------:R-:W-:Y:S02]  /*5ee0*/  FFMA R22, R15, R22, R2 ;  /* 0x000000160f167223 */ /* 0x000fe40000000002 */
[----:B------:R-:W-:Y:S01]  /*5ef0*/  ISETP.GE.AND P3, PT, R24, R9, PT ;  /* 0x000000091800720c */ /* 0x000fe20003f66270 */
[----:B------:R-:W-:Y:S02]  /*5f00*/  IMAD.MOV.U32 R24, RZ, RZ, RZ ;  /* 0x000000ffff187224 */ /* 0x000fe400078e00ff */
[----:B-1----:R-:W-:Y:S01]  /*5f10*/  @!P2 FMUL R24, R25, R26 ;  /* 0x0000001a1918a220 */ /* 0x002fe20000400000 */
[C---:B------:R-:W-:Y:S02]  /*5f20*/  VIADD R25, R21.reuse, 0xffffff80 ;  /* 0xffffff8015197836 */ /* 0x040fe40000000000 */
[----:B------:R-:W-:-:S03]  /*5f30*/  VIADD R21, R21, 0x100 ;  /* 0x0000010015157836 */ /* 0x000fc60000000000 */
[----:B------:R-:W-:-:S04]  /*5f40*/  SHF.R.U32.HI R25, RZ, 0x5, R25 ;  /* 0x00000005ff197819 */ /* 0x000fc80000011619 */
[----:B------:R-:W-:Y:S01]  /*5f50*/  @!P3 LDS R26, [R19+-0x100] ;  /* 0xffff0000131ab984 */ /* 0x000fe20000000800 */
[----:B------:R-:W-:-:S03]  /*5f60*/  IMAD.SHL.U32 R25, R25, 0x4, RZ ;  /* 0x0000000419197824 */ /* 0x000fc600078e00ff */
[----:B------:R-:W0:Y:S02]  /*5f70*/  @!P3 LDS R23, [R20+-0x100] ;  /* 0xffff00001417b984 */ /* 0x000e240000000800 */
[----:B------:R-:W-:-:S13]  /*5f80*/  ISETP.EQ.AND P1, PT, R25, RZ, PT ;  /* 0x000000ff1900720c */ /* 0x000fda0003f22270 */
[----:B------:R-:W-:Y:S01]  /*5f90*/  @P1 MOV R2, R22 ;  /* 0x0000001600021202 */ /* 0x000fe20000000f00 */
[----:B------:R-:W-:Y:S02]  /*5fa0*/  IMAD.MOV.U32 R22, RZ, RZ, RZ ;  /* 0x000000ffff167224 */ /* 0x000fe400078e00ff */
[----:B------:R-:W-:Y:S01]  /*5fb0*/  @P1 FFMA R4, R15, R24, R4 ;  /* 0x000000180f041223 */ /* 0x000fe20000000004 */
[----:B------:R-:W-:Y:S02]  /*5fc0*/  IMAD.MOV.U32 R24, RZ, RZ, RZ ;  /* 0x000000ffff187224 */ /* 0x000fe400078e00ff */
[----:B0-----:R-:W-:Y:S01]  /*5fd0*/  @!P3 FMUL R22, R26, R23 ;  /* 0x000000171a16b220 */ /* 0x001fe20000400000 */
[----:B------:R-:W-:-:S03]  /*5fe0*/  VIADD R26, R18, 0x60 ;  /* 0x00000060121a7836 */ /* 0x000fc60000000000 */
[----:B------:R-:W-:Y:S01]  /*5ff0*/  @P1 FFMA R6, R15, R22, R6 ;  /* 0x000000160f061223 */ /* 0x000fe20000000006 */
[----:B------:R-:W-:Y:S01]  /*6000*/  IMAD.MOV.U32 R22, RZ, RZ, RZ ;  /* 0x000000ffff167224 */ /* 0x000fe200078e00ff */
[----:B------:R-:W-:-:S13]  /*6010*/  ISETP.GE.AND P2, PT, R26, R9, PT ;  /* 0x000000091a00720c */ /* 0x000fda0003f46270 */
[----:B------:R-:W-:Y:S04]  /*6020*/  @!P2 LDS R23, [R19+-0x80] ;  /* 0xffff80001317a984 */ /* 0x000fe80000000800 */
[----:B------:R-:W0:Y:S02]  /*6030*/  @!P2 LDS R26, [R20+-0x80] ;  /* 0xffff8000141aa984 */ /* 0x000e240000000800 */
[----:B0-----:R-:W-:Y:S01]  /*6040*/  @!P2 FMUL R24, R23, R26 ;  /* 0x0000001a1718a220 */ /* 0x001fe20000400000 */
[C---:B------:R-:W-:Y:S01]  /*6050*/  VIADD R26, R18.reuse, 0x80 ;  /* 0x00000080121a7836 */ /* 0x040fe20000000000 */
[----:B------:R-:W-:Y:S01]  /*6060*/  ISETP.EQ.AND P2, PT, R25, -0x10, PT ;  /* 0xfffffff01900780c */ /* 0x000fe20003f42270 */
[----:B------:R-:W-:Y:S02]  /*6070*/  IMAD.MOV.U32 R23, RZ, RZ, RZ ;  /* 0x000000ffff177224 */ /* 0x000fe400078e00ff */
[----:B------:R-:W-:Y:S01]  /*6080*/  @P1 FFMA R7, R15, R24, R7 ;  /* 0x000000180f071223 */ /* 0x000fe20000000007 */
[----:B------:R-:W-:Y:S01]  /*6090*/  VIADD R24, R18, 0xe0 ;  /* 0x000000e012187836 */ /* 0x000fe20000000000 */
[----:B------:R-:W-:-:S04]  /*60a0*/  ISETP.GE.AND P3, PT, R26, R9, PT ;  /* 0x000000091a00720c */ /* 0x000fc80003f66270 */
[----:B------:R-:W-:Y:S01]  /*60b0*/  ISETP.GE.AND P1, PT, R24, R9, PT ;  /* 0x000000091800720c */ /* 0x000fe20003f26270 */
[----:B------:R-:W-:-:S08]  /*60c0*/  HFMA2 R24, -RZ, RZ, 0, 0 ;  /* 0x00000000ff187431 */ /* 0x000fd000000001ff */
[----:B------:R-:W-:Y:S04]  /*60d0*/  @!P3 LDS R26, [R19] ;  /* 0x00000000131ab984 */ /* 0x000fe80000000800 */
[----:B------:R-:W0:Y:S02]  /*60e0*/  @!P3 LDS R27, [R20] ;  /* 0x00000000141bb984 */ /* 0x000e240000000800 */
[----:B0-----:R-:W-:Y:S01]  /*60f0*/  @!P3 FMUL R23, R26, R27 ;  /* 0x0000001b1a17b220 */ /* 0x001fe20000400000 */
[----:B------:R-:W-:-:S03]  /*6100*/  IADD3 R26, PT, PT, R18, 0xa0, RZ ;  /* 0x000000a0121a7810 */ /* 0x000fc60007ffe0ff */
[----:B------:R-:W-:Y:S01]  /*6110*/  FFMA R23, R15, R23, R2 ;  /* 0x000000170f177223 */ /* 0x000fe20000000002 */
[----:B------:R-:W-:-:S03]  /*6120*/  ISETP.GE.AND P3, PT, R26, R9, PT ;  /* 0x000000091a00720c */ /* 0x000fc60003f66270 */
[----:B------:R-:W-:-:S10]  /*6130*/  @P2 IMAD.MOV.U32 R2, RZ, RZ, R23 ;  /* 0x000000ffff022224 */ /* 0x000fd400078e0017 */
[----:B------:R-:W-:Y:S04]  /*6140*/  @!P3 LDS R25, [R19+0x80] ;  /* 0x000080001319b984 */ /* 0x000fe80000000800 */
[----:B------:R-:W0:Y:S02]  /*6150*/  @!P3 LDS R26, [R20+0x80] ;  /* 0x00008000141ab984 */ /* 0x000e240000000800 */
[----:B0-----:R-:W-:Y:S01]  /*6160*/  @!P3 FMUL R22, R25, R26 ;  /* 0x0000001a1916b220 */ /* 0x001fe20000400000 */
[C---:B------:R-:W-:Y:S02]  /*6170*/  VIADD R26, R18.reuse, 0xc0 ;  /* 0x000000c0121a7836 */ /* 0x040fe40000000000 */
[----:B------:R-:W-:Y:S02]  /*6180*/  IMAD.MOV.U32 R25, RZ, RZ, RZ ;  /* 0x000000ffff197224 */ /* 0x000fe400078e00ff */
[----:B------:R-:W-:Y:S01]  /*6190*/  @P2 FFMA R4, R15, R22, R4 ;  /* 0x000000160f042223 */ /* 0x000fe20000000004 */
[----:B------:R-:W-:Y:S01]  /*61a0*/  VIADD R18, R18, 0x100 ;  /* 0x0000010012127836 */ /* 0x000fe20000000000 */
[----:B------:R-:W-:-:S13]  /*61b0*/  ISETP.GE.AND P3, PT, R26, R9, PT ;  /* 0x000000091a00720c */ /* 0x000fda0003f66270 */
[----:B------:R-:W-:Y:S04]  /*61c0*/  @!P3 LDS R26, [R19+0x100] ;  /* 0x00010000131ab984 */ /* 0x000fe80000000800 */
[----:B------:R-:W0:Y:S02]  /*61d0*/  @!P3 LDS R27, [R20+0x100] ;  /* 0x00010000141bb984 */ /* 0x000e240000000800 */
[----:B0-----:R-:W-:Y:S02]  /*61e0*/  @!P3 FMUL R25, R26, R27 ;  /* 0x0000001b1a19b220 */ /* 0x001fe40000400000 */
[----:B------:R0:W-:Y:S02]  /*61f0*/  @!P1 LDS R26, [R19+0x180] ;  /* 0x00018000131a9984 */ /* 0x0001e40000000800 */
[----:B------:R-:W-:-:S02]  /*6200*/  @P2 FFMA R6, R15, R25, R6 ;  /* 0x000000190f062223 */ /* 0x000fc40000000006 */
[----:B------:R1:W2:Y:S01]  /*6210*/  @!P1 LDS R27, [R20+0x180] ;  /* 0x00018000141b9984 */ /* 0x0002a20000000800 */
[----:B0-----:R-:W-:Y:S02]  /*6220*/  VIADD R19, R19, 0x400 ;  /* 0x0000040013137836 */ /* 0x001fe40000000000 */
[----:B-1----:R-:W-:Y:S02]  /*6230*/  VIADD R20, R20, 0x400 ;  /* 0x0000040014147836 */ /* 0x002fe40000000000 */
[----:B--2---:R-:W-:Y:S01]  /*6240*/  @!P1 FMUL R24, R26, R27 ;  /* 0x0000001b1a189220 */ /* 0x004fe20000400000 */
[----:B------:R-:W-:-:S03]  /*6250*/  ISETP.NE.AND P1, PT, R10, RZ, PT ;  /* 0x000000ff0a00720c */ /* 0x000fc60003f25270 */
[----:B------:R-:W-:-:S10]  /*6260*/  @P2 FFMA R7, R15, R24, R7 ;  /* 0x000000180f072223 */ /* 0x000fd40000000007 */
[----:B------:R-:W-:Y:S05]  /*6270*/  @P1 BRA `(.L_x_546) ;  /* 0xfffffff800e81947 */ /* 0x000fea000383ffff */
[----:B------:R-:W-:-:S07]  /*6280*/  IADD3 R10, PT, PT, R21, -0x80, RZ ;  /* 0xffffff80150a7810 */ /* 0x000fce0007ffe0ff */
.L_x_545:
[----:B------:R-:W-:-:S04]  /*6290*/  UISETP.LT.AND UP0, UPT, UR5, 0x20, UPT ;  /* 0x000000200500788c */ /* 0x000fc8000bf01270 */
[----:B------:R-:W-:-:S04]  /*62a0*/  USEL UR4, UR5, 0x20, !UP0 ;  /* 0x0000002005047887 */ /* 0x000fc8000c000000 */
        /* <DEDUP_REMOVED lines=12> */
[----:B------:R-:W-:-:S03]  /*6370*/  SHF.R.U32.HI R20, RZ, 0x5, R10 ;  /* 0x00000005ff147819 */ /* 0x000fc6000001160a */
[-CC-:B------:R-:W-:Y:S01]  /*6380*/  IMAD R17, R12, R9.reuse, R18.reuse ;  /* 0x000000090c117224 */ /* 0x180fe200078e0212 */
[-C--:B------:R-:W-:Y:S01]  /*6390*/  ISETP.GE.AND P6, PT, R18, R9.reuse, PT ;  /* 0x000000091200720c */ /* 0x080fe20003fc6270 */
[-C--:B------:R-:W-:Y:S02]  /*63a0*/  IMAD R19, R14, R9.reuse, R18 ;  /* 0x000000090e137224 */ /* 0x080fe400078e0212 */
[----:B--2---:R-:W-:Y:S01]  /*63b0*/  VIADD R22, R18, 0x20 ;  /* 0x0000002012167836 */ /* 0x004fe20000000000 */
[----:B------:R-:W-:Y:S01]  /*63c0*/  LEA R17, R17, UR10, 0x2 ;  /* 0x0000000a11117c11 */ /* 0x000fe2000f8e10ff */
[----:B------:R-:W-:Y:S01]  /*63d0*/  IMAD.SHL.U32 R20, R20, 0x4, RZ ;  /* 0x0000000414147824 */ /* 0x000fe200078e00ff */
[----:B------:R-:W-:Y:S02]  /*63e0*/  LEA R19, R19, UR10, 0x2 ;  /* 0x0000000a13137c11 */ /* 0x000fe4000f8e10ff */
[----:B------:R-:W-:Y:S01]  /*63f0*/  ISETP.GE.AND P5, PT, R22, R9, PT ;  /* 0x000000091600720c */ /* 0x000fe20003fa6270 */
[----:B------:R-:W-:Y:S01]  /*6400*/  IMAD.MOV.U32 R22, RZ, RZ, RZ ;  /* 0x000000ffff167224 */ /* 0x000fe200078e00ff */
[----:B------:R-:W-:-:S02]  /*6410*/  ISETP.EQ.AND P1, PT, R20, RZ, PT ;  /* 0x000000ff1400720c */ /* 0x000fc40003f22270 */
[C---:B------:R-:W-:Y:S01]  /*6420*/  ISETP.EQ.AND P2, PT, R20.reuse, 0x4, PT ;  /* 0x000000041400780c */ /* 0x040fe20003f42270 */
[----:B------:R-:W-:Y:S01]  /*6430*/  @!P6 LDS R23, [R17+0x4] ;  /* 0x000004001117e984 */ /* 0x000fe20000000800 */
[C---:B------:R-:W-:Y:S02]  /*6440*/  ISETP.EQ.AND P3, PT, R20.reuse, 0x8, PT ;  /* 0x000000081400780c */ /* 0x040fe40003f62270 */
[----:B------:R-:W-:Y:S01]  /*6450*/  ISETP.EQ.AND P4, PT, R20, 0xc, PT ;  /* 0x0000000c1400780c */ /* 0x000fe20003f82270 */
[----:B----4-:R-:W0:Y:S04]  /*6460*/  @!P6 LDS R24, [R19+0x4] ;  /* 0x000004001318e984 */ /* 0x010e280000000800 */
[----:B------:R-:W-:Y:S02]  /*6470*/  @!P5 LDS R21, [R17+0x84] ;  /* 0x000084001115d984 */ /* 0x000fe40000000800 */
[----:B------:R-:W-:-:S02]  /*6480*/  @P1 IMAD.MOV.U32 R26, RZ, RZ, R2 ;  /* 0x000000ffff1a1224 */ /* 0x000fc400078e0002 */
[----:B------:R-:W1:Y:S01]  /*6490*/  @!P5 LDS R20, [R19+0x84] ;  /* 0x000084001314d984 */ /* 0x000e620000000800 */
[----:B------:R-:W-:Y:S01]  /*64a0*/  @P2 MOV R26, R4 ;  /* 0x00000004001a2202 */ /* 0x000fe20000000f00 */
[----:B------:R-:W-:Y:S02]  /*64b0*/  @P3 IMAD.MOV.U32 R26, RZ, RZ, R6 ;  /* 0x000000ffff1a3224 */ /* 0x000fe400078e0006 */
[----:B------:R-:W-:Y:S02]  /*64c0*/  @P4 IMAD.MOV.U32 R26, RZ, RZ, R7 ;  /* 0x000000ffff1a4224 */ /* 0x000fe400078e0007 */
[----:B0-----:R-:W-:Y:S01]  /*64d0*/  @!P6 FMUL R22, R23, R24 ;  /* 0x000000181716e220 */ /* 0x001fe20000400000 */
[----:B------:R-:W-:Y:S02]  /*64e0*/  VIADD R23, R10, 0x20 ;  /* 0x000000200a177836 */ /* 0x000fe40000000000 */
[C---:B------:R-:W-:Y:S02]  /*64f0*/  VIADD R24, R18.reuse, 0x40 ;  /* 0x0000004012187836 */ /* 0x040fe40000000000 */
[----:B------:R-:W-:Y:S01]  /*6500*/  FFMA R22, R15, R22, R26 ;  /* 0x000000160f167223 */ /* 0x000fe2000000001a */
[----:B------:R-:W-:Y:S01]  /*6510*/  VIADD R18, R18, 0x60 ;  /* 0x0000006012127836 */ /* 0x000fe20000000000 */
[----:B------:R-:W-:-:S02]  /*6520*/  SHF.R.U32.HI R23, RZ, 0x5, R23 ;  /* 0x00000005ff177819 */ /* 0x000fc40000011617 */
[--C-:B------:R-:W-:Y:S01]  /*6530*/  @P2 IMAD.MOV.U32 R4, RZ, RZ, R22.reuse ;  /* 0x000000ffff042224 */ /* 0x100fe200078e0016 */
[----:B------:R-:W-:Y:S01]  /*6540*/  @P1 MOV R2, R22 ;  /* 0x0000001600021202 */ /* 0x000fe20000000f00 */
[--C-:B------:R-:W-:Y:S01]  /*6550*/  @P3 IMAD.MOV.U32 R6, RZ, RZ, R22.reuse ;  /* 0x000000ffff063224 */ /* 0x100fe200078e0016 */
[----:B------:R-:W-:Y:S01]  /*6560*/  ISETP.GE.AND P2, PT, R24, R9, PT ;  /* 0x000000091800720c */ /* 0x000fe20003f46270 */
[----:B------:R-:W-:Y:S02]  /*6570*/  IMAD.SHL.U32 R23, R23, 0x4, RZ ;  /* 0x0000000417177824 */ /* 0x000fe400078e00ff */
[----:B------:R-:W-:Y:S02]  /*6580*/  HFMA2 R24, -RZ, RZ, 0, 0 ;  /* 0x00000000ff187431 */ /* 0x000fe400000001ff */
[----:B------:R-:W-:Y:S01]  /*6590*/  @P4 IMAD.MOV.U32 R7, RZ, RZ, R22 ;  /* 0x000000ffff074224 */ /* 0x000fe200078e0016 */
[C---:B------:R-:W-:Y:S02]  /*65a0*/  ISETP.EQ.AND P6, PT, R23.reuse, RZ, PT ;  /* 0x000000ff1700720c */ /* 0x040fe40003fc2270 */
[----:B------:R-:W-:Y:S01]  /*65b0*/  ISETP.EQ.AND P1, PT, R23, 0x4, PT ;  /* 0x000000041700780c */ /* 0x000fe20003f22270 */
[----:B-1----:R-:W-:Y:S01]  /*65c0*/  @!P5 FMUL R24, R21, R20 ;  /* 0x000000141518d220 */ /* 0x002fe20000400000 */
[C---:B------:R-:W-:Y:S01]  /*65d0*/  ISETP.EQ.AND P3, PT, R23.reuse, 0x8, PT ;  /* 0x000000081700780c */ /* 0x040fe20003f62270 */
[C---:B------:R-:W-:Y:S01]  /*65e0*/  VIADD R20, R10.reuse, 0x40 ;  /* 0x000000400a147836 */ /* 0x040fe20000000000 */
[----:B------:R-:W-:Y:S01]  /*65f0*/  ISETP.EQ.AND P4, PT, R23, 0xc, PT ;  /* 0x0000000c1700780c */ /* 0x000fe20003f82270 */
[----:B------:R-:W-:Y:S01]  /*6600*/  @!P2 LDS R22, [R19+0x104] ;  /* 0x000104001316a984 */ /* 0x000fe20000000800 */
[C---:B------:R-:W-:Y:S01]  /*6610*/  VIADD R21, R10.reuse, 0x60 ;  /* 0x000000600a157836 */ /* 0x040fe20000000000 */
[----:B------:R-:W-:-:S02]  /*6620*/  IADD3 R10, PT, PT, R10, 0x80, RZ ;  /* 0x000000800a0a7810 */ /* 0x000fc40007ffe0ff */
[----:B------:R-:W0:Y:S01]  /*6630*/  @!P2 LDS R23, [R17+0x104] ;  /* 0x000104001117a984 */ /* 0x000e220000000800 */
[----:B------:R-:W-:Y:S01]  /*6640*/  SHF.R.U32.HI R20, RZ, 0x5, R20 ;  /* 0x00000005ff147819 */ /* 0x000fe20000011614 */
[----:B------:R-:W-:Y:S01]  /*6650*/  @P6 IMAD.MOV.U32 R26, RZ, RZ, R2 ;  /* 0x000000ffff1a6224 */ /* 0x000fe200078e0002 */
[----:B------:R-:W-:Y:S01]  /*6660*/  SHF.R.U32.HI R21, RZ, 0x5, R21 ;  /* 0x00000005ff157819 */ /* 0x000fe20000011615 */
[----:B------:R-:W-:Y:S02]  /*6670*/  @P1 IMAD.MOV.U32 R26, RZ, RZ, R4 ;  /* 0x000000ffff1a1224 */ /* 0x000fe400078e0004 */
[----:B------:R-:W-:Y:S02]  /*6680*/  @P3 IMAD.MOV.U32 R26, RZ, RZ, R6 ;  /* 0x000000ffff1a3224 */ /* 0x000fe400078e0006 */
[----:B------:R-:W-:Y:S02]  /*6690*/  @P4 IMAD.MOV.U32 R26, RZ, RZ, R7 ;  /* 0x000000ffff1a4224 */ /* 0x000fe400078e0007 */
[----:B------:R-:W-:-:S02]  /*66a0*/  IMAD.SHL.U32 R20, R20, 0x4, RZ ;  /* 0x0000000414147824 */ /* 0x000fc400078e00ff */
[----:B------:R-:W-:Y:S01]  /*66b0*/  FFMA R24, R15, R24, R26 ;  /* 0x000000180f187223 */ /* 0x000fe2000000001a */
[----:B------:R-:W-:Y:S02]  /*66c0*/  IMAD.SHL.U32 R21, R21, 0x4, RZ ;  /* 0x0000000415157824 */ /* 0x000fe400078e00ff */
[----:B------:R-:W-:Y:S01]  /*66d0*/  ISETP.EQ.AND P5, PT, R20, RZ, PT ;  /* 0x000000ff1400720c */ /* 0x000fe20003fa2270 */
[--C-:B------:R-:W-:Y:S01]  /*66e0*/  @P1 IMAD.MOV.U32 R4, RZ, RZ, R24.reuse ;  /* 0x000000ffff041224 */ /* 0x100fe200078e0018 */
[----:B------:R-:W-:Y:S01]  /*66f0*/  @P6 MOV R2, R24 ;  /* 0x0000001800026202 */ /* 0x000fe20000000f00 */
[--C-:B------:R-:W-:Y:S01]  /*6700*/  @P3 IMAD.MOV.U32 R6, RZ, RZ, R24.reuse ;  /* 0x000000ffff063224 */ /* 0x100fe200078e0018 */
[----:B------:R-:W-:Y:S01]  /*6710*/  ISETP.GE.AND P6, PT, R18, R9, PT ;  /* 0x000000091200720c */ /* 0x000fe20003fc6270 */
[----:B------:R-:W-:Y:S01]  /*6720*/  @P4 IMAD.MOV.U32 R7, RZ, RZ, R24 ;  /* 0x000000ffff074224 */ /* 0x000fe200078e0018 */
[C---:B------:R-:W-:Y:S01]  /*6730*/  ISETP.EQ.AND P1, PT, R20.reuse, 0x4, PT ;  /* 0x000000041400780c */ /* 0x040fe20003f22270 */
[----:B------:R-:W-:Y:S01]  /*6740*/  HFMA2 R18, -RZ, RZ, 0, 0 ;  /* 0x00000000ff127431 */ /* 0x000fe200000001ff */
[----:B------:R-:W-:-:S02]  /*6750*/  ISETP.EQ.AND P3, PT, R20, 0x8, PT ;  /* 0x000000081400780c */ /* 0x000fc40003f62270 */
[----:B------:R-:W-:-:S03]  /*6760*/  ISETP.EQ.AND P4, PT, R20, 0xc, PT ;  /* 0x0000000c1400780c */ /* 0x000fc60003f82270 */
[----:B------:R-:W-:-:S04]  /*6770*/  @P5 IMAD.MOV.U32 R20, RZ, RZ, R2 ;  /* 0x000000ffff145224 */ /* 0x000fc800078e0002 */
[----:B------:R-:W-:Y:S02]  /*6780*/  @!P6 LDS R17, [R17+0x184] ;  /* 0x000184001111e984 */ /* 0x000fe40000000800 */
[----:B------:R-:W-:Y:S02]  /*6790*/  @P1 IMAD.MOV.U32 R20, RZ, RZ, R4 ;  /* 0x000000ffff141224 */ /* 0x000fe400078e0004 */
[----:B------:R-:W1:Y:S01]  /*67a0*/  @!P6 LDS R24, [R19+0x184] ;  /* 0x000184001318e984 */ /* 0x000e620000000800 */
[----:B------:R-:W-:Y:S02]  /*67b0*/  @P3 IMAD.MOV.U32 R20, RZ, RZ, R6 ;  /* 0x000000ffff143224 */ /* 0x000fe400078e0006 */
[----:B------:R-:W-:Y:S02]  /*67c0*/  @P4 IMAD.MOV.U32 R20, RZ, RZ, R7 ;  /* 0x000000ffff144224 */ /* 0x000fe400078e0007 */
[----:B0-----:R-:W-:Y:S01]  /*67d0*/  @!P2 FMUL R18, R23, R22 ;  /* 0x000000161712a220 */ /* 0x001fe20000400000 */
[----:B------:R-:W-:-:S03]  /*67e0*/  ISETP.EQ.AND P2, PT, R21, RZ, PT ;  /* 0x000000ff1500720c */ /* 0x000fc60003f42270 */
[----:B------:R-:W-:-:S04]  /*67f0*/  FFMA R18, R15, R18, R20 ;  /* 0x000000120f127223 */ /* 0x000fc80000000014 */
[--C-:B------:R-:W-:Y:S01]  /*6800*/  @P5 IMAD.MOV.U32 R2, RZ, RZ, R18.reuse ;  /* 0x000000ffff025224 */ /* 0x100fe200078e0012 */
[C---:B------:R-:W-:Y:S01]  /*6810*/  ISETP.EQ.AND P5, PT, R21.reuse, 0x4, PT ;  /* 0x000000041500780c */ /* 0x040fe20003fa2270 */
[--C-:B------:R-:W-:Y:S01]  /*6820*/  @P3 IMAD.MOV.U32 R6, RZ, RZ, R18.reuse ;  /* 0x000000ffff063224 */ /* 0x100fe200078e0012 */
[----:B------:R-:W-:Y:S01]  /*6830*/  @P1 MOV R4, R18 ;  /* 0x0000001200041202 */ /* 0x000fe20000000f00 */
[----:B------:R-:W-:Y:S01]  /*6840*/  @P4 IMAD.MOV.U32 R7, RZ, RZ, R18 ;  /* 0x000000ffff074224 */ /* 0x000fe200078e0012 */
[C---:B------:R-:W-:Y:S01]  /*6850*/  ISETP.EQ.AND P1, PT, R21.reuse, 0x8, PT ;  /* 0x000000081500780c */ /* 0x040fe20003f22270 */
[----:B------:R-:W-:Y:S01]  /*6860*/  @P2 IMAD.MOV.U32 R20, RZ, RZ, R2 ;  /* 0x000000ffff142224 */ /* 0x000fe200078e0002 */
[----:B------:R-:W-:Y:S01]  /*6870*/  ISETP.EQ.AND P3, PT, R21, 0xc, PT ;  /* 0x0000000c1500780c */ /* 0x000fe20003f62270 */
[----:B------:R-:W-:-:S06]  /*6880*/  IMAD.MOV.U32 R18, RZ, RZ, RZ ;  /* 0x000000ffff127224 */ /* 0x000fcc00078e00ff */
[----:B------:R-:W-:-:S04]  /*6890*/  @P5 IMAD.MOV.U32 R20, RZ, RZ, R4 ;  /* 0x000000ffff145224 */ /* 0x000fc800078e0004 */
[----:B------:R-:W-:Y:S02]  /*68a0*/  @P1 MOV R20, R6 ;  /* 0x0000000600141202 */ /* 0x000fe40000000f00 */
[----:B------:R-:W-:Y:S02]  /*68b0*/  @P3 IMAD.MOV.U32 R20, RZ, RZ, R7 ;  /* 0x000000ffff143224 */ /* 0x000fe400078e0007 */
[----:B-1----:R-:W-:-:S04]  /*68c0*/  @!P6 FMUL R18, R17, R24 ;  /* 0x000000181112e220 */ /* 0x002fc80000400000 */
[----:B------:R-:W-:-:S04]  /*68d0*/  FFMA R18, R15, R18, R20 ;  /* 0x000000120f127223 */ /* 0x000fc80000000014 */
[--C-:B------:R-:W-:Y:S02]  /*68e0*/  @P2 IMAD.MOV.U32 R2, RZ, RZ, R18.reuse ;  /* 0x000000ffff022224 */ /* 0x100fe400078e0012 */
[--C-:B------:R-:W-:Y:S02]  /*68f0*/  @P5 IMAD.MOV.U32 R4, RZ, RZ, R18.reuse ;  /* 0x000000ffff045224 */ /* 0x100fe400078e0012 */
[--C-:B------:R-:W-:Y:S02]  /*6900*/  @P1 IMAD.MOV.U32 R6, RZ, RZ, R18.reuse ;  /* 0x000000ffff061224 */ /* 0x100fe400078e0012 */
[----:B------:R-:W-:-:S07]  /*6910*/  @P3 IMAD.MOV.U32 R7, RZ, RZ, R18 ;  /* 0x000000ffff073224 */ /* 0x000fce00078e0012 */
.L_x_548:
[----:B------:R-:W-:Y:S05]  /*6920*/  BRA.U !UP1, `(.L_x_547) ;  /* 0x0000000509387547 */ /* 0x000fea000b800000 */
[----:B------:R-:W-:Y:S02]  /*6930*/  UISETP.NE.AND UP0, UPT, UR9, 0x1, UPT ;  /* 0x000000010900788c */ /* 0x000fe4000bf05270 */
        /* <DEDUP_REMOVED lines=8> */
[----:B------:R-:W-:Y:S01]  /*69c0*/  VIADD R20, R20, 0x20 ;  /* 0x0000002014147836 */ /* 0x000fe20000000000 */
[----:B------:R-:W-:Y:S01]  /*69d0*/  LEA R19, R17, UR10, 0x2 ;  /* 0x0000000a11137c11 */ /* 0x000fe2000f8e10ff */
[----:B------:R-:W-:Y:S01]  /*69e0*/  IMAD.SHL.U32 R21, R21, 0x4, RZ ;  /* 0x0000000415157824 */ /* 0x000fe200078e00ff */
[----:B--2-4-:R-:W-:Y:S02]  /*69f0*/  LEA R24, R18, UR10, 0x2 ;  /* 0x0000000a12187c11 */ /* 0x014fe4000f8e10ff */
[----:B------:R-:W-:Y:S01]  /*6a00*/  ISETP.GE.AND P1, PT, R20, R9, PT ;  /* 0x000000091400720c */ /* 0x000fe20003f26270 */
[----:B------:R-:W-:Y:S01]  /*6a10*/  HFMA2 R20, -RZ, RZ, 0, 0 ;  /* 0x00000000ff147431 */ /* 0x000fe200000001ff */
[----:B------:R-:W-:-:S02]  /*6a20*/  ISETP.EQ.AND P6, PT, R21, RZ, PT ;  /* 0x000000ff1500720c */ /* 0x000fc40003fc2270 */
[C---:B------:R-:W-:Y:S01]  /*6a30*/  ISETP.EQ.AND P2, PT, R21.reuse, 0x4, PT ;  /* 0x000000041500780c */ /* 0x040fe20003f42270 */
[----:B------:R-:W-:Y:S01]  /*6a40*/  @!P5 LDS R17, [R19+0x4] ;  /* 0x000004001311d984 */ /* 0x000fe20000000800 */
[C---:B------:R-:W-:Y:S02]  /*6a50*/  ISETP.EQ.AND P3, PT, R21.reuse, 0x8, PT ;  /* 0x000000081500780c */ /* 0x040fe40003f62270 */
[----:B------:R-:W-:Y:S01]  /*6a60*/  ISETP.EQ.AND P4, PT, R21, 0xc, PT ;  /* 0x0000000c1500780c */ /* 0x000fe20003f82270 */
[----:B------:R-:W0:Y:S01]  /*6a70*/  @!P5 LDS R18, [R24+0x4] ;  /* 0x000004001812d984 */ /* 0x000e220000000800 */
[C---:B------:R-:W-:Y:S01]  /*6a80*/  VIADD R21, R10.reuse, 0x20 ;  /* 0x000000200a157836 */ /* 0x040fe20000000000 */
[----:B------:R-:W-:Y:S02]  /*6a90*/  IADD3 R10, PT, PT, R10, 0x40, RZ ;  /* 0x000000400a0a7810 */ /* 0x000fe40007ffe0ff */
[----:B------:R-:W-:Y:S02]  /*6aa0*/  @!P1 LDS R19, [R19+0x84] ;  /* 0x0000840013139984 */ /* 0x000fe40000000800 */
[----:B------:R-:W-:Y:S01]  /*6ab0*/  @P6 IMAD.MOV.U32 R22, RZ, RZ, R2 ;  /* 0x000000ffff166224 */ /* 0x000fe200078e0002 */
[----:B------:R-:W-:Y:S01]  /*6ac0*/  SHF.R.U32.HI R21, RZ, 0x5, R21 ;  /* 0x00000005ff157819 */ /* 0x000fe20000011615 */
[----:B------:R-:W1:Y:S01]  /*6ad0*/  @!P1 LDS R24, [R24+0x84] ;  /* 0x0000840018189984 */ /* 0x000e620000000800 */
[----:B------:R-:W-:-:S02]  /*6ae0*/  @P2 IMAD.MOV.U32 R22, RZ, RZ, R4 ;  /* 0x000000ffff162224 */ /* 0x000fc400078e0004 */
[----:B------:R-:W-:Y:S02]  /*6af0*/  @P3 IMAD.MOV.U32 R22, RZ, RZ, R6 ;  /* 0x000000ffff163224 */ /* 0x000fe400078e0006 */
[----:B------:R-:W-:Y:S02]  /*6b00*/  @P4 IMAD.MOV.U32 R22, RZ, RZ, R7 ;  /* 0x000000ffff164224 */ /* 0x000fe400078e0007 */
[----:B------:R-:W-:Y:S02]  /*6b10*/  IMAD.SHL.U32 R21, R21, 0x4, RZ ;  /* 0x0000000415157824 */ /* 0x000fe400078e00ff */
[----:B0-----:R-:W-:-:S03]  /*6b20*/  @!P5 FMUL R20, R17, R18 ;  /* 0x000000121114d220 */ /* 0x001fc60000400000 */
[----:B------:R-:W-:Y:S01]  /*6b30*/  ISETP.EQ.AND P5, PT, R21, RZ, PT ;  /* 0x000000ff1500720c */ /* 0x000fe20003fa2270 */
[----:B------:R-:W-:Y:S02]  /*6b40*/  IMAD.MOV.U32 R18, RZ, RZ, RZ ;  /* 0x000000ffff127224 */ /* 0x000fe400078e00ff */
        /* <DEDUP_REMOVED lines=9> */
[----:B-1----:R-:W-:-:S06]  /*6be0*/  @!P1 FMUL R18, R19, R24 ;  /* 0x0000001813129220 */ /* 0x002fcc0000400000 */
[----:B------:R-:W-:-:S04]  /*6bf0*/  @P6 IMAD.MOV.U32 R22, RZ, RZ, R4 ;  /* 0x000000ffff166224 */ /* 0x000fc800078e0004 */
[----:B------:R-:W-:Y:S02]  /*6c00*/  @P2 MOV R22, R6 ;  /* 0x0000000600162202 */ /* 0x000fe40000000f00 */
[----:B------:R-:W-:-:S04]  /*6c10*/  @P3 IMAD.MOV.U32 R22, RZ, RZ, R7 ;  /* 0x000000ffff163224 */ /* 0x000fc800078e0007 */
[----:B------:R-:W-:-:S04]  /*6c20*/  FFMA R18, R15, R18, R22 ;  /* 0x000000120f127223 */ /* 0x000fc80000000016 */
[--C-:B------:R-:W-:Y:S02]  /*6c30*/  @P5 IMAD.MOV.U32 R2, RZ, RZ, R18.reuse ;  /* 0x000000ffff025224 */ /* 0x100fe400078e0012 */
[--C-:B------:R-:W-:Y:S02]  /*6c40*/  @P6 IMAD.MOV.U32 R4, RZ, RZ, R18.reuse ;  /* 0x000000ffff046224 */ /* 0x100fe400078e0012 */
[--C-:B------:R-:W-:Y:S02]  /*6c50*/  @P2 IMAD.MOV.U32 R6, RZ, RZ, R18.reuse ;  /* 0x000000ffff062224 */ /* 0x100fe400078e0012 */
[----:B------:R-:W-:-:S07]  /*6c60*/  @P3 IMAD.MOV.U32 R7, RZ, RZ, R18 ;  /* 0x000000ffff073224 */ /* 0x000fce00078e0012 */
.L_x_549:
[----:B------:R-:W-:Y:S05]  /*6c70*/  BRA.U UP1, `(.L_x_547) ;  /* 0x0000000101647547 */ /* 0x000fea000b800000 */
[--C-:B------:R-:W-:Y:S01]  /*6c80*/  IMAD.IADD R18, R3, 0x1, R10.reuse ;  /* 0x0000000103127824 */ /* 0x100fe200078e020a */
[----:B------:R-:W-:-:S04]  /*6c90*/  SHF.R.U32.HI R10, RZ, 0x5, R10 ;  /* 0x00000005ff0a7819 */ /* 0x000fc8000001160a */
[----:B------:R-:W-:Y:S01]  /*6ca0*/  ISETP.GE.AND P1, PT, R18, R9, PT ;  /* 0x000000091200720c */ /* 0x000fe20003f26270 */
[----:B------:R-:W-:-:S05]  /*6cb0*/  IMAD.SHL.U32 R10, R10, 0x4, RZ ;  /* 0x000000040a0a7824 */ /* 0x000fca00078e00ff */
[C---:B------:R-:W-:Y:S02]  /*6cc0*/  ISETP.EQ.AND P2, PT, R10.reuse, RZ, PT ;  /* 0x000000ff0a00720c */ /* 0x040fe40003f42270 */
[C---:B------:R-:W-:Y:S02]  /*6cd0*/  ISETP.EQ.AND P3, PT, R10.reuse, 0x4, PT ;  /* 0x000000040a00780c */ /* 0x040fe40003f62270 */
[C---:B------:R-:W-:Y:S02]  /*6ce0*/  ISETP.EQ.AND P4, PT, R10.reuse, 0x8, PT ;  /* 0x000000080a00780c */ /* 0x040fe40003f82270 */
[----:B------:R-:W-:Y:S01]  /*6cf0*/  ISETP.EQ.AND P5, PT, R10, 0xc, PT ;  /* 0x0000000c0a00780c */ /* 0x000fe20003fa2270 */
[-CC-:B------:R-:W-:Y:S02]  /*6d00*/  @!P1 IMAD R12, R12, R9.reuse, R18.reuse ;  /* 0x000000090c0c9224 */ /* 0x180fe400078e0212 */
[----:B------:R-:W-:Y:S02]  /*6d10*/  @!P1 IMAD R14, R14, R9, R18 ;  /* 0x000000090e0e9224 */ /* 0x000fe400078e0212 */
[----:B------:R-:W-:Y:S01]  /*6d20*/  IMAD.MOV.U32 R10, RZ, RZ, RZ ;  /* 0x000000ffff0a7224 */ /* 0x000fe200078e00ff */
[----:B------:R-:W-:Y:S01]  /*6d30*/  @!P1 LEA R12, R12, UR10, 0x2 ;  /* 0x0000000a0c0c9c11 */ /* 0x000fe2000f8e10ff */
[----:B------:R-:W-:Y:S01]  /*6d40*/  @P2 IMAD.MOV.U32 R18, RZ, RZ, R2 ;  /* 0x000000ffff122224 */ /* 0x000fe200078e0002 */
[----:B------:R-:W-:Y:S01]  /*6d50*/  @!P1 LEA R14, R14, UR10, 0x2 ;  /* 0x0000000a0e0e9c11 */ /* 0x000fe2000f8e10ff */
[----:B------:R-:W-:-:S02]  /*6d60*/  @P3 IMAD.MOV.U32 R18, RZ, RZ, R4 ;  /* 0x000000ffff123224 */ /* 0x000fc400078e0004 */
[----:B------:R-:W-:Y:S01]  /*6d70*/  @P4 MOV R18, R6 ;  /* 0x0000000600124202 */ /* 0x000fe20000000f00 */
[----:B------:R-:W-:Y:S01]  /*6d80*/  @!P1 LDS R12, [R12+0x4] ;  /* 0x000004000c0c9984 */ /* 0x000fe20000000800 */
[----:B------:R-:W-:-:S03]  /*6d90*/  @P5 IMAD.MOV.U32 R18, RZ, RZ, R7 ;  /* 0x000000ffff125224 */ /* 0x000fc600078e0007 */
[----:B------:R-:W0:Y:S02]  /*6da0*/  @!P1 LDS R17, [R14+0x4] ;  /* 0x000004000e119984 */ /* 0x000e240000000800 */
[----:B0-----:R-:W-:-:S04]  /*6db0*/  @!P1 FMUL R10, R12, R17 ;  /* 0x000000110c0a9220 */ /* 0x001fc80000400000 */
[----:B------:R-:W-:-:S04]  /*6dc0*/  FFMA R10, R15, R10, R18 ;  /* 0x0000000a0f0a7223 */ /* 0x000fc80000000012 */
[--C-:B------:R-:W-:Y:S02]  /*6dd0*/  @P2 IMAD.MOV.U32 R2, RZ, RZ, R10.reuse ;  /* 0x000000ffff022224 */ /* 0x100fe400078e000a */
[--C-:B------:R-:W-:Y:S02]  /*6de0*/  @P3 IMAD.MOV.U32 R4, RZ, RZ, R10.reuse ;  /* 0x000000ffff043224 */ /* 0x100fe400078e000a */
[--C-:B------:R-:W-:Y:S02]  /*6df0*/  @P4 IMAD.MOV.U32 R6, RZ, RZ, R10.reuse ;  /* 0x000000ffff064224 */ /* 0x100fe400078e000a */
[----:B------:R-:W-:-:S07]  /*6e00*/  @P5 IMAD.MOV.U32 R7, RZ, RZ, R10 ;  /* 0x000000ffff075224 */ /* 0x000fce00078e000a */
.L_x_547:
[----:B------:R-:W-:Y:S05]  /*6e10*/  @P0 BRA `(.L_x_550) ;  /* 0xffffffec00540947 */ /* 0x000fea000383ffff */
.L_x_544:
[----:B------:R-:W-:Y:S05]  /*6e20*/  BSYNC.RECONVERGENT B1 ;  /* 0x0000000000017941 */ /* 0x000fea0003800200 */
.L_x_543:
[----:B------:R-:W-:Y:S01]  /*6e30*/  ISETP.GE.AND P0, PT, R9, 0x1, PT ;  /* 0x000000010900780c */ /* 0x000fe20003f06270 */
[----:B------:R-:W-:-:S12]  /*6e40*/  BSSY.RECONVERGENT B1, `(.L_x_551) ;  /* 0x000017a000017945 */ /* 0x000fd80003800200 */
[----:B------:R-:W-:Y:S05]  /*6e50*/  @!P0 BRA `(.L_x_552) ;  /* 0x0000001400e08947 */ /* 0x000fea0003800000 */
[----:B------:R-:W0:Y:S01]  /*6e60*/  LDC.64 R12, c[0x0][0x3b0] ;  /* 0x0000ec00ff0c7b82 */ /* 0x000e220000000a00 */
[C---:B------:R-:W-:Y:S01]  /*6e70*/  IADD3 R15, PT, PT, R8.reuse, 0x2, RZ ;  /* 0x00000002080f7810 */ /* 0x040fe20007ffe0ff */
[----:B------:R-:W1:Y:S04]  /*6e80*/  LDCU UR4, c[0x0][0x388] ;  /* 0x00007100ff0477ac */ /* 0x000e680008000800 */
[----:B------:R-:W-:-:S05]  /*6e90*/  IMAD R15, R8, R15, R15 ;  /* 0x0000000f080f7224 */ /* 0x000fca00078e020f */
[----:B------:R-:W-:-:S04]  /*6ea0*/  LEA.HI R15, R15, R15, RZ, 0x1 ;  /* 0x0000000f0f0f7211 */ /* 0x000fc800078f08ff */
[----:B------:R-:W-:-:S05]  /*6eb0*/  SHF.R.S32.HI R15, RZ, 0x1, R15 ;  /* 0x00000001ff0f7819 */ /* 0x000fca000001140f */
[----:B0-----:R-:W-:-:S06]  /*6ec0*/  IMAD.WIDE R14, R15, 0x4, R12 ;  /* 0x000000040f0e7825 */ /* 0x001fcc00078e020c */
[----:B------:R-:W3:Y:S01]  /*6ed0*/  LDG.E R14, desc[UR16][R14.64+-0x4] ;  /* 0xfffffc100e0e7981 */ /* 0x000ee2000c1e1900 */
[----:B------:R-:W-:Y:S01]  /*6ee0*/  ISETP.GE.AND P0, PT, R9, 0xe1, PT ;  /* 0x000000e10900780c */ /* 0x000fe20003f06270 */
[----:B-1----:R-:W-:Y:S01]  /*6ef0*/  IMAD R12, R11, UR4, R8 ;  /* 0x000000040b0c7c24 */ /* 0x002fe2000f8e0208 */
[----:B------:R-:W-:Y:S01]  /*6f00*/  BSSY.RECONVERGENT B2, `(.L_x_553) ;  /* 0x00000a5000027945 */ /* 0x000fe20003800200 */
[----:B------:R-:W-:Y:S02]  /*6f10*/  IMAD.MOV.U32 R10, RZ, RZ, RZ ;  /* 0x000000ffff0a7224 */ /* 0x000fe400078e00ff */
[----:B---3--:R-:W-:-:S08]  /*6f20*/  FADD R11, R14, 1 ;  /* 0x3f8000000e0b7421 */ /* 0x008fd00000000000 */
[----:B------:R-:W-:Y:S05]  /*6f30*/  @!P0 BRA `(.L_x_554) ;  /* 0x0000000800848947 */ /* 0x000fea0003800000 */
[----:B------:R-:W-:Y:S01]  /*6f40*/  IMAD.MOV.U32 R10, RZ, RZ, RZ ;  /* 0x000000ffff0a7224 */ /* 0x000fe200078e00ff */
[----:B------:R-:W0:Y:S01]  /*6f50*/  LDCU UR9, c[0x0][0x380] ;  /* 0x00007000ff0977ac */ /* 0x000e220008000800 */
[----:B------:R-:W-:-:S05]  /*6f60*/  UMOV UR4, URZ ;  /* 0x000000ff00047c82 */ /* 0x000fca0008000000 */
.L_x_555:
[C-C-:B------:R-:W-:Y:S01]  /*6f70*/  IMAD.IADD R14, R3.reuse, 0x1, R10.reuse ;  /* 0x00000001030e7824 */ /* 0x140fe200078e020a */
[----:B------:R-:W-:Y:S01]  /*6f80*/  ULEA UR8, UR6, UR10, 0x2 ;  /* 0x0000000a06087291 */ /* 0x000fe2000f8e10ff */
[----:B0-----:R-:W-:Y:S01]  /*6f90*/  IMAD.U32 R9, RZ, RZ, UR9 ;  /* 0x00000009ff097e24 */ /* 0x001fe2000f8e00ff */
[----:B------:R-:W-:Y:S01]  /*6fa0*/  CS2R R18, SRZ ;  /* 0x0000000000127805 */ /* 0x000fe2000001ff00 */
[--C-:B------:R-:W-:Y:S01]  /*6fb0*/  IMAD.IADD R17, R3, 0x1, R10.reuse ;  /* 0x0000000103117824 */ /* 0x100fe200078e020a */
[----:B------:R-:W-:Y:S01]  /*6fc0*/  SHF.R.U32.HI R15, RZ, 0x5, R10 ;  /* 0x00000005ff0f7819 */ /* 0x000fe2000001160a */
[-CC-:B------:R-:W-:Y:S01]  /*6fd0*/  IMAD R13, R12, R9.reuse, R14.reuse ;  /* 0x000000090c0d7224 */ /* 0x180fe200078e020e */
[-C--:B------:R-:W-:Y:S01]  /*6fe0*/  ISETP.GE.AND P0, PT, R14, R9.reuse, PT ;  /* 0x000000090e00720c */ /* 0x080fe20003f06270 */
[-C--:B------:R-:W-:Y:S01]  /*6ff0*/  IMAD R14, R8, R9.reuse, R14 ;  /* 0x00000009080e7224 */ /* 0x080fe200078e020e */
[C---:B------:R-:W-:Y:S01]  /*7000*/  IADD3 R20, PT, PT, R17.reuse, 0x20, RZ ;  /* 0x0000002011147810 */ /* 0x040fe20007ffe0ff */
[----:B--2---:R-:W-:Y:S01]  /*7010*/  VIADD R22, R17, 0x40 ;  /* 0x0000004011167836 */ /* 0x004fe20000000000 */
[----:B------:R-:W-:Y:S01]  /*7020*/  LEA R13, R13, UR10, 0x2 ;  /* 0x0000000a0d0d7c11 */ /* 0x000fe2000f8e10ff */
[----:B------:R-:W-:Y:S01]  /*7030*/  IMAD.SHL.U32 R15, R15, 0x4, RZ ;  /* 0x000000040f0f7824 */ /* 0x000fe200078e00ff */
[----:B------:R-:W-:Y:S01]  /*7040*/  LEA R14, R14, UR8, 0x2 ;  /* 0x000000080e0e7c11 */ /* 0x000fe2000f8e10ff */
[----:B------:R-:W-:Y:S01]  /*7050*/  VIADD R26, R17, 0x60 ;  /* 0x00000060111a7836 */ /* 0x000fe20000000000 */
[----:B------:R-:W-:-:S02]  /*7060*/  ISETP.GE.AND P1, PT, R20, R9, PT ;  /* 0x000000091400720c */ /* 0x000fc40003f26270 */
[----:B------:R-:W-:Y:S02]  /*7070*/  CS2R R20, SRZ ;  /* 0x0000000000147805 */ /* 0x000fe4000001ff00 */
[-C--:B------:R-:W-:Y:S01]  /*7080*/  ISETP.GE.AND P2, PT, R22, R9.reuse, PT ;  /* 0x000000091600720c */ /* 0x080fe20003f46270 */
[----:B------:R-:W-:Y:S01]  /*7090*/  UISETP.LT.AND UP0, UPT, UR5, 0x20, UPT ;  /* 0x000000200500788c */ /* 0x000fe2000bf01270 */
[C---:B------:R-:W-:Y:S01]  /*70a0*/  ISETP.EQ.AND P5, PT, R15.reuse, 0x4, PT ;  /* 0x000000040f00780c */ /* 0x040fe20003fa2270 */
[----:B------:R-:W-:Y:S01]  /*70b0*/  @!P0 LDS R18, [R13+0x4] ;  /* 0x000004000d128984 */ /* 0x000fe20000000800 */
[C---:B------:R-:W-:Y:S01]  /*70c0*/  ISETP.EQ.AND P3, PT, R15.reuse, 0x8, PT ;  /* 0x000000080f00780c */ /* 0x040fe20003f62270 */
[----:B------:R-:W-:Y:S01]  /*70d0*/  USEL UR8, UR5, 0x20, !UP0 ;  /* 0x0000002005087887 */ /* 0x000fe2000c000000 */
[C---:B------:R-:W-:Y:S01]  /*70e0*/  ISETP.EQ.AND P6, PT, R15.reuse, 0xc, PT ;  /* 0x0000000c0f00780c */ /* 0x040fe20003fc2270 */
[----:B------:R-:W0:Y:S01]  /*70f0*/  @!P0 LDS R19, [R14+0x4] ;  /* 0x000004000e138984 */ /* 0x000e220000000800 */
[----:B------:R-:W-:Y:S01]  /*7100*/  ISETP.EQ.AND P0, PT, R15, RZ, PT ;  /* 0x000000ff0f00720c */ /* 0x000fe20003f02270 */
[----:B------:R-:W-:Y:S01]  /*7110*/  UIADD3 UR8, UPT, UPT, UR8, -0x1, URZ ;  /* 0xffffffff08087890 */ /* 0x000fe2000fffe0ff */
[----:B------:R-:W-:Y:S01]  /*7120*/  ISETP.GE.AND P4, PT, R26, R9, PT ;  /* 0x000000091a00720c */ /* 0x000fe20003f86270 */
[----:B------:R-:W-:Y:S01]  /*7130*/  @!P1 LDS R20, [R13+0x84] ;  /* 0x000084000d149984 */ /* 0x000fe20000000800 */
[----:B------:R-:W-:Y:S01]  /*7140*/  VIADD R26, R17, 0x80 ;  /* 0x00000080111a7836 */ /* 0x000fe20000000000 */
[----:B------:R-:W-:Y:S01]  /*7150*/  ULEA.HI UR8, UR8, 0x1, URZ, 0x1b ;  /* 0x0000000108087891 */ /* 0x000fe2000f8fd8ff */
[----:B------:R-:W-:Y:S01]  /*7160*/  VIADD R10, R10, 0x100 ;  /* 0x000001000a0a7836 */ /* 0x000fe20000000000 */
[----:B------:R-:W1:Y:S01]  /*7170*/  @!P1 LDS R21, [R14+0x84] ;  /* 0x000084000e159984 */ /* 0x000e620000000800 */
[----:B------:R-:W-:Y:S01]  /*7180*/  ISETP.EQ.AND P1, PT, R15, -0x4, PT ;  /* 0xfffffffc0f00780c */ /* 0x000fe20003f22270 */
[----:B------:R-:W-:-:S02]  /*7190*/  UIADD3 UR4, UPT, UPT, UR4, 0x8, URZ ;  /* 0x0000000804047890 */ /* 0x000fc4000fffe0ff */
[----:B------:R-:W-:Y:S02]  /*71a0*/  ULOP3.LUT UR8, UR8, 0xffffff8, URZ, 0xc0, !UPT ;  /* 0x0ffffff808087892 */ /* 0x000fe4000f8ec0ff */
[----:B----4-:R-:W-:Y:S02]  /*71b0*/  @P0 IMAD.MOV.U32 R24, RZ, RZ, R2 ;  /* 0x000000ffff180224 */ /* 0x010fe400078e0002 */
[----:B------:R-:W-:Y:S01]  /*71c0*/  @P5 IMAD.MOV.U32 R24, RZ, RZ, R4 ;  /* 0x000000ffff185224 */ /* 0x000fe200078e0004 */
[----:B------:R-:W-:Y:S01]  /*71d0*/  UISETP.NE.AND UP0, UPT, UR4, UR8, UPT ;  /* 0x000000080400728c */ /* 0x000fe2000bf05270 */
[----:B------:R-:W-:Y:S01]  /*71e0*/  @P3 IMAD.MOV.U32 R24, RZ, RZ, R6 ;  /* 0x000000ffff183224 */ /* 0x000fe200078e0006 */
[----:B------:R-:W-:Y:S01]  /*71f0*/  @P6 MOV R24, R7 ;  /* 0x0000000700186202 */ /* 0x000fe20000000f00 */
[----:B0-----:R-:W-:-:S04]  /*7200*/  FFMA R19, R18, R18, -R19 ;  /* 0x0000001212137223 */ /* 0x001fc80000000813 */
[----:B------:R-:W-:Y:S01]  /*7210*/  FMUL R22, R19, 0.5 ;  /* 0x3f00000013167820 */ /* 0x000fe20000400000 */
[----:B------:R-:W-:-:S03]  /*7220*/  CS2R R18, SRZ ;  /* 0x0000000000127805 */ /* 0x000fc6000001ff00 */
[----:B------:R-:W-:Y:S01]  /*7230*/  FFMA R22, R11, R22, R24 ;  /* 0x000000160b167223 */ /* 0x000fe20000000018 */
[----:B-1----:R-:W-:Y:S02]  /*7240*/  FFMA R21, R20, R20, -R21 ;  /* 0x0000001414157223 */ /* 0x002fe40000000815 */
[----:B------:R-:W-:Y:S01]  /*7250*/  @!P2 LDS R18, [R13+0x104] ;  /* 0x000104000d12a984 */ /* 0x000fe20000000800 */
[--C-:B------:R-:W-:Y:S02]  /*7260*/  @P0 IMAD.MOV.U32 R2, RZ, RZ, R22.reuse ;  /* 0x000000ffff020224 */ /* 0x100fe400078e0016 */
[--C-:B------:R-:W-:Y:S01]  /*7270*/  @P5 IMAD.MOV.U32 R4, RZ, RZ, R22.reuse ;  /* 0x000000ffff045224 */ /* 0x100fe200078e0016 */
[----:B------:R-:W0:Y:S01]  /*7280*/  @!P2 LDS R19, [R14+0x104] ;  /* 0x000104000e13a984 */ /* 0x000e220000000800 */
[--C-:B------:R-:W-:Y:S01]  /*7290*/  @P3 IMAD.MOV.U32 R6, RZ, RZ, R22.reuse ;  /* 0x000000ffff063224 */ /* 0x100fe200078e0016 */
[----:B------:R-:W-:Y:S01]  /*72a0*/  ISETP.EQ.AND P2, PT, R15, -0x8, PT ;  /* 0xfffffff80f00780c */ /* 0x000fe20003f42270 */
[----:B------:R-:W-:-:S02]  /*72b0*/  @P6 IMAD.MOV.U32 R7, RZ, RZ, R22 ;  /* 0x000000ffff076224 */ /* 0x000fc400078e0016 */
[----:B------:R-:W-:Y:S01]  /*72c0*/  FMUL R22, R21, 0.5 ;  /* 0x3f00000015167820 */ /* 0x000fe20000400000 */
[----:B------:R-:W-:Y:S01]  /*72d0*/  CS2R R20, SRZ ;  /* 0x0000000000147805 */ /* 0x000fe2000001ff00 */
[----:B------:R-:W-:Y:S01]  /*72e0*/  @P1 IMAD.MOV.U32 R24, RZ, RZ, R2 ;  /* 0x000000ffff181224 */ /* 0x000fe200078e0002 */
[----:B------:R-:W-:Y:S01]  /*72f0*/  @P0 MOV R24, R4 ;  /* 0x0000000400180202 */ /* 0x000fe20000000f00 */
[----:B------:R-:W-:Y:S02]  /*7300*/  @P5 IMAD.MOV.U32 R24, RZ, RZ, R6 ;  /* 0x000000ffff185224 */ /* 0x000fe400078e0006 */
[----:B------:R-:W-:Y:S01]  /*7310*/  @P3 IMAD.MOV.U32 R24, RZ, RZ, R7 ;  /* 0x000000ffff183224 */ /* 0x000fe200078e0007 */
[----:B------:R-:W-:Y:S03]  /*7320*/  @!P4 LDS R20, [R13+0x184] ;  /* 0x000184000d14c984 */ /* 0x000fe60000000800 */
[----:B------:R-:W-:Y:S01]  /*7330*/  FFMA R22, R11, R22, R24 ;  /* 0x000000160b167223 */ /* 0x000fe20000000018 */
[----:B------:R-:W1:Y:S01]  /*7340*/  @!P4 LDS R21, [R14+0x184] ;  /* 0x000184000e15c984 */ /* 0x000e620000000800 */
[----:B------:R-:W-:Y:S01]  /*7350*/  ISETP.GE.AND P4, PT, R26, R9, PT ;  /* 0x000000091a00720c */ /* 0x000fe20003f86270 */
[----:B------:R-:W-:-:S02]  /*7360*/  VIADD R26, R17, 0xa0 ;  /* 0x000000a0111a7836 */ /* 0x000fc40000000000 */
[--C-:B------:R-:W-:Y:S01]  /*7370*/  @P1 IMAD.MOV.U32 R2, RZ, RZ, R22.reuse ;  /* 0x000000ffff021224 */ /* 0x100fe200078e0016 */
[-C--:B------:R-:W-:Y:S01]  /*7380*/  @P0 MOV R4, R22.reuse ;  /* 0x0000001600040202 */ /* 0x080fe20000000f00 */
[----:B------:R-:W-:Y:S01]  /*7390*/  @P5 IMAD.MOV.U32 R6, RZ, RZ, R22 ;  /* 0x000000ffff065224 */ /* 0x000fe200078e0016 */
[----:B------:R-:W-:Y:S01]  /*73a0*/  @P3 MOV R7, R22 ;  /* 0x0000001600073202 */ /* 0x000fe20000000f00 */
[----:B------:R-:W-:Y:S01]  /*73b0*/  @P2 IMAD.MOV.U32 R24, RZ, RZ, R2 ;  /* 0x000000ffff182224 */ /* 0x000fe200078e0002 */
[----:B------:R-:W-:Y:S01]  /*73c0*/  ISETP.EQ.AND P3, PT, R15, -0xc, PT ;  /* 0xfffffff40f00780c */ /* 0x000fe20003f62270 */
[----:B------:R-:W-:Y:S02]  /*73d0*/  @P1 IMAD.MOV.U32 R24, RZ, RZ, R4 ;  /* 0x000000ffff181224 */ /* 0x000fe400078e0004 */
[----:B------:R-:W-:Y:S02]  /*73e0*/  @P0 IMAD.MOV.U32 R24, RZ, RZ, R6 ;  /* 0x000000ffff180224 */ /* 0x000fe400078e0006 */
[----:B------:R-:W-:-:S02]  /*73f0*/  @P5 IMAD.MOV.U32 R24, RZ, RZ, R7 ;  /* 0x000000ffff185224 */ /* 0x000fc400078e0007 */
[----:B0-----:R-:W-:-:S04]  /*7400*/  FFMA R19, R18, R18, -R19 ;  /* 0x0000001212137223 */ /* 0x001fc80000000813 */
[----:B------:R-:W-:Y:S01]  /*7410*/  FMUL R22, R19, 0.5 ;  /* 0x3f00000013167820 */ /* 0x000fe20000400000 */
[----:B------:R-:W-:-:S03]  /*7420*/  CS2R R18, SRZ ;  /* 0x0000000000127805 */ /* 0x000fc6000001ff00 */
[----:B------:R-:W-:-:S03]  /*7430*/  FFMA R22, R11, R22, R24 ;  /* 0x000000160b167223 */ /* 0x000fc60000000018 */
[----:B------:R-:W-:Y:S01]  /*7440*/  @!P4 LDS R18, [R13+0x204] ;  /* 0x000204000d12c984 */ /* 0x000fe20000000800 */
[--C-:B------:R-:W-:Y:S02]  /*7450*/  @P2 IMAD.MOV.U32 R2, RZ, RZ, R22.reuse ;  /* 0x000000ffff022224 */ /* 0x100fe400078e0016 */
[--C-:B------:R-:W-:Y:S01]  /*7460*/  @P1 IMAD.MOV.U32 R4, RZ, RZ, R22.reuse ;  /* 0x000000ffff041224 */ /* 0x100fe200078e0016 */
[----:B------:R-:W0:Y:S01]  /*7470*/  @!P4 LDS R19, [R14+0x204] ;  /* 0x000204000e13c984 */ /* 0x000e220000000800 */
[----:B------:R-:W-:Y:S01]  /*7480*/  ISETP.GE.AND P4, PT, R26, R9, PT ;  /* 0x000000091a00720c */ /* 0x000fe20003f86270 */
[----:B-1----:R-:W-:Y:S01]  /*7490*/  FFMA R21, R20, R20, -R21 ;  /* 0x0000001414157223 */ /* 0x002fe20000000815 */
[----:B------:R-:W-:Y:S01]  /*74a0*/  VIADD R20, R17, 0xc0 ;  /* 0x000000c011147836 */ /* 0x000fe20000000000 */
[----:B------:R-:W-:Y:S01]  /*74b0*/  @P3 MOV R24, R2 ;  /* 0x0000000200183202 */ /* 0x000fe20000000f00 */
[--C-:B------:R-:W-:Y:S02]  /*74c0*/  @P0 IMAD.MOV.U32 R6, RZ, RZ, R22.reuse ;  /* 0x000000ffff060224 */ /* 0x100fe400078e0016 */
[----:B------:R-:W-:-:S02]  /*74d0*/  @P5 IMAD.MOV.U32 R7, RZ, RZ, R22 ;  /* 0x000000ffff075224 */ /* 0x000fc400078e0016 */
[----:B------:R-:W-:Y:S01]  /*74e0*/  FMUL R22, R21, 0.5 ;  /* 0x3f00000015167820 */ /* 0x000fe20000400000 */
[----:B------:R-:W-:Y:S02]  /*74f0*/  ISETP.GE.AND P6, PT, R20, R9, PT ;  /* 0x000000091400720c */ /* 0x000fe40003fc6270 */
[----:B------:R-:W-:Y:S01]  /*7500*/  CS2R R20, SRZ ;  /* 0x0000000000147805 */ /* 0x000fe2000001ff00 */
[----:B------:R-:W-:Y:S01]  /*7510*/  @P2 IMAD.MOV.U32 R24, RZ, RZ, R4 ;  /* 0x000000ffff182224 */ /* 0x000fe200078e0004 */
[----:B------:R-:W-:Y:S01]  /*7520*/  @P1 MOV R24, R6 ;  /* 0x0000000600181202 */ /* 0x000fe20000000f00 */
[----:B------:R-:W-:Y:S01]  /*7530*/  @P0 IMAD.MOV.U32 R24, RZ, RZ, R7 ;  /* 0x000000ffff180224 */ /* 0x000fe200078e0007 */
[----:B------:R-:W-:Y:S01]  /*7540*/  ISETP.EQ.AND P5, PT, R15, -0x10, PT ;  /* 0xfffffff00f00780c */ /* 0x000fe20003fa2270 */
[----:B------:R-:W-:Y:S01]  /*7550*/  IMAD.MOV.U32 R26, RZ, RZ, RZ ;  /* 0x000000ffff1a7224 */ /* 0x000fe200078e00ff */
[----:B------:R-:W-:Y:S01]  /*7560*/  @!P4 LDS R20, [R13+0x284] ;  /* 0x000284000d14c984 */ /* 0x000fe20000000800 */
[----:B------:R-:W-:-:S03]  /*7570*/  FFMA R22, R11, R22, R24 ;  /* 0x000000160b167223 */ /* 0x000fc60000000018 */
[----:B------:R-:W1:Y:S01]  /*7580*/  @!P4 LDS R21, [R14+0x284] ;  /* 0x000284000e15c984 */ /* 0x000e620000000800 */
[--C-:B------:R-:W-:Y:S02]  /*7590*/  @P3 IMAD.MOV.U32 R2, RZ, RZ, R22.reuse ;  /* 0x000000ffff023224 */ /* 0x100fe400078e0016 */
[--C-:B------:R-:W-:Y:S02]  /*75a0*/  @P2 IMAD.MOV.U32 R4, RZ, RZ, R22.reuse ;  /* 0x000000ffff042224 */ /* 0x100fe400078e0016 */
[--C-:B------:R-:W-:Y:S02]  /*75b0*/  @P1 IMAD.MOV.U32 R6, RZ, RZ, R22.reuse ;  /* 0x000000ffff061224 */ /* 0x100fe400078e0016 */
[----:B------:R-:W-:Y:S01]  /*75c0*/  @P0 IMAD.MOV.U32 R7, RZ, RZ, R22 ;  /* 0x000000ffff070224 */ /* 0x000fe200078e0016 */
[----:B------:R-:W-:Y:S01]  /*75d0*/  @P5 MOV R24, R2 ;  /* 0x0000000200185202 */ /* 0x000fe20000000f00 */
[----:B------:R-:W-:Y:S01]  /*75e0*/  @P3 IMAD.MOV.U32 R24, RZ, RZ, R4 ;  /* 0x000000ffff183224 */ /* 0x000fe200078e0004 */
[----:B------:R-:W-:Y:S01]  /*75f0*/  ISETP.EQ.AND P0, PT, R15, -0x14, PT ;  /* 0xffffffec0f00780c */ /* 0x000fe20003f02270 */
[----:B------:R-:W-:-:S02]  /*7600*/  @P2 IMAD.MOV.U32 R24, RZ, RZ, R6 ;  /* 0x000000ffff182224 */ /* 0x000fc400078e0006 */
[----:B------:R-:W-:Y:S02]  /*7610*/  @P1 IMAD.MOV.U32 R24, RZ, RZ, R7 ;  /* 0x000000ffff181224 */ /* 0x000fe400078e0007 */
[----:B0-----:R-:W-:Y:S01]  /*7620*/  FFMA R19, R18, R18, -R19 ;  /* 0x0000001212137223 */ /* 0x001fe20000000813 */
[----:B------:R-:W-:Y:S01]  /*7630*/  IADD3 R18, PT, PT, R17, 0xe0, RZ ;  /* 0x000000e011127810 */ /* 0x000fe20007ffe0ff */
[----:B------:R-:W-:Y:S02]  /*7640*/  IMAD.MOV.U32 R17, RZ, RZ, RZ ;  /* 0x000000ffff117224 */ /* 0x000fe400078e00ff */
[----:B------:R-:W-:Y:S01]  /*7650*/  FMUL R22, R19, 0.5 ;  /* 0x3f00000013167820 */ /* 0x000fe20000400000 */
[----:B------:R-:W-:Y:S02]  /*7660*/  ISETP.GE.AND P4, PT, R18, R9, PT ;  /* 0x000000091200720c */ /* 0x000fe40003f86270 */
[----:B------:R-:W-:Y:S01]  /*7670*/  CS2R R18, SRZ ;  /* 0x0000000000127805 */ /* 0x000fe2000001ff00 */
[----:B------:R-:W-:Y:S01]  /*7680*/  @!P6 LDS R17, [R13+0x304] ;  /* 0x000304000d11e984 */ /* 0x000fe20000000800 */
[----:B------:R-:W-:-:S04]  /*7690*/  FFMA R22, R11, R22, R24 ;  /* 0x000000160b167223 */ /* 0x000fc80000000018 */
[----:B------:R-:W0:Y:S01]  /*76a0*/  @!P6 LDS R18, [R14+0x304] ;  /* 0x000304000e12e984 */ /* 0x000e220000000800 */
[--C-:B------:R-:W-:Y:S02]  /*76b0*/  @P5 IMAD.MOV.U32 R2, RZ, RZ, R22.reuse ;  /* 0x000000ffff025224 */ /* 0x100fe400078e0016 */
[--C-:B------:R-:W-:Y:S02]  /*76c0*/  @P3 IMAD.MOV.U32 R4, RZ, RZ, R22.reuse ;  /* 0x000000ffff043224 */ /* 0x100fe400078e0016 */
[--C-:B------:R-:W-:Y:S01]  /*76d0*/  @P2 IMAD.MOV.U32 R6, RZ, RZ, R22.reuse ;  /* 0x000000ffff062224 */ /* 0x100fe200078e0016 */
[----:B------:R-:W-:Y:S01]  /*76e0*/  @!P4 LDS R19, [R13+0x384] ;  /* 0x000384000d13c984 */ /* 0x000fe20000000800 */
[----:B------:R-:W-:Y:S01]  /*76f0*/  @P1 IMAD.MOV.U32 R7, RZ, RZ, R22 ;  /* 0x000000ffff071224 */ /* 0x000fe200078e0016 */
[----:B------:R-:W-:Y:S01]  /*7700*/  @P0 MOV R24, R2 ;  /* 0x0000000200180202 */ /* 0x000fe20000000f00 */
[----:B-1----:R-:W-:Y:S01]  /*7710*/  FFMA R21, R20, R20, -R21 ;  /* 0x0000001414157223 */ /* 0x002fe20000000815 */
[----:B------:R-:W1:Y:S01]  /*7720*/  @!P4 LDS R26, [R14+0x384] ;  /* 0x000384000e1ac984 */ /* 0x000e620000000800 */
[----:B------:R-:W-:Y:S01]  /*7730*/  @P5 IMAD.MOV.U32 R24, RZ, RZ, R4 ;  /* 0x000000ffff185224 */ /* 0x000fe200078e0004 */
[----:B------:R-:W-:Y:S01]  /*7740*/  ISETP.EQ.AND P1, PT, R15, -0x18, PT ;  /* 0xffffffe80f00780c */ /* 0x000fe20003f22270 */
[----:B------:R-:W-:Y:S01]  /*7750*/  @P3 IMAD.MOV.U32 R24, RZ, RZ, R6 ;  /* 0x000000ffff183224 */ /* 0x000fe200078e0006 */
[----:B------:R-:W-:Y:S01]  /*7760*/  @P2 MOV R24, R7 ;  /* 0x0000000700182202 */ /* 0x000fe20000000f00 */
[----:B------:R-:W-:-:S04]  /*7770*/  FMUL R20, R21, 0.5 ;  /* 0x3f00000015147820 */ /* 0x000fc80000400000 */
[----:B------:R-:W-:-:S04]  /*7780*/  FFMA R20, R11, R20, R24 ;  /* 0x000000140b147223 */ /* 0x000fc80000000018 */
[--C-:B------:R-:W-:Y:S01]  /*7790*/  @P0 IMAD.MOV.U32 R2, RZ, RZ, R20.reuse ;  /* 0x000000ffff020224 */ /* 0x100fe200078e0014 */
[----:B------:R-:W-:Y:S01]  /*77a0*/  @P3 MOV R6, R20 ;  /* 0x0000001400063202 */ /* 0x000fe20000000f00 */
[--C-:B------:R-:W-:Y:S02]  /*77b0*/  @P5 IMAD.MOV.U32 R4, RZ, RZ, R20.reuse ;  /* 0x000000ffff045224 */ /* 0x100fe400078e0014 */
[----:B------:R-:W-:Y:S01]  /*77c0*/  @P2 IMAD.MOV.U32 R7, RZ, RZ, R20 ;  /* 0x000000ffff072224 */ /* 0x000fe200078e0014 */
[----:B------:R-:W-:Y:S01]  /*77d0*/  ISETP.EQ.AND P2, PT, R15, -0x1c, PT ;  /* 0xffffffe40f00780c */ /* 0x000fe20003f42270 */
[----:B------:R-:W-:Y:S02]  /*77e0*/  @P1 IMAD.MOV.U32 R22, RZ, RZ, R2 ;  /* 0x000000ffff161224 */ /* 0x000fe400078e0002 */
[----:B------:R-:W-:Y:S02]  /*77f0*/  @P0 IMAD.MOV.U32 R22, RZ, RZ, R4 ;  /* 0x000000ffff160224 */ /* 0x000fe400078e0004 */
[----:B------:R-:W-:-:S02]  /*7800*/  @P5 IMAD.MOV.U32 R22, RZ, RZ, R6 ;  /* 0x000000ffff165224 */ /* 0x000fc400078e0006 */
[----:B------:R-:W-:Y:S02]  /*7810*/  @P3 IMAD.MOV.U32 R22, RZ, RZ, R7 ;  /* 0x000000ffff163224 */ /* 0x000fe400078e0007 */
[----:B0-----:R-:W-:-:S04]  /*7820*/  FFMA R18, R17, R17, -R18 ;  /* 0x0000001111127223 */ /* 0x001fc80000000812 */
[----:B------:R-:W-:-:S04]  /*7830*/  FMUL R18, R18, 0.5 ;  /* 0x3f00000012127820 */ /* 0x000fc80000400000 */
[----:B------:R-:W-:Y:S01]  /*7840*/  FFMA R18, R11, R18, R22 ;  /* 0x000000120b127223 */ /* 0x000fe20000000016 */
[----:B-1----:R-:W-:-:S03]  /*7850*/  FFMA R26, R19, R19, -R26 ;  /* 0x00000013131a7223 */ /* 0x002fc6000000081a */
[--C-:B------:R-:W-:Y:S01]  /*7860*/  @P0 IMAD.MOV.U32 R4, RZ, RZ, R18.reuse ;  /* 0x000000ffff040224 */ /* 0x100fe200078e0012 */
[-C--:B------:R-:W-:Y:S01]  /*7870*/  @P1 MOV R2, R18.reuse ;  /* 0x0000001200021202 */ /* 0x080fe20000000f00 */
[----:B------:R-:W-:Y:S01]  /*7880*/  @P5 IMAD.MOV.U32 R6, RZ, RZ, R18 ;  /* 0x000000ffff065224 */ /* 0x000fe200078e0012 */
[----:B------:R-:W-:Y:S01]  /*7890*/  @P3 MOV R7, R18 ;  /* 0x0000001200073202 */ /* 0x000fe20000000f00 */
[----:B------:R-:W-:Y:S02]  /*78a0*/  FMUL R26, R26, 0.5 ;  /* 0x3f0000001a1a7820 */ /* 0x000fe40000400000 */
[----:B------:R-:W-:Y:S02]  /*78b0*/  @P2 IMAD.MOV.U32 R14, RZ, RZ, R2 ;  /* 0x000000ffff0e2224 */ /* 0x000fe400078e0002 */
[----:B------:R-:W-:Y:S02]  /*78c0*/  @P1 IMAD.MOV.U32 R14, RZ, RZ, R4 ;  /* 0x000000ffff0e1224 */ /* 0x000fe400078e0004 */
[----:B------:R-:W-:-:S02]  /*78d0*/  @P0 IMAD.MOV.U32 R14, RZ, RZ, R6 ;  /* 0x000000ffff0e0224 */ /* 0x000fc400078e0006 */
[----:B------:R-:W-:-:S04]  /*78e0*/  @P5 IMAD.MOV.U32 R14, RZ, RZ, R7 ;  /* 0x000000ffff0e5224 */ /* 0x000fc800078e0007 */
[----:B------:R-:W-:-:S04]  /*78f0*/  FFMA R26, R11, R26, R14 ;  /* 0x0000001a0b1a7223 */ /* 0x000fc8000000000e */
[--C-:B------:R-:W-:Y:S01]  /*7900*/  @P2 IMAD.MOV.U32 R2, RZ, RZ, R26.reuse ;  /* 0x000000ffff022224 */ /* 0x100fe200078e001a */
[----:B------:R-:W-:Y:S01]  /*7910*/  @P0 MOV R6, R26 ;  /* 0x0000001a00060202 */ /* 0x000fe20000000f00 */
[--C-:B------:R-:W-:Y:S02]  /*7920*/  @P1 IMAD.MOV.U32 R4, RZ, RZ, R26.reuse ;  /* 0x000000ffff041224 */ /* 0x100fe400078e001a */
[----:B------:R-:W-:Y:S01]  /*7930*/  @P5 IMAD.MOV.U32 R7, RZ, RZ, R26 ;  /* 0x000000ffff075224 */ /* 0x000fe200078e001a */
[----:B------:R-:W-:Y:S06]  /*7940*/  BRA.U UP0, `(.L_x_555) ;  /* 0xfffffff500887547 */ /* 0x000fec000b83ffff */
.L_x_554:
[----:B------:R-:W-:Y:S05]  /*7950*/  BSYNC.RECONVERGENT B2 ;  /* 0x0000000000027941 */ /* 0x000fea0003800200 */
.L_x_553:
        /* <DEDUP_REMOVED lines=12> */
[----:B------:R-:W-:Y:S01]  /*7a20*/  IMAD.IADD R14, R10, 0x1, R3 ;  /* 0x000000010a0e7824 */ /* 0x000fe200078e0203 */
[----:B------:R-:W-:Y:S01]  /*7a30*/  ULEA UR4, UR6, UR10, 0x2 ;  /* 0x0000000a06047291 */ /* 0x000fe2000f8e10ff */
[----:B------:R-:W-:Y:S02]  /*7a40*/  HFMA2 R20, -RZ, RZ, 0, 0 ;  /* 0x00000000ff147431 */ /* 0x000fe400000001ff */
[----:B------:R-:W-:Y:S01]  /*7a50*/  IMAD.MOV.U32 R19, RZ, RZ, RZ ;  /* 0x000000ffff137224 */ /* 0x000fe200078e00ff */
[----:B------:R-:W-:Y:S01]  /*7a60*/  SHF.R.U32.HI R17, RZ, 0x5, R10 ;  /* 0x00000005ff117819 */ /* 0x000fe2000001160a */
[-CC-:B------:R-:W-:Y:S01]  /*7a70*/  IMAD R13, R12, R9.reuse, R14.reuse ;  /* 0x000000090c0d7224 */ /* 0x180fe200078e020e */
[-C--:B------:R-:W-:Y:S01]  /*7a80*/  ISETP.GE.AND P0, PT, R14, R9.reuse, PT ;  /* 0x000000090e00720c */ /* 0x080fe20003f06270 */
[-C--:B------:R-:W-:Y:S02]  /*7a90*/  IMAD R15, R8, R9.reuse, R14 ;  /* 0x00000009080f7224 */ /* 0x080fe400078e020e */
[----:B------:R-:W-:Y:S01]  /*7aa0*/  VIADD R18, R14, 0x20 ;  /* 0x000000200e127836 */ /* 0x000fe20000000000 */
[----:B------:R-:W-:Y:S01]  /*7ab0*/  LEA R13, R13, UR10, 0x2 ;  /* 0x0000000a0d0d7c11 */ /* 0x000fe2000f8e10ff */
[----:B------:R-:W-:Y:S01]  /*7ac0*/  IMAD.SHL.U32 R21, R17, 0x4, RZ ;  /* 0x0000000411157824 */ /* 0x000fe200078e00ff */
[----:B------:R-:W-:Y:S01]  /*7ad0*/  LEA R15, R15, UR4, 0x2 ;  /* 0x000000040f0f7c11 */ /* 0x000fe2000f8e10ff */
[----:B------:R-:W-:Y:S01]  /*7ae0*/  IMAD.MOV.U32 R17, RZ, RZ, RZ ;  /* 0x000000ffff117224 */ /* 0x000fe200078e00ff */
[----:B------:R-:W-:Y:S01]  /*7af0*/  ISETP.GE.AND P2, PT, R18, R9, PT ;  /* 0x000000091200720c */ /* 0x000fe20003f46270 */
[----:B------:R-:W-:Y:S01]  /*7b00*/  IMAD.MOV.U32 R18, RZ, RZ, RZ ;  /* 0x000000ffff127224 */ /* 0x000fe200078e00ff */
[C---:B------:R-:W-:Y:S01]  /*7b10*/  ISETP.EQ.AND P4, PT, R21.reuse, RZ, PT ;  /* 0x000000ff1500720c */ /* 0x040fe20003f82270 */
[----:B--2-4-:R-:W-:Y:S01]  /*7b20*/  VIADD R24, R14, 0x40 ;  /* 0x000000400e187836 */ /* 0x014fe20000000000 */
[C---:B------:R-:W-:Y:S01]  /*7b30*/  ISETP.EQ.AND P3, PT, R21.reuse, 0x4, PT ;  /* 0x000000041500780c */ /* 0x040fe20003f62270 */
[----:B------:R-:W-:Y:S01]  /*7b40*/  @!P0 LDS R19, [R13+0x4] ;  /* 0x000004000d138984 */ /* 0x000fe20000000800 */
[----:B------:R-:W-:-:S02]  /*7b50*/  ISETP.EQ.AND P1, PT, R21, 0x8, PT ;  /* 0x000000081500780c */ /* 0x000fc40003f22270 */
[----:B------:R-:W-:Y:S01]  /*7b60*/  ISETP.GE.AND P6, PT, R24, R9, PT ;  /* 0x000000091800720c */ /* 0x000fe20003fc6270 */
[----:B------:R-:W0:Y:S01]  /*7b70*/  @!P0 LDS R20, [R15+0x4] ;  /* 0x000004000f148984 */ /* 0x000e220000000800 */
[----:B------:R-:W-:Y:S01]  /*7b80*/  ISETP.EQ.AND P0, PT, R21, 0xc, PT ;  /* 0x0000000c1500780c */ /* 0x000fe20003f02270 */
[----:B------:R-:W-:Y:S02]  /*7b90*/  VIADD R21, R10, 0x20 ;  /* 0x000000200a157836 */ /* 0x000fe40000000000 */
[----:B------:R-:W-:Y:S01]  /*7ba0*/  @!P2 LDS R18, [R13+0x84] ;  /* 0x000084000d12a984 */ /* 0x000fe20000000800 */
[----:B------:R-:W-:Y:S01]  /*7bb0*/  VIADD R24, R14, 0x60 ;  /* 0x000000600e187836 */ /* 0x000fe20000000000 */
[----:B------:R-:W-:Y:S01]  /*7bc0*/  @P4 MOV R22, R2 ;  /* 0x0000000200164202 */ /* 0x000fe20000000f00 */
[----:B------:R-:W-:Y:S01]  /*7bd0*/  VIADD R14, R10, 0x40 ;  /* 0x000000400a0e7836 */ /* 0x000fe20000000000 */
[----:B------:R-:W1:Y:S01]  /*7be0*/  @!P2 LDS R17, [R15+0x84] ;  /* 0x000084000f11a984 */ /* 0x000e620000000800 */
[----:B------:R-:W-:Y:S01]  /*7bf0*/  @P3 IMAD.MOV.U32 R22, RZ, RZ, R4 ;  /* 0x000000ffff163224 */ /* 0x000fe200078e0004 */
[----:B------:R-:W-:Y:S01]  /*7c00*/  SHF.R.U32.HI R21, RZ, 0x5, R21 ;  /* 0x00000005ff157819 */ /* 0x000fe20000011615 */
[----:B------:R-:W-:Y:S01]  /*7c10*/  @P1 IMAD.MOV.U32 R22, RZ, RZ, R6 ;  /* 0x000000ffff161224 */ /* 0x000fe200078e0006 */
[----:B------:R-:W-:-:S02]  /*7c20*/  SHF.R.U32.HI R14, RZ, 0x5, R14 ;  /* 0x00000005ff0e7819 */ /* 0x000fc4000001160e */
[----:B------:R-:W-:Y:S01]  /*7c30*/  @P0 MOV R22, R7 ;  /* 0x0000000700160202 */ /* 0x000fe20000000f00 */
[----:B------:R-:W-:-:S05]  /*7c40*/  IMAD.SHL.U32 R23, R21, 0x4, RZ ;  /* 0x0000000415177824 */ /* 0x000fca00078e00ff */
[C---:B------:R-:W-:Y:S02]  /*7c50*/  ISETP.EQ.AND P5, PT, R23.reuse, RZ, PT ;  /* 0x000000ff1700720c */ /* 0x040fe40003fa2270 */
[----:B------:R-:W-:Y:S01]  /*7c60*/  ISETP.EQ.AND P2, PT, R23, 0x4, PT ;  /* 0x000000041700780c */ /* 0x000fe20003f42270 */
[----:B0-----:R-:W-:Y:S01]  /*7c70*/  FFMA R20, R19, R19, -R20 ;  /* 0x0000001313147223 */ /* 0x001fe20000000814 */
[----:B------:R-:W-:-:S03]  /*7c80*/  IMAD.MOV.U32 R19, RZ, RZ, RZ ;  /* 0x000000ffff137224 */ /* 0x000fc600078e00ff */
[----:B------:R-:W-:-:S03]  /*7c90*/  FMUL R20, R20, 0.5 ;  /* 0x3f00000014147820 */ /* 0x000fc60000400000 */
[----:B------:R-:W-:Y:S01]  /*7ca0*/  @!P6 LDS R19, [R15+0x104] ;  /* 0x000104000f13e984 */ /* 0x000fe20000000800 */
[----:B------:R-:W-:Y:S01]  /*7cb0*/  FFMA R21, R11, R20, R22 ;  /* 0x000000140b157223 */ /* 0x000fe20000000016 */
[----:B------:R-:W-:Y:S02]  /*7cc0*/  IMAD.MOV.U32 R20, RZ, RZ, RZ ;  /* 0x000000ffff147224 */ /* 0x000fe400078e00ff */
[----:B-1----:R-:W-:Y:S01]  /*7cd0*/  FFMA R17, R18, R18, -R17 ;  /* 0x0000001212117223 */ /* 0x002fe20000000811 */
[--C-:B------:R-:W-:Y:S01]  /*7ce0*/  @P4 IMAD.MOV.U32 R2, RZ, RZ, R21.reuse ;  /* 0x000000ffff024224 */ /* 0x100fe200078e0015 */
[C---:B------:R-:W-:Y:S01]  /*7cf0*/  ISETP.EQ.AND P4, PT, R23.reuse, 0x8, PT ;  /* 0x000000081700780c */ /* 0x040fe20003f82270 */
[--C-:B------:R-:W-:Y:S01]  /*7d00*/  @P1 IMAD.MOV.U32 R6, RZ, RZ, R21.reuse ;  /* 0x000000ffff061224 */ /* 0x100fe200078e0015 */
[----:B------:R-:W0:Y:S01]  /*7d10*/  @!P6 LDS R20, [R13+0x104] ;  /* 0x000104000d14e984 */ /* 0x000e220000000800 */
[----:B------:R-:W-:Y:S01]  /*7d20*/  @P3 MOV R4, R21 ;  /* 0x0000001500043202 */ /* 0x000fe20000000f00 */
[----:B------:R-:W-:Y:S01]  /*7d30*/  @P0 IMAD.MOV.U32 R7, RZ, RZ, R21 ;  /* 0x000000ffff070224 */ /* 0x000fe200078e0015 */
[----:B------:R-:W-:Y:S01]  /*7d40*/  ISETP.EQ.AND P3, PT, R23, 0xc, PT ;  /* 0x0000000c1700780c */ /* 0x000fe20003f62270 */
[----:B------:R-:W-:Y:S01]  /*7d50*/  IMAD.SHL.U32 R21, R14, 0x4, RZ ;  /* 0x000000040e157824 */ /* 0x000fe200078e00ff */
[----:B------:R-:W-:Y:S01]  /*7d60*/  ISETP.GE.AND P6, PT, R24, R9, PT ;  /* 0x000000091800720c */ /* 0x000fe20003fc6270 */
[----:B------:R-:W-:-:S02]  /*7d70*/  HFMA2 R14, -RZ, RZ, 0, 0 ;  /* 0x00000000ff0e7431 */ /* 0x000fc400000001ff */
[----:B------:R-:W-:Y:S01]  /*7d80*/  FMUL R18, R17, 0.5 ;  /* 0x3f00000011127820 */ /* 0x000fe20000400000 */
[----:B------:R-:W-:Y:S01]  /*7d90*/  IMAD.MOV.U32 R17, RZ, RZ, RZ ;  /* 0x000000ffff117224 */ /* 0x000fe200078e00ff */
[C---:B------:R-:W-:Y:S01]  /*7da0*/  ISETP.EQ.AND P1, PT, R21.reuse, RZ, PT ;  /* 0x000000ff1500720c */ /* 0x040fe20003f22270 */
[----:B------:R-:W-:Y:S01]  /*7db0*/  @P5 IMAD.MOV.U32 R22, RZ, RZ, R2 ;  /* 0x000000ffff165224 */ /* 0x000fe200078e0002 */
[----:B------:R-:W-:Y:S01]  /*7dc0*/  @P2 MOV R22, R4 ;  /* 0x0000000400162202 */ /* 0x000fe20000000f00 */
[----:B------:R-:W-:Y:S01]  /*7dd0*/  @P4 IMAD.MOV.U32 R22, RZ, RZ, R6 ;  /* 0x000000ffff164224 */ /* 0x000fe200078e0006 */
[----:B------:R-:W-:Y:S02]  /*7de0*/  ISETP.EQ.AND P0, PT, R21, 0x4, PT ;  /* 0x000000041500780c */ /* 0x000fe40003f02270 */
[----:B------:R-:W-:Y:S02]  /*7df0*/  @P3 IMAD.MOV.U32 R22, RZ, RZ, R7 ;  /* 0x000000ffff163224 */ /* 0x000fe400078e0007 */
[----:B------:R-:W-:Y:S02]  /*7e00*/  @!P6 LDS R14, [R13+0x184] ;  /* 0x000184000d0ee984 */ /* 0x000fe40000000800 */
[----:B------:R-:W-:-:S02]  /*7e10*/  FFMA R18, R11, R18, R22 ;  /* 0x000000120b127223 */ /* 0x000fc40000000016 */
[----:B------:R-:W1:Y:S01]  /*7e20*/  @!P6 LDS R17, [R15+0x184] ;  /* 0x000184000f11e984 */ /* 0x000e620000000800 */
[C---:B------:R-:W-:Y:S01]  /*7e30*/  ISETP.EQ.AND P6, PT, R21.reuse, 0x8, PT ;  /* 0x000000081500780c */ /* 0x040fe20003fc2270 */
[--C-:B------:R-:W-:Y:S01]  /*7e40*/  @P5 IMAD.MOV.U32 R2, RZ, RZ, R18.reuse ;  /* 0x000000ffff025224 */ /* 0x100fe200078e0012 */
[----:B------:R-:W-:Y:S01]  /*7e50*/  ISETP.EQ.AND P5, PT, R21, 0xc, PT ;  /* 0x0000000c1500780c */ /* 0x000fe20003fa2270 */
[--C-:B------:R-:W-:Y:S01]  /*7e60*/  @P2 IMAD.MOV.U32 R4, RZ, RZ, R18.reuse ;  /* 0x000000ffff042224 */ /* 0x100fe200078e0012 */
[----:B------:R-:W-:Y:S01]  /*7e70*/  IADD3 R21, PT, PT, R10, 0x60, RZ ;  /* 0x000000600a157810 */ /* 0x000fe20007ffe0ff */
[--C-:B------:R-:W-:Y:S02]  /*7e80*/  @P4 IMAD.MOV.U32 R6, RZ, RZ, R18.reuse ;  /* 0x000000ffff064224 */ /* 0x100fe400078e0012 */
[----:B------:R-:W-:Y:S01]  /*7e90*/  @P3 IMAD.MOV.U32 R7, RZ, RZ, R18 ;  /* 0x000000ffff073224 */ /* 0x000fe200078e0012 */
[----:B------:R-:W-:Y:S01]  /*7ea0*/  SHF.R.U32.HI R21, RZ, 0x5, R21 ;  /* 0x00000005ff157819 */ /* 0x000fe20000011615 */
[----:B------:R-:W-:-:S02]  /*7eb0*/  @P1 IMAD.MOV.U32 R22, RZ, RZ, R2 ;  /* 0x000000ffff161224 */ /* 0x000fc400078e0002 */
[----:B------:R-:W-:Y:S01]  /*7ec0*/  @P0 IMAD.MOV.U32 R22, RZ, RZ, R4 ;  /* 0x000000ffff160224 */ /* 0x000fe200078e0004 */
[----:B------:R-:W-:Y:S01]  /*7ed0*/  SHF.L.U32 R21, R21, 0x2, RZ ;  /* 0x0000000215157819 */ /* 0x000fe200000006ff */
[----:B------:R-:W-:Y:S02]  /*7ee0*/  @P6 IMAD.MOV.U32 R22, RZ, RZ, R6 ;  /* 0x000000ffff166224 */ /* 0x000fe400078e0006 */
[----:B------:R-:W-:Y:S01]  /*7ef0*/  @P5 IMAD.MOV.U32 R22, RZ, RZ, R7 ;  /* 0x000000ffff165224 */ /* 0x000fe200078e0007 */
[C---:B------:R-:W-:Y:S01]  /*7f00*/  ISETP.EQ.AND P4, PT, R21.reuse, RZ, PT ;  /* 0x000000ff1500720c */ /* 0x040fe20003f82270 */
[----:B0-----:R-:W-:Y:S01]  /*7f10*/  FFMA R19, R20, R20, -R19 ;  /* 0x0000001414137223 */ /* 0x001fe20000000813 */
[C---:B------:R-:W-:Y:S01]  /*7f20*/  ISETP.EQ.AND P3, PT, R21.reuse, 0x4, PT ;  /* 0x000000041500780c */ /* 0x040fe20003f62270 */
[----:B------:R-:W-:Y:S01]  /*7f30*/  VIADD R10, R10, 0x80 ;  /* 0x000000800a0a7836 */ /* 0x000fe20000000000 */
[----:B------:R-:W-:Y:S01]  /*7f40*/  ISETP.EQ.AND P2, PT, R21, 0x8, PT ;  /* 0x000000081500780c */ /* 0x000fe20003f42270 */
[----:B------:R-:W-:-:S04]  /*7f50*/  FMUL R18, R19, 0.5 ;  /* 0x3f00000013127820 */ /* 0x000fc80000400000 */
[----:B------:R-:W-:-:S04]  /*7f60*/  FFMA R18, R11, R18, R22 ;  /* 0x000000120b127223 */ /* 0x000fc80000000016 */
[--C-:B------:R-:W-:Y:S01]  /*7f70*/  @P1 IMAD.MOV.U32 R2, RZ, RZ, R18.reuse ;  /* 0x000000ffff021224 */ /* 0x100fe200078e0012 */
[----:B------:R-:W-:Y:S01]  /*7f80*/  ISETP.EQ.AND P1, PT, R21, 0xc, PT ;  /* 0x0000000c1500780c */ /* 0x000fe20003f22270 */
[--C-:B------:R-:W-:Y:S01]  /*7f90*/  @P0 IMAD.MOV.U32 R4, RZ, RZ, R18.reuse ;  /* 0x000000ffff040224 */ /* 0x100fe200078e0012 */
[----:B------:R-:W-:Y:S01]  /*7fa0*/  @P6 MOV R6, R18 ;  /* 0x0000001200066202 */ /* 0x000fe20000000f00 */
[----:B------:R-:W-:Y:S02]  /*7fb0*/  @P5 IMAD.MOV.U32 R7, RZ, RZ, R18 ;  /* 0x000000ffff075224 */ /* 0x000fe400078e0012 */
[----:B------:R-:W-:Y:S02]  /*7fc0*/  @P4 IMAD.MOV.U32 R20, RZ, RZ, R2 ;  /* 0x000000ffff144224 */ /* 0x000fe400078e0002 */
[----:B------:R-:W-:Y:S02]  /*7fd0*/  @P3 IMAD.MOV.U32 R20, RZ, RZ, R4 ;  /* 0x000000ffff143224 */ /* 0x000fe400078e0004 */
[----:B-1----:R-:W-:Y:S01]  /*7fe0*/  FFMA R17, R14, R14, -R17 ;  /* 0x0000000e0e117223 */ /* 0x002fe20000000811 */
[----:B------:R-:W-:-:S03]  /*7ff0*/  @P2 IMAD.MOV.U32 R20, RZ, RZ, R6 ;  /* 0x000000ffff142224 */ /* 0x000fc600078e0006 */
[----:B------:R-:W-:Y:S02]  /*8000*/  @P1 IMAD.MOV.U32 R20, RZ, RZ, R7 ;  /* 0x000000ffff141224 */ /* 0x000fe400078e0007 */
[----:B------:R-:W-:-:S04]  /*8010*/  FMUL R14, R17, 0.5 ;  /* 0x3f000000110e7820 */ /* 0x000fc80000400000 */
[----:B------:R-:W-:-:S04]  /*8020*/  FFMA R14, R11, R14, R20 ;  /* 0x0000000e0b0e7223 */ /* 0x000fc80000000014 */
[--C-:B------:R-:W-:Y:S01]  /*8030*/  @P3 IMAD.MOV.U32 R4, RZ, RZ, R14.reuse ;  /* 0x000000ffff043224 */ /* 0x100fe200078e000e */
[----:B------:R-:W-:Y:S01]  /*8040*/  @P4 MOV R2, R14 ;  /* 0x0000000e00024202 */ /* 0x000fe20000000f00 */
[--C-:B------:R-:W-:Y:S02]  /*8050*/  @P2 IMAD.MOV.U32 R6, RZ, RZ, R14.reuse ;  /* 0x000000ffff062224 */ /* 0x100fe400078e000e */
[----:B------:R-:W-:-:S07]  /*8060*/  @P1 IMAD.MOV.U32 R7, RZ, RZ, R14 ;  /* 0x000000ffff071224 */ /* 0x000fce00078e000e */
.L_x_556:
[----:B------:R-:W-:Y:S05]  /*8070*/  BRA.U !UP1, `(.L_x_552) ;  /* 0x0000000509587547 */ /* 0x000fea000b800000 */
[----:B------:R-:W-:Y:S02]  /*8080*/  UISETP.NE.AND UP0, UPT, UR11, 0x1, UPT ;  /* 0x000000010b00788c */ /* 0x000fe4000bf05270 */
[----:B------:R-:W-:-:S04]  /*8090*/  ULOP3.LUT UR8, UR8, 0x20, URZ, 0xc0, !UPT ;  /* 0x0000002008087892 */ /* 0x000fc8000f8ec0ff */
[----:B------:R-:W-:-:S03]  /*80a0*/  UISETP.NE.AND UP1, UPT, UR8, URZ, UPT ;  /* 0x000000ff0800728c */ /* 0x000fc6000bf25270 */
[----:B------:R-:W-:Y:S08]  /*80b0*/  BRA.U !UP0, `(.L_x_557) ;  /* 0x0000000108d47547 */ /* 0x000ff0000b800000 */
[----:B------:R-:W-:Y:S01]  /*80c0*/  IADD3 R20, PT, PT, R10, R3, RZ ;  /* 0x000000030a147210 */ /* 0x000fe20007ffe0ff */
[----:B------:R-:W-:Y:S01]  /*80d0*/  ULEA UR4, UR6, UR10, 0x2 ;  /* 0x0000000a06047291 */ /* 0x000fe2000f8e10ff */
[----:B------:R-:W-:Y:S02]  /*80e0*/  IMAD.MOV.U32 R15, RZ, RZ, RZ ;  /* 0x000000ffff0f7224 */ /* 0x000fe400078e00ff */
[-C--:B------:R-:W-:Y:S01]  /*80f0*/  ISETP.GE.AND P0, PT, R20, R9.reuse, PT ;  /* 0x000000091400720c */ /* 0x080fe20003f06270 */
[-CC-:B------:R-:W-:Y:S02]  /*8100*/  IMAD R13, R12, R9.reuse, R20.reuse ;  /* 0x000000090c0d7224 */ /* 0x180fe400078e0214 */
[-C--:B------:R-:W-:Y:S02]  /*8110*/  IMAD R14, R8, R9.reuse, R20 ;  /* 0x00000009080e7224 */ /* 0x080fe400078e0214 */
[----:B------:R-:W-:Y:S01]  /*8120*/  IMAD.MOV.U32 R18, RZ, RZ, RZ ;  /* 0x000000ffff127224 */ /* 0x000fe200078e00ff */
[----:B------:R-:W-:Y:S01]  /*8130*/  LEA R17, R13, UR10, 0x2 ;  /* 0x0000000a0d117c11 */ /* 0x000fe2000f8e10ff */
[----:B------:R-:W-:Y:S01]  /*8140*/  VIADD R21, R10, 0x20 ;  /* 0x000000200a157836 */ /* 0x000fe20000000000 */
[----:B------:R-:W-:Y:S01]  /*8150*/  LEA R19, R14, UR4, 0x2 ;  /* 0x000000040e137c11 */ /* 0x000fe2000f8e10ff */
[----:B------:R-:W-:Y:S01]  /*8160*/  VIADD R14, R20, 0x20 ;  /* 0x00000020140e7836 */ /* 0x000fe20000000000 */
[----:B------:R-:W-:Y:S01]  /*8170*/  SHF.R.U32.HI R13, RZ, 0x5, R10 ;  /* 0x00000005ff0d7819 */ /* 0x000fe2000001160a */
[----:B------:R-:W-:Y:S01]  /*8180*/  IMAD.MOV.U32 R20, RZ, RZ, RZ ;  /* 0x000000ffff147224 */ /* 0x000fe200078e00ff */
[----:B------:R-:W-:Y:S01]  /*8190*/  SHF.R.U32.HI R21, RZ, 0x5, R21 ;  /* 0x00000005ff157819 */ /* 0x000fe20000011615 */
[----:B------:R-:W-:Y:S01]  /*81a0*/  @!P0 LDS R15, [R17+0x4] ;  /* 0x00000400110f8984 */ /* 0x000fe20000000800 */
[----:B------:R-:W-:Y:S01]  /*81b0*/  ISETP.GE.AND P2, PT, R14, R9, PT ;  /* 0x000000090e00720c */ /* 0x000fe20003f46270 */
[----:B------:R-:W-:-:S02]  /*81c0*/  IMAD.SHL.U32 R14, R13, 0x4, RZ ;  /* 0x000000040d0e7824 */ /* 0x000fc400078e00ff */
[----:B------:R-:W-:Y:S01]  /*81d0*/  HFMA2 R13, -RZ, RZ, 0, 0 ;  /* 0x00000000ff0d7431 */ /* 0x000fe200000001ff */
[----:B------:R-:W0:Y:S01]  /*81e0*/  @!P0 LDS R18, [R19+0x4] ;  /* 0x0000040013128984 */ /* 0x000e220000000800 */
[----:B------:R-:W-:Y:S01]  /*81f0*/  IMAD.SHL.U32 R21, R21, 0x4, RZ ;  /* 0x0000000415157824 */ /* 0x000fe200078e00ff */
[----:B------:R-:W-:Y:S02]  /*8200*/  IADD3 R10, PT, PT, R10, 0x40, RZ ;  /* 0x000000400a0a7810 */ /* 0x000fe40007ffe0ff */
[C---:B------:R-:W-:Y:S02]  /*8210*/  ISETP.EQ.AND P5, PT, R14.reuse, RZ, PT ;  /* 0x000000ff0e00720c */ /* 0x040fe40003fa2270 */
[C---:B------:R-:W-:Y:S02]  /*8220*/  ISETP.EQ.AND P1, PT, R14.reuse, 0x4, PT ;  /* 0x000000040e00780c */ /* 0x040fe40003f22270 */
[C---:B------:R-:W-:Y:S01]  /*8230*/  ISETP.EQ.AND P0, PT, R14.reuse, 0x8, PT ;  /* 0x000000080e00780c */ /* 0x040fe20003f02270 */
[----:B------:R-:W-:Y:S01]  /*8240*/  @!P2 LDS R13, [R17+0x84] ;  /* 0x00008400110da984 */ /* 0x000fe20000000800 */
[----:B------:R-:W-:-:S02]  /*8250*/  ISETP.EQ.AND P4, PT, R14, 0xc, PT ;  /* 0x0000000c0e00780c */ /* 0x000fc40003f82270 */
[C---:B------:R-:W-:Y:S01]  /*8260*/  ISETP.EQ.AND P3, PT, R21.reuse, RZ, PT ;  /* 0x000000ff1500720c */ /* 0x040fe20003f62270 */
[----:B------:R-:W1:Y:S01]  /*8270*/  @!P2 LDS R20, [R19+0x84] ;  /* 0x000084001314a984 */ /* 0x000e620000000800 */
[----:B------:R-:W-:-:S03]  /*8280*/  ISETP.EQ.AND P2, PT, R21, 0x4, PT ;  /* 0x000000041500780c */ /* 0x000fc60003f42270 */
[----:B------:R-:W-:Y:S02]  /*8290*/  @P5 IMAD.MOV.U32 R14, RZ, RZ, R2 ;  /* 0x000000ffff0e5224 */ /* 0x000fe400078e0002 */
[----:B------:R-:W-:Y:S02]  /*82a0*/  @P1 IMAD.MOV.U32 R14, RZ, RZ, R4 ;  /* 0x000000ffff0e1224 */ /* 0x000fe400078e0004 */
[----:B------:R-:W-:Y:S02]  /*82b0*/  @P0 MOV R14, R6 ;  /* 0x00000006000e0202 */ /* 0x000fe40000000f00 */
[----:B------:R-:W-:Y:S02]  /*82c0*/  @P4 IMAD.MOV.U32 R14, RZ, RZ, R7 ;  /* 0x000000ffff0e4224 */ /* 0x000fe400078e0007 */
[----:B0-----:R-:W-:-:S04]  /*82d0*/  FFMA R18, R15, R15, -R18 ;  /* 0x0000000f0f127223 */ /* 0x001fc80000000812 */
[----:B------:R-:W-:-:S04]  /*82e0*/  FMUL R18, R18, 0.5 ;  /* 0x3f00000012127820 */ /* 0x000fc80000400000 */
[----:B------:R-:W-:-:S04]  /*82f0*/  FFMA R18, R11, R18, R14 ;  /* 0x000000120b127223 */ /* 0x000fc8000000000e */
[--C-:B------:R-:W-:Y:S01]  /*8300*/  @P5 IMAD.MOV.U32 R2, RZ, RZ, R18.reuse ;  /* 0x000000ffff025224 */ /* 0x100fe200078e0012 */
[C---:B------:R-:W-:Y:S01]  /*8310*/  ISETP.EQ.AND P5, PT, R21.reuse, 0x8, PT ;  /* 0x000000081500780c */ /* 0x040fe20003fa2270 */
[--C-:B------:R-:W-:Y:S01]  /*8320*/  @P1 IMAD.MOV.U32 R4, RZ, RZ, R18.reuse ;  /* 0x000000ffff041224 */ /* 0x100fe200078e0012 */
[----:B------:R-:W-:Y:S01]  /*8330*/  ISETP.EQ.AND P1, PT, R21, 0xc, PT ;  /* 0x0000000c1500780c */ /* 0x000fe20003f22270 */
[--C-:B------:R-:W-:Y:S01]  /*8340*/  @P0 IMAD.MOV.U32 R6, RZ, RZ, R18.reuse ;  /* 0x000000ffff060224 */ /* 0x100fe200078e0012 */
[----:B------:R-:W-:Y:S01]  /*8350*/  @P3 MOV R14, R2 ;  /* 0x00000002000e3202 */ /* 0x000fe20000000f00 */
[----:B------:R-:W-:Y:S02]  /*8360*/  @P4 IMAD.MOV.U32 R7, RZ, RZ, R18 ;  /* 0x000000ffff074224 */ /* 0x000fe400078e0012 */
[----:B-1----:R-:W-:Y:S01]  /*8370*/  FFMA R20, R13, R13, -R20 ;  /* 0x0000000d0d147223 */ /* 0x002fe20000000814 */
[----:B------:R-:W-:-:S03]  /*8380*/  @P2 IMAD.MOV.U32 R14, RZ, RZ, R4 ;  /* 0x000000ffff0e2224 */ /* 0x000fc600078e0004 */
[----:B------:R-:W-:Y:S02]  /*8390*/  FMUL R20, R20, 0.5 ;  /* 0x3f00000014147820 */ /* 0x000fe40000400000 */
[----:B------:R-:W-:Y:S02]  /*83a0*/  @P5 IMAD.MOV.U32 R14, RZ, RZ, R6 ;  /* 0x000000ffff0e5224 */ /* 0x000fe400078e0006 */
[----:B------:R-:W-:-:S05]  /*83b0*/  @P1 MOV R14, R7 ;  /* 0x00000007000e1202 */ /* 0x000fca0000000f00 */
[----:B------:R-:W-:-:S04]  /*83c0*/  FFMA R20, R11, R20, R14 ;  /* 0x000000140b147223 */ /* 0x000fc8000000000e */
[--C-:B------:R-:W-:Y:S02]  /*83d0*/  @P3 IMAD.MOV.U32 R2, RZ, RZ, R20.reuse ;  /* 0x000000ffff023224 */ /* 0x100fe400078e0014 */
[--C-:B------:R-:W-:Y:S02]  /*83e0*/  @P2 IMAD.MOV.U32 R4, RZ, RZ, R20.reuse ;  /* 0x000000ffff042224 */ /* 0x100fe400078e0014 */
[--C-:B------:R-:W-:Y:S02]  /*83f0*/  @P5 IMAD.MOV.U32 R6, RZ, RZ, R20.reuse ;  /* 0x000000ffff065224 */ /* 0x100fe400078e0014 */
[----:B------:R-:W-:-:S07]  /*8400*/  @P1 IMAD.MOV.U32 R7, RZ, RZ, R20 ;  /* 0x000000ffff071224 */ /* 0x000fce00078e0014 */
.L_x_557:
[----:B------:R-:W-:Y:S05]  /*8410*/  BRA.U UP1, `(.L_x_552) ;  /* 0x0000000101707547 */ /* 0x000fea000b800000 */
[--C-:B------:R-:W-:Y:S01]  /*8420*/  IMAD.IADD R14, R3, 0x1, R10.reuse ;  /* 0x00000001030e7824 */ /* 0x100fe200078e020a */
[----:B------:R-:W-:Y:S01]  /*8430*/  ULEA UR4, UR6, UR10, 0x2 ;  /* 0x0000000a06047291 */ /* 0x000fe2000f8e10ff */
[----:B------:R-:W-:Y:S01]  /*8440*/  IMAD.MOV.U32 R13, RZ, RZ, RZ ;  /* 0x000000ffff0d7224 */ /* 0x000fe200078e00ff */
[----:B------:R-:W-:Y:S02]  /*8450*/  SHF.R.U32.HI R10, RZ, 0x5, R10 ;  /* 0x00000005ff0a7819 */ /* 0x000fe4000001160a */
[----:B------:R-:W-:-:S03]  /*8460*/  ISETP.GE.AND P0, PT, R14, R9, PT ;  /* 0x000000090e00720c */ /* 0x000fc60003f06270 */
[----:B------:R-:W-:-:S05]  /*8470*/  IMAD.SHL.U32 R10, R10, 0x4, RZ ;  /* 0x000000040a0a7824 */ /* 0x000fca00078e00ff */
[C---:B------:R-:W-:Y:S02]  /*8480*/  ISETP.EQ.AND P1, PT, R10.reuse, 0x4, PT ;  /* 0x000000040a00780c */ /* 0x040fe40003f22270 */
[C---:B------:R-:W-:Y:S02]  /*8490*/  ISETP.EQ.AND P2, PT, R10.reuse, 0x8, PT ;  /* 0x000000080a00780c */ /* 0x040fe40003f42270 */
[----:B------:R-:W-:Y:S01]  /*84a0*/  ISETP.EQ.AND P3, PT, R10, 0xc, PT ;  /* 0x0000000c0a00780c */ /* 0x000fe20003f62270 */
[-CC-:B------:R-:W-:Y:S02]  /*84b0*/  @!P0 IMAD R12, R12, R9.reuse, R14.reuse ;  /* 0x000000090c0c8224 */ /* 0x180fe400078e020e */
[----:B------:R-:W-:Y:S02]  /*84c0*/  @!P0 IMAD R14, R8, R9, R14 ;  /* 0x00000009080e8224 */ /* 0x000fe400078e020e */
[----:B------:R-:W-:Y:S01]  /*84d0*/  IMAD.MOV.U32 R8, RZ, RZ, RZ ;  /* 0x000000ffff087224 */ /* 0x000fe200078e00ff */
[----:B------:R-:W-:-:S02]  /*84e0*/  @!P0 LEA R12, R12, UR10, 0x2 ;  /* 0x0000000a0c0c8c11 */ /* 0x000fc4000f8e10ff */
[----:B------:R-:W-:-:S03]  /*84f0*/  @!P0 LEA R14, R14, UR4, 0x2 ;  /* 0x000000040e0e8c11 */ /* 0x000fc6000f8e10ff */
[----:B------:R-:W-:Y:S04]  /*8500*/  @!P0 LDS R8, [R12+0x4] ;  /* 0x000004000c088984 */ /* 0x000fe80000000800 */
[----:B------:R-:W0:Y:S01]  /*8510*/  @!P0 LDS R13, [R14+0x4] ;  /* 0x000004000e0d8984 */ /* 0x000e220000000800 */
[----:B------:R-:W-:-:S13]  /*8520*/  ISETP.EQ.AND P0, PT, R10, RZ, PT ;  /* 0x000000ff0a00720c */ /* 0x000fda0003f02270 */
[----:B------:R-:W-:Y:S01]  /*8530*/  @P0 MOV R10, R2 ;  /* 0x00000002000a0202 */ /* 0x000fe20000000f00 */
[----:B------:R-:W-:Y:S02]  /*8540*/  @P1 IMAD.MOV.U32 R10, RZ, RZ, R4 ;  /* 0x000000ffff0a1224 */ /* 0x000fe400078e0004 */
[----:B------:R-:W-:Y:S02]  /*8550*/  @P2 IMAD.MOV.U32 R10, RZ, RZ, R6 ;  /* 0x000000ffff0a2224 */ /* 0x000fe400078e0006 */
[----:B------:R-:W-:Y:S02]  /*8560*/  @P3 IMAD.MOV.U32 R10, RZ, RZ, R7 ;  /* 0x000000ffff0a3224 */ /* 0x000fe400078e0007 */
[----:B0-----:R-:W-:-:S04]  /*8570*/  FFMA R13, R8, R8, -R13 ;  /* 0x00000008080d7223 */ /* 0x001fc8000000080d */
[----:B------:R-:W-:-:S04]  /*8580*/  FMUL R8, R13, 0.5 ;  /* 0x3f0000000d087820 */ /* 0x000fc80000400000 */
[----:B------:R-:W-:-:S04]  /*8590*/  FFMA R8, R11, R8, R10 ;  /* 0x000000080b087223 */ /* 0x000fc8000000000a */
[--C-:B------:R-:W-:Y:S01]  /*85a0*/  @P0 IMAD.MOV.U32 R2, RZ, RZ, R8.reuse ;  /* 0x000000ffff020224 */ /* 0x100fe200078e0008 */
[----:B------:R-:W-:Y:S01]  /*85b0*/  @P1 MOV R4, R8 ;  /* 0x0000000800041202 */ /* 0x000fe20000000f00 */
[--C-:B------:R-:W-:Y:S02]  /*85c0*/  @P2 IMAD.MOV.U32 R6, RZ, RZ, R8.reuse ;  /* 0x000000ffff062224 */ /* 0x100fe400078e0008 */
[----:B------:R-:W-:-:S07]  /*85d0*/  @P3 IMAD.MOV.U32 R7, RZ, RZ, R8 ;  /* 0x000000ffff073224 */ /* 0x000fce00078e0008 */
.L_x_552:
[----:B------:R-:W-:Y:S05]  /*85e0*/  BSYNC.RECONVERGENT B1 ;  /* 0x0000000000017941 */ /* 0x000fea0003800200 */
.L_x_551:
[----:B------:R-:W-:-:S05]  /*85f0*/  VIADD R16, R16, 0x20 ;  /* 0x0000002010107836 */ /* 0x000fca0000000000 */
[----:B------:R-:W-:-:S13]  /*8600*/  ISETP.GE.AND P0, PT, R16, R5, PT ;  /* 0x000000051000720c */ /* 0x000fda0003f06270 */
[----:B------:R-:W-:Y:S05]  /*8610*/  @!P0 BRA `(.L_x_558) ;  /* 0xffffffd4001c8947 */ /* 0x000fea000383ffff */
.L_x_542:
[----:B------:R-:W-:Y:S05]  /*8620*/  BSYNC.RECONVERGENT B0 ;  /* 0x0000000000007941 */ /* 0x000fea0003800200 */
.L_x_541:
[----:B------:R-:W-:-:S13]  /*8630*/  ISETP.GE.AND P0, PT, R9, 0x1, PT ;  /* 0x000000010900780c */ /* 0x000fda0003f06270 */
[----:B------:R-:W-:Y:S05]  /*8640*/  @!P0 EXIT ;  /* 0x000000000000894d */ /* 0x000fea0003800000 */
[----:B------:R-:W-:Y:S01]  /*8650*/  UISETP.LT.AND UP0, UPT, UR5, 0x20, UPT ;  /* 0x000000200500788c */ /* 0x000fe2000bf01270 */
[----:B------:R-:W-:Y:S01]  /*8660*/  ISETP.GE.U32.AND P0, PT, R9, 0xe1, PT ;  /* 0x000000e10900780c */ /* 0x000fe20003f06070 */
[----:B------:R-:W0:Y:S01]  /*8670*/  LDCU UR10, c[0x0][0x380] ;  /* 0x00007000ff0a77ac */ /* 0x000e220008000800 */
[----:B------:R-:W-:Y:S01]  /*8680*/  BSSY.RECONVERGENT B0, `(.L_x_559) ;  /* 0x000004c000007945 */ /* 0x000fe20003800200 */
[----:B------:R-:W-:Y:S01]  /*8690*/  IMAD R0, R0, R9, R3 ;  /* 0x0000000900007224 */ /* 0x000fe200078e0203 */
[----:B------:R-:W-:Y:S01]  /*86a0*/  USEL UR5, UR5, 0x20, !UP0 ;  /* 0x0000002005057887 */ /* 0x000fe2000c000000 */
[----:B------:R-:W-:Y:S01]  /*86b0*/  IMAD.MOV.U32 R5, RZ, RZ, RZ ;  /* 0x000000ffff057224 */ /* 0x000fe200078e00ff */
[----:B------:R-:W3:Y:S02]  /*86c0*/  LDCU.64 UR8, c[0x0][0x3b8] ;  /* 0x00007700ff0877ac */ /* 0x000ee40008000a00 */
[----:B------:R-:W-:-:S04]  /*86d0*/  UIADD3 UR4, UPT, UPT, UR5, -0x1, URZ ;  /* 0xffffffff05047890 */ /* 0x000fc8000fffe0ff */
[----:B------:R-:W-:-:S04]  /*86e0*/  USHF.R.U32.HI UR4, URZ, 0x5, UR4 ;  /* 0x00000005ff047899 */ /* 0x000fc80008011604 */
[----:B------:R-:W-:-:S04]  /*86f0*/  UIADD3 UR6, UPT, UPT, UR4, 0x1, URZ ;  /* 0x0000000104067890 */ /* 0x000fc8000fffe0ff */
[----:B------:R-:W-:Y:S01]  /*8700*/  ULOP3.LUT UR7, UR6, 0x7, URZ, 0xc0, !UPT ;  /* 0x0000000706077892 */ /* 0x000fe2000f8ec0ff */
[----:B0-----:R-:W-:Y:S11]  /*8710*/  @!P0 BRA `(.L_x_560) ;  /* 0x0000000400088947 */ /* 0x001ff60003800000 */
[----:B------:R-:W-:Y:S01]  /*8720*/  ULOP3.LUT UR5, UR6, 0xffffff8, URZ, 0xc0, !UPT ;  /* 0x0ffffff806057892 */ /* 0x000fe2000f8ec0ff */
[----:B------:R-:W-:Y:S02]  /*8730*/  HFMA2 R5, -RZ, RZ, 0, 7.62939453125e-06 ;  /* 0x00000080ff057431 */ /* 0x000fe400000001ff */
[----:B------:R-:W-:Y:S01]  /*8740*/  IMAD.MOV.U32 R8, RZ, RZ, R3 ;  /* 0x000000ffff087224 */ /* 0x000fe200078e0003 */
[----:B------:R-:W-:-:S06]  /*8750*/  UIADD3 UR5, UPT, UPT, -UR5, URZ, URZ ;  /* 0x000000ff05057290 */ /* 0x000fcc000fffe1ff */
[----:B------:R-:W-:-:S07]  /*8760*/  IMAD.U32 R15, RZ, RZ, UR5 ;  /* 0x00000005ff0f7e24 */ /* 0x000fce000f8e00ff */
.L_x_577:
[----:B------:R-:W-:Y:S01]  /*8770*/  IMAD.U32 R9, RZ, RZ, UR10 ;  /* 0x0000000aff097e24 */ /* 0x000fe2000f8e00ff */
[C---:B------:R-:W-:Y:S01]  /*8780*/  IADD3 R12, PT, PT, R8.reuse, 0x40, RZ ;  /* 0x00000040080c7810 */ /* 0x040fe20007ffe0ff */
[----:B01-3--:R-:W-:Y:S01]  /*8790*/  VIADD R11, R5, 0xffffff80 ;  /* 0xffffff80050b7836 */ /* 0x00bfe20000000000 */
[----:B------:R-:W-:Y:S01]  /*87a0*/  BSSY.RECONVERGENT B1, `(.L_x_561) ;  /* 0x0000017000017945 */ /* 0x000fe20003800200 */
[C---:B------:R-:W-:Y:S01]  /*87b0*/  VIADD R10, R8.reuse, 0x20 ;  /* 0x00000020080a7836 */ /* 0x040fe20000000000 */
[CC--:B------:R-:W-:Y:S01]  /*87c0*/  ISETP.GE.AND P6, PT, R8.reuse, R9.reuse, PT ;  /* 0x000000090800720c */ /* 0x0c0fe20003fc6270 */
[----:B------:R-:W-:Y:S01]  /*87d0*/  VIADD R14, R8, 0x60 ;  /* 0x00000060080e7836 */ /* 0x000fe20000000000 */
[----:B------:R-:W-:Y:S01]  /*87e0*/  ISETP.GE.AND P3, PT, R12, R9, PT ;  /* 0x000000090c00720c */ /* 0x000fe20003f66270 */
[----:B------:R-:W-:Y:S01]  /*87f0*/  VIADD R12, R8, 0x80 ;  /* 0x00000080080c7836 */ /* 0x000fe20000000000 */
[----:B------:R-:W-:Y:S01]  /*8800*/  IADD3 R11, P0, PT, R0, R11, RZ ;  /* 0x0000000b000b7210 */ /* 0x000fe20007f1e0ff */
[----:B------:R-:W-:Y:S01]  /*8810*/  VIADD R16, R8, 0xc0 ;  /* 0x000000c008107836 */ /* 0x000fe20000000000 */
[----:B------:R-:W-:Y:S01]  /*8820*/  P2R R13, PR, RZ, 0x8 ;  /* 0x00000008ff0d7803 */ /* 0x000fe20000000000 */
[----:B------:R-:W-:Y:S01]  /*8830*/  VIADD R15, R15, 0x8 ;  /* 0x000000080f0f7836 */ /* 0x000fe20000000000 */
[----:B------:R-:W-:-:S02]  /*8840*/  ISETP.GE.AND P1, PT, R10, R9, PT ;  /* 0x000000090a00720c */ /* 0x000fc40003f26270 */
[-C--:B------:R-:W-:Y:S01]  /*8850*/  ISETP.GE.AND P2, PT, R14, R9.reuse, PT ;  /* 0x000000090e00720c */ /* 0x080fe20003f46270 */
[----:B------:R-:W-:Y:S01]  /*8860*/  VIADD R14, R8, 0xa0 ;  /* 0x000000a0080e7836 */ /* 0x000fe20000000000 */
[----:B------:R-:W-:Y:S02]  /*8870*/  IADD3.X R18, PT, PT, RZ, RZ, RZ, P0, !PT ;  /* 0x000000ffff127210 */ /* 0x000fe400007fe4ff */
[-C--:B------:R-:W-:Y:S01]  /*8880*/  ISETP.GE.AND P3, PT, R12, R9.reuse, PT ;  /* 0x000000090c00720c */ /* 0x080fe20003f66270 */
[----:B------:R-:W-:Y:S01]  /*8890*/  VIADD R12, R8, 0xe0 ;  /* 0x000000e0080c7836 */ /* 0x000fe20000000000 */
[C---:B---3--:R-:W-:Y:S02]  /*88a0*/  LEA R10, P0, R11.reuse, UR8, 0x2 ;  /* 0x000000080b0a7c11 */ /* 0x048fe4000f8010ff */
[----:B------:R-:W-:Y:S02]  /*88b0*/  ISETP.GE.AND P4, PT, R14, R9, PT ;  /* 0x000000090e00720c */ /* 0x000fe40003f86270 */
[----:B------:R-:W-:-:S02]  /*88c0*/  LEA.HI.X R11, R11, UR9, R18, 0x2, P0 ;  /* 0x000000090b0b7c11 */ /* 0x000fc400080f1412 */
[-C--:B------:R-:W-:Y:S02]  /*88d0*/  ISETP.GE.AND P5, PT, R16, R9.reuse, PT ;  /* 0x000000091000720c */ /* 0x080fe40003fa6270 */
[----:B------:R-:W-:Y:S01]  /*88e0*/  ISETP.GE.AND P0, PT, R12, R9, PT ;  /* 0x000000090c00720c */ /* 0x000fe20003f06270 */
[----:B------:R-:W-:-:S12]  /*88f0*/  @P6 BRA `(.L_x_562) ;  /* 0x0000000000046947 */ /* 0x000fd80003800000 */
[----:B------:R0:W-:Y:S02]  /*8900*/  REDG.E.ADD.F32.FTZ.RN.STRONG.GPU desc[UR16][R10.64], R2 ;  /* 0x000000020a0079a6 */ /* 0x0001e4000c12f310 */
.L_x_562:
[----:B------:R-:W-:Y:S05]  /*8910*/  BSYNC.RECONVERGENT B1 ;  /* 0x0000000000017941 */ /* 0x000fea0003800200 */
.L_x_561:
[----:B------:R-:W-:Y:S01]  /*8920*/  BSSY.RECONVERGENT B1, `(.L_x_563) ;  /* 0x0000004000017945 */ /* 0x000fe20003800200 */
[----:B------:R-:W-:-:S03]  /*8930*/  ISETP.NE.AND P6, PT, R15, RZ, PT ;  /* 0x000000ff0f00720c */ /* 0x000fc60003fc5270 */
[----:B------:R-:W-:Y:S10]  /*8940*/  @P1 BRA `(.L_x_564) ;  /* 0x0000000000041947 */ /* 0x000ff40003800000 */
[----:B------:R1:W-:Y:S02]  /*8950*/  REDG.E.ADD.F32.FTZ.RN.STRONG.GPU desc[UR16][R10.64+0x80], R4 ;  /* 0x000080040a0079a6 */ /* 0x0003e4000c12f310 */
.L_x_564:
[----:B------:R-:W-:Y:S05]  /*8960*/  BSYNC.RECONVERGENT B1 ;  /* 0x0000000000017941 */ /* 0x000fea0003800200 */
.L_x_563:
[----:B------:R-:W-:Y:S01]  /*8970*/  ISETP.NE.AND P1, PT, R13, RZ, PT ;  /* 0x000000ff0d00720c */ /* 0x000fe20003f25270 */
[----:B------:R-:W-:-:S12]  /*8980*/  BSSY.RECONVERGENT B1, `(.L_x_565) ;  /* 0x0000003000017945 */ /* 0x000fd80003800200 */
[----:B------:R-:W-:Y:S05]  /*8990*/  @P1 BRA `(.L_x_566) ;  /* 0x0000000000041947 */ /* 0x000fea0003800000 */
[----:B------:R3:W-:Y:S02]  /*89a0*/  REDG.E.ADD.F32.FTZ.RN.STRONG.GPU desc[UR16][R10.64+0x100], R6 ;  /* 0x000100060a0079a6 */ /* 0x0007e4000c12f310 */
.L_x_566:
[----:B------:R-:W-:Y:S05]  /*89b0*/  BSYNC.RECONVERGENT B1 ;  /* 0x0000000000017941 */ /* 0x000fea0003800200 */
.L_x_565:
[----:B------:R-:W-:Y:S04]  /*89c0*/  BSSY.RECONVERGENT B1, `(.L_x_567) ;  /* 0x0000003000017945 */ /* 0x000fe80003800200 */
[----:B------:R-:W-:Y:S05]  /*89d0*/  @P2 BRA `(.L_x_568) ;  /* 0x0000000000042947 */ /* 0x000fea0003800000 */
[----:B------:R0:W-:Y:S02]  /*89e0*/  REDG.E.ADD.F32.FTZ.RN.STRONG.GPU desc[UR16][R10.64+0x180], R7 ;  /* 0x000180070a0079a6 */ /* 0x0001e4000c12f310 */
.L_x_568:
[----:B------:R-:W-:Y:S05]  /*89f0*/  BSYNC.RECONVERGENT B1 ;  /* 0x0000000000017941 */ /* 0x000fea0003800200 */
.L_x_567:
[----:B------:R-:W-:Y:S04]  /*8a00*/  BSSY.RECONVERGENT B1, `(.L_x_569) ;  /* 0x0000003000017945 */ /* 0x000fe80003800200 */
[----:B------:R-:W-:Y:S05]  /*8a10*/  @P3 BRA `(.L_x_570) ;  /* 0x0000000000043947 */ /* 0x000fea0003800000 */
[----:B------:R0:W-:Y:S02]  /*8a20*/  REDG.E.ADD.F32.FTZ.RN.STRONG.GPU desc[UR16][R10.64+0x200], R2 ;  /* 0x000200020a0079a6 */ /* 0x0001e4000c12f310 */
.L_x_570:
[----:B------:R-:W-:Y:S05]  /*8a30*/  BSYNC.RECONVERGENT B1 ;  /* 0x0000000000017941 */ /* 0x000fea0003800200 */
.L_x_569:
[----:B------:R-:W-:Y:S04]  /*8a40*/  BSSY.RECONVERGENT B1, `(.L_x_571) ;  /* 0x0000003000017945 */ /* 0x000fe80003800200 */
[----:B------:R-:W-:Y:S05]  /*8a50*/  @P4 BRA `(.L_x_572) ;  /* 0x0000000000044947 */ /* 0x000fea0003800000 */
[----:B------:R0:W-:Y:S02]  /*8a60*/  REDG.E.ADD.F32.FTZ.RN.STRONG.GPU desc[UR16][R10.64+0x280], R4 ;  /* 0x000280040a0079a6 */ /* 0x0001e4000c12f310 */
.L_x_572:
[----:B------:R-:W-:Y:S05]  /*8a70*/  BSYNC.RECONVERGENT B1 ;  /* 0x0000000000017941 */ /* 0x000fea0003800200 */
.L_x_571:
[----:B------:R-:W-:Y:S04]  /*8a80*/  BSSY.RECONVERGENT B1, `(.L_x_573) ;  /* 0x0000003000017945 */ /* 0x000fe80003800200 */
[----:B------:R-:W-:Y:S05]  /*8a90*/  @P5 BRA `(.L_x_574) ;  /* 0x0000000000045947 */ /* 0x000fea0003800000 */
[----:B------:R0:W-:Y:S02]  /*8aa0*/  REDG.E.ADD.F32.FTZ.RN.STRONG.GPU desc[UR16][R10.64+0x300], R6 ;  /* 0x000300060a0079a6 */ /* 0x0001e4000c12f310 */
.L_x_574:
[----:B------:R-:W-:Y:S05]  /*8ab0*/  BSYNC.RECONVERGENT B1 ;  /* 0x0000000000017941 */ /* 0x000fea0003800200 */
.L_x_573:
[----:B------:R-:W-:Y:S04]  /*8ac0*/  BSSY.RECONVERGENT B1, `(.L_x_575) ;  /* 0x0000003000017945 */ /* 0x000fe80003800200 */
[----:B------:R-:W-:Y:S05]  /*8ad0*/  @P0 BRA `(.L_x_576) ;  /* 0x0000000000040947 */ /* 0x000fea0003800000 */
[----:B------:R0:W-:Y:S02]  /*8ae0*/  REDG.E.ADD.F32.FTZ.RN.STRONG.GPU desc[UR16][R10.64+0x380], R7 ;  /* 0x000380070a0079a6 */ /* 0x0001e4000c12f310 */
.L_x_576:
[----:B------:R-:W-:Y:S05]  /*8af0*/  BSYNC.RECONVERGENT B1 ;  /* 0x0000000000017941 */ /* 0x000fea0003800200 */
.L_x_575:
[----:B------:R-:W-:Y:S01]  /*8b00*/  VIADD R5, R5, 0x100 ;  /* 0x0000010005057836 */ /* 0x000fe20000000000 */
[----:B------:R-:W-:Y:S01]  /*8b10*/  IADD3 R8, PT, PT, R8, 0x100, RZ ;  /* 0x0000010008087810 */ /* 0x000fe20007ffe0ff */
[----:B------:R-:W-:Y:S06]  /*8b20*/  @P6 BRA `(.L_x_577) ;  /* 0xfffffffc00106947 */ /* 0x000fec000383ffff */
[----:B------:R-:W-:-:S07]  /*8b30*/  VIADD R5, R5, 0xffffff80 ;  /* 0xffffff8005057836 */ /* 0x000fce0000000000 */
.L_x_560:
[----:B---3--:R-:W-:Y:S05]  /*8b40*/  BSYNC.RECONVERGENT B0 ;  /* 0x0000000000007941 */ /* 0x008fea0003800200 */
.L_x_559:
[----:B------:R-:W-:-:S13]  /*8b50*/  ISETP.NE.AND P0, PT, RZ, UR7, PT ;  /* 0x00000007ff007c0c */ /* 0x000fda000bf05270 */
[----:B------:R-:W-:Y:S05]  /*8b60*/  @!P0 EXIT ;  /* 0x000000000000894d */ /* 0x000fea0003800000 */
[----:B------:R-:W-:-:S09]  /*8b70*/  UISETP.GE.U32.AND UP0, UPT, UR7, 0x4, UPT ;  /* 0x000000040700788c */ /* 0x000fd2000bf06070 */
[----:B------:R-:W-:Y:S05]  /*8b80*/  BRA.U !UP0, `(.L_x_578) ;  /* 0x0000000508247547 */ /* 0x000fea000b800000 */
[----:B------:R-:W3:Y:S01]  /*8b90*/  LDCU.64 UR8, c[0x0][0x3b8] ;  /* 0x00007700ff0877ac */ /* 0x000ee20008000a00 */
[----:B------:R-:W-:Y:S01]  /*8ba0*/  IMAD.IADD R12, R5, 0x1, R3 ;  /* 0x00000001050c7824 */ /* 0x000fe200078e0203 */
[----:B01----:R-:W-:Y:S01]  /*8bb0*/  IADD3 R11, P1, PT, R0, R5, RZ ;  /* 0x00000005000b7210 */ /* 0x003fe20007f3e0ff */
[----:B------:R-:W-:Y:S02]  /*8bc0*/  BSSY.RECONVERGENT B0, `(.L_x_579) ;  /* 0x0000017000007945 */ /* 0x000fe40003800200 */
[C---:B------:R-:W-:Y:S01]  /*8bd0*/  VIADD R8, R12.reuse, 0x20 ;  /* 0x000000200c087836 */ /* 0x040fe20000000000 */
[----:B------:R-:W-:Y:S01]  /*8be0*/  ISETP.GE.AND P3, PT, R12, R9, PT ;  /* 0x000000090c00720c */ /* 0x000fe20003f66270 */
[----:B------:R-:W-:-:S03]  /*8bf0*/  IMAD.X R14, RZ, RZ, RZ, P1 ;  /* 0x000000ffff0e7224 */ /* 0x000fc600008e06ff */
[----:B------:R-:W-:Y:S01]  /*8c00*/  ISETP.GE.AND P0, PT, R8, R9, PT ;  /* 0x000000090800720c */ /* 0x000fe20003f06270 */
[C---:B------:R-:W-:Y:S01]  /*8c10*/  VIADD R8, R12.reuse, 0x40 ;  /* 0x000000400c087836 */ /* 0x040fe20000000000 */
[----:B------:R-:W-:-:S04]  /*8c20*/  IADD3 R12, PT, PT, R12, 0x60, RZ ;  /* 0x000000600c0c7810 */ /* 0x000fc80007ffe0ff */
[-C--:B------:R-:W-:Y:S02]  /*8c30*/  ISETP.GE.AND P1, PT, R8, R9.reuse, PT ;  /* 0x000000090800720c */ /* 0x080fe40003f26270 */
[C---:B---3--:R-:W-:Y:S02]  /*8c40*/  LEA R10, P4, R11.reuse, UR8, 0x2 ;  /* 0x000000080b0a7c11 */ /* 0x048fe4000f8810ff */
[----:B------:R-:W-:Y:S02]  /*8c50*/  ISETP.GE.AND P2, PT, R12, R9, PT ;  /* 0x000000090c00720c */ /* 0x000fe40003f46270 */
[----:B------:R-:W-:Y:S01]  /*8c60*/  LEA.HI.X R11, R11, UR9, R14, 0x2, P4 ;  /* 0x000000090b0b7c11 */ /* 0x000fe2000a0f140e */
[----:B------:R-:W-:Y:S10]  /*8c70*/  @P3 BRA `(.L_x_580) ;  /* 0x00000000002c3947 */ /* 0x000ff40003800000 */
[----:B------:R-:W-:-:S05]  /*8c80*/  SHF.R.U32.HI R8, RZ, 0x5, R5 ;  /* 0x00000005ff087819 */ /* 0x000fca0000011605 */
[----:B------:R-:W-:-:S05]  /*8c90*/  IMAD.SHL.U32 R8, R8, 0x4, RZ ;  /* 0x0000000408087824 */ /* 0x000fca00078e00ff */
[C---:B------:R-:W-:Y:S02]  /*8ca0*/  ISETP.EQ.AND P3, PT, R8.reuse, RZ, PT ;  /* 0x000000ff0800720c */ /* 0x040fe40003f62270 */
[C---:B------:R-:W-:Y:S02]  /*8cb0*/  ISETP.EQ.AND P4, PT, R8.reuse, 0x4, PT ;  /* 0x000000040800780c */ /* 0x040fe40003f82270 */
[C---:B------:R-:W-:Y:S02]  /*8cc0*/  ISETP.EQ.AND P5, PT, R8.reuse, 0x8, PT ;  /* 0x000000080800780c */ /* 0x040fe40003fa2270 */
[----:B------:R-:W-:-:S07]  /*8cd0*/  ISETP.EQ.AND P6, PT, R8, 0xc, PT ;  /* 0x0000000c0800780c */ /* 0x000fce0003fc2270 */
[----:B------:R-:W-:Y:S02]  /*8ce0*/  @P3 IMAD.MOV.U32 R13, RZ, RZ, R2 ;  /* 0x000000ffff0d3224 */ /* 0x000fe400078e0002 */
[----:B------:R-:W-:Y:S02]  /*8cf0*/  @P4 IMAD.MOV.U32 R13, RZ, RZ, R4 ;  /* 0x000000ffff0d4224 */ /* 0x000fe400078e0004 */
[----:B------:R-:W-:Y:S02]  /*8d00*/  @P5 MOV R13, R6 ;  /* 0x00000006000d5202 */ /* 0x000fe40000000f00 */
[----:B------:R-:W-:-:S05]  /*8d10*/  @P6 IMAD.MOV.U32 R13, RZ, RZ, R7 ;  /* 0x000000ffff0d6224 */ /* 0x000fca00078e0007 */
[----:B------:R0:W-:Y:S02]  /*8d20*/  REDG.E.ADD.F32.FTZ.RN.STRONG.GPU desc[UR16][R10.64], R13 ;  /* 0x0000000d0a0079a6 */ /* 0x0001e4000c12f310 */
.L_x_580:
[----:B------:R-:W-:Y:S05]  /*8d30*/  BSYNC.RECONVERGENT B0 ;  /* 0x0000000000007941 */ /* 0x000fea0003800200 */
.L_x_579:
        /* <DEDUP_REMOVED lines=9> */
[----:B0-----:R-:W-:Y:S02]  /*8dd0*/  @P0 IMAD.MOV.U32 R13, RZ, RZ, R2 ;  /* 0x000000ffff0d0224 */ /* 0x001fe400078e0002 */
[----:B------:R-:W-:Y:S02]  /*8de0*/  @P3 MOV R13, R4 ;  /* 0x00000004000d3202 */ /* 0x000fe40000000f00 */
[----:B------:R-:W-:Y:S02]  /*8df0*/  @P4 IMAD.MOV.U32 R13, RZ, RZ, R6 ;  /* 0x000000ffff0d4224 */ /* 0x000fe400078e0006 */
[----:B------:R-:W-:-:S05]  /*8e00*/  @P5 IMAD.MOV.U32 R13, RZ, RZ, R7 ;  /* 0x000000ffff0d5224 */ /* 0x000fca00078e0007 */
[----:B------:R1:W-:Y:S02]  /*8e10*/  REDG.E.ADD.F32.FTZ.RN.STRONG.GPU desc[UR16][R10.64+0x80], R13 ;  /* 0x0000800d0a0079a6 */ /* 0x0003e4000c12f310 */
.L_x_582:
[----:B------:R-:W-:Y:S05]  /*8e20*/  BSYNC.RECONVERGENT B0 ;  /* 0x0000000000007941 */ /* 0x000fea0003800200 */
.L_x_581:
        /* <DEDUP_REMOVED lines=9> */
[----:B01----:R-:W-:Y:S02]  /*8ec0*/  @P0 MOV R13, R2 ;  /* 0x00000002000d0202 */ /* 0x003fe40000000f00 */
[----:B------:R-:W-:Y:S02]  /*8ed0*/  @P1 IMAD.MOV.U32 R13, RZ, RZ, R4 ;  /* 0x000000ffff0d1224 */ /* 0x000fe400078e0004 */
[----:B------:R-:W-:Y:S02]  /*8ee0*/  @P3 IMAD.MOV.U32 R13, RZ, RZ, R6 ;  /* 0x000000ffff0d3224 */ /* 0x000fe400078e0006 */
[----:B------:R-:W-:-:S05]  /*8ef0*/  @P4 IMAD.MOV.U32 R13, RZ, RZ, R7 ;  /* 0x000000ffff0d4224 */ /* 0x000fca00078e0007 */
[----:B------:R3:W-:Y:S02]  /*8f00*/  REDG.E.ADD.F32.FTZ.RN.STRONG.GPU desc[UR16][R10.64+0x100], R13 ;  /* 0x0001000d0a0079a6 */ /* 0x0007e4000c12f310 */
.L_x_584:
[----:B------:R-:W-:Y:S05]  /*8f10*/  BSYNC.RECONVERGENT B0 ;  /* 0x0000000000007941 */ /* 0x000fea0003800200 */
.L_x_583:
[----:B------:R-:W-:Y:S04]  /*8f20*/  BSSY.RECONVERGENT B0, `(.L_x_585) ;  /* 0x000000e000007945 */ /* 0x000fe80003800200 */
[----:B------:R-:W-:Y:S05]  /*8f30*/  @P2 BRA `(.L_x_586) ;  /* 0x0000000000302947 */ /* 0x000fea0003800000 */
[----:B------:R-:W-:-:S05]  /*8f40*/  VIADD R8, R5, 0x60 ;  /* 0x0000006005087836 */ /* 0x000fca0000000000 */
[----:B------:R-:W-:-:S04]  /*8f50*/  SHF.R.U32.HI R8, RZ, 0x5, R8 ;  /* 0x00000005ff087819 */ /* 0x000fc80000011608 */
[----:B------:R-:W-:-:S04]  /*8f60*/  SHF.L.U32 R8, R8, 0x2, RZ ;  /* 0x0000000208087819 */ /* 0x000fc800000006ff */
[C---:B------:R-:W-:Y:S02]  /*8f70*/  ISETP.EQ.AND P0, PT, R8.reuse, RZ, PT ;  /* 0x000000ff0800720c */ /* 0x040fe40003f02270 */
[C---:B------:R-:W-:Y:S02]  /*8f80*/  ISETP.EQ.AND P1, PT, R8.reuse, 0x4, PT ;  /* 0x000000040800780c */ /* 0x040fe40003f22270 */
[C---:B------:R-:W-:Y:S02]  /*8f90*/  ISETP.EQ.AND P2, PT, R8.reuse, 0x8, PT ;  /* 0x000000080800780c */ /* 0x040fe40003f42270 */
[----:B------:R-:W-:-:S07]  /*8fa0*/  ISETP.EQ.AND P3, PT, R8, 0xc, PT ;  /* 0x0000000c0800780c */ /* 0x000fce0003f62270 */
[----:B01-3--:R-:W-:Y:S02]  /*8fb0*/  @P0 IMAD.MOV.U32 R13, RZ, RZ, R2 ;  /* 0x000000ffff0d0224 */ /* 0x00bfe400078e0002 */
[----:B------:R-:W-:Y:S02]  /*8fc0*/  @P1 IMAD.MOV.U32 R13, RZ, RZ, R4 ;  /* 0x000000ffff0d1224 */ /* 0x000fe400078e0004 */
[----:B------:R-:W-:Y:S02]  /*8fd0*/  @P2 IMAD.MOV.U32 R13, RZ, RZ, R6 ;  /* 0x000000ffff0d2224 */ /* 0x000fe400078e0006 */
[----:B------:R-:W-:-:S05]  /*8fe0*/  @P3 IMAD.MOV.U32 R13, RZ, RZ, R7 ;  /* 0x000000ffff0d3224 */ /* 0x000fca00078e0007 */
[----:B------:R0:W-:Y:S02]  /*8ff0*/  REDG.E.ADD.F32.FTZ.RN.STRONG.GPU desc[UR16][R10.64+0x180], R13 ;  /* 0x0001800d0a0079a6 */ /* 0x0001e4000c12f310 */
.L_x_586:
[----:B------:R-:W-:Y:S05]  /*9000*/  BSYNC.RECONVERGENT B0 ;  /* 0x0000000000007941 */ /* 0x000fea0003800200 */
.L_x_585:
[----:B------:R-:W-:-:S07]  /*9010*/  IADD3 R5, PT, PT, R5, 0x80, RZ ;  /* 0x0000008005057810 */ /* 0x000fce0007ffe0ff */
.L_x_578:
[----:B------:R-:W-:-:S06]  /*9020*/  ULOP3.LUT UP0, UR5, UR6, 0x3, URZ, 0xc0, !UPT ;  /* 0x0000000306057892 */ /* 0x000fcc000f80c0ff */
[----:B------:R-:W-:-:S13]  /*9030*/  PLOP3.LUT P0, PT, PT, PT, UP0, 0x80, 0x8 ;  /* 0x000000000008781c */ /* 0x000fda0003f0f008 */
[----:B------:R-:W-:Y:S05]  /*9040*/  @!P0 EXIT ;  /* 0x000000000000894d */ /* 0x000fea0003800000 */
[----:B------:R-:W-:-:S09]  /*9050*/  UISETP.NE.AND UP0, UPT, UR5, 0x1, UPT ;  /* 0x000000010500788c */ /* 0x000fd2000bf05270 */
[----:B------:R-:W-:Y:S05]  /*9060*/  BRA.U !UP0, `(.L_x_587) ;  /* 0x00000001089c7547 */ /* 0x000fea000b800000 */
[----:B------:R-:W5:Y:S01]  /*9070*/  LDCU.64 UR6, c[0x0][0x3b8] ;  /* 0x00007700ff0677ac */ /* 0x000f620008000a00 */
[----:B01-3--:R-:W-:Y:S01]  /*9080*/  IADD3 R11, P0, PT, R0, R5, RZ ;  /* 0x00000005000b7210 */ /* 0x00bfe20007f1e0ff */
[----:B------:R-:W-:Y:S01]  /*9090*/  IMAD.IADD R12, R5, 0x1, R3 ;  /* 0x00000001050c7824 */ /* 0x000fe200078e0203 */
[----:B------:R-:W-:Y:S03]  /*90a0*/  BSSY.RECONVERGENT B0, `(.L_x_588) ;  /* 0x0000013000007945 */ /* 0x000fe60003800200 */
[----:B------:R-:W-:Y:S01]  /*90b0*/  IMAD.X R14, RZ, RZ, RZ, P0 ;  /* 0x000000ffff0e7224 */ /* 0x000fe200000e06ff */
[C---:B------:R-:W-:Y:S01]  /*90c0*/  ISETP.GE.AND P0, PT, R12.reuse, R9, PT ;  /* 0x000000090c00720c */ /* 0x040fe20003f06270 */
[----:B------:R-:W-:-:S05]  /*90d0*/  VIADD R8, R12, 0x20 ;  /* 0x000000200c087836 */ /* 0x000fca0000000000 */
[----:B------:R-:W-:Y:S02]  /*90e0*/  ISETP.GE.AND P1, PT, R8, R9, PT ;  /* 0x000000090800720c */ /* 0x000fe40003f26270 */
        /* <DEDUP_REMOVED lines=9> */
[----:B------:R-:W-:Y:S02]  /*9180*/  @P0 MOV R13, R2 ;  /* 0x00000002000d0202 */ /* 0x000fe40000000f00 */
[----:B------:R-:W-:Y:S02]  /*9190*/  @P2 IMAD.MOV.U32 R13, RZ, RZ, R4 ;  /* 0x000000ffff0d2224 */ /* 0x000fe400078e0004 */
[----:B------:R-:W-:Y:S02]  /*91a0*/  @P3 IMAD.MOV.U32 R13, RZ, RZ, R6 ;  /* 0x000000ffff0d3224 */ /* 0x000fe400078e0006 */
[----:B------:R-:W-:-:S05]  /*91b0*/  @P4 IMAD.MOV.U32 R13, RZ, RZ, R7 ;  /* 0x000000ffff0d4224 */ /* 0x000fca00078e0007 */
[----:B------:R0:W-:Y:S02]  /*91c0*/  REDG.E.ADD.F32.FTZ.RN.STRONG.GPU desc[UR16][R10.64], R13 ;  /* 0x0000000d0a0079a6 */ /* 0x0001e4000c12f310 */
.L_x_589:
[----:B------:R-:W-:Y:S05]  /*91d0*/  BSYNC.RECONVERGENT B0 ;  /* 0x0000000000007941 */ /* 0x000fea0003800200 */
.L_x_588:
        /* <DEDUP_REMOVED lines=9> */
[----:B0-----:R-:W-:Y:S02]  /*9270*/  @P0 IMAD.MOV.U32 R13, RZ, RZ, R2 ;  /* 0x000000ffff0d0224 */ /* 0x001fe400078e0002 */
[----:B------:R-:W-:Y:S02]  /*9280*/  @P1 IMAD.MOV.U32 R13, RZ, RZ, R4 ;  /* 0x000000ffff0d1224 */ /* 0x000fe400078e0004 */
[----:B------:R-:W-:Y:S02]  /*9290*/  @P2 IMAD.MOV.U32 R13, RZ, RZ, R6 ;  /* 0x000000ffff0d2224 */ /* 0x000fe400078e0006 */
[----:B------:R-:W-:-:S05]  /*92a0*/  @P3 IMAD.MOV.U32 R13, RZ, RZ, R7 ;  /* 0x000000ffff0d3224 */ /* 0x000fca00078e0007 */
[----:B------:R1:W-:Y:S02]  /*92b0*/  REDG.E.ADD.F32.FTZ.RN.STRONG.GPU desc[UR16][R10.64+0x80], R13 ;  /* 0x0000800d0a0079a6 */ /* 0x0003e4000c12f310 */
.L_x_591:
[----:B------:R-:W-:Y:S05]  /*92c0*/  BSYNC.RECONVERGENT B0 ;  /* 0x0000000000007941 */ /* 0x000fea0003800200 */
.L_x_590:
[----:B------:R-:W-:-:S07]  /*92d0*/  IADD3 R5, PT, PT, R5, 0x40, RZ ;  /* 0x0000004005057810 */ /* 0x000fce0007ffe0ff */
.L_x_587:
[----:B------:R-:W-:Y:S01]  /*92e0*/  ULOP3.LUT UR5, UR4, 0x1, URZ, 0xc0, !UPT ;  /* 0x0000000104057892 */ /* 0x000fe2000f8ec0ff */
[----:B------:R-:W-:-:S05]  /*92f0*/  IMAD.IADD R8, R3, 0x1, R5 ;  /* 0x0000000103087824 */ /* 0x000fca00078e0205 */
[----:B------:R-:W-:Y:S01]  /*9300*/  IMAD.U32 R3, RZ, RZ, UR5 ;  /* 0x00000005ff037e24 */ /* 0x000fe2000f8e00ff */
[----:B------:R-:W-:-:S04]  /*9310*/  ISETP.GE.AND P0, PT, R8, R9, PT ;  /* 0x000000090800720c */ /* 0x000fc80003f06270 */
[----:B------:R-:W-:-:S13]  /*9320*/  ISETP.EQ.U32.OR P0, PT, R3, 0x1, P0 ;  /* 0x000000010300780c */ /* 0x000fda0000702470 */
[----:B------:R-:W-:Y:S05]  /*9330*/  @P0 EXIT ;  /* 0x000000000000094d */ /* 0x000fea0003800000 */
[----:B------:R-:W-:Y:S01]  /*9340*/  SHF.R.U32.HI R3, RZ, 0x5, R5 ;  /* 0x00000005ff037819 */ /* 0x000fe20000011605 */
[----:B------:R-:W0:Y:S04]  /*9350*/  LDCU.64 UR4, c[0x0][0x3b8] ;  /* 0x00007700ff0477ac */ /* 0x000e280008000a00 */
[----:B------:R-:W-:-:S05]  /*9360*/  IMAD.SHL.U32 R3, R3, 0x4, RZ ;  /* 0x0000000403037824 */ /* 0x000fca00078e00ff */
[C---:B------:R-:W-:Y:S02]  /*9370*/  ISETP.EQ.AND P0, PT, R3.reuse, RZ, PT ;  /* 0x000000ff0300720c */ /* 0x040fe40003f02270 */
[C---:B------:R-:W-:Y:S02]  /*9380*/  ISETP.EQ.AND P1, PT, R3.reuse, 0x4, PT ;  /* 0x000000040300780c */ /* 0x040fe40003f22270 */
[C---:B------:R-:W-:Y:S02]  /*9390*/  ISETP.EQ.AND P2, PT, R3.reuse, 0x8, PT ;  /* 0x000000080300780c */ /* 0x040fe40003f42270 */
[----:B------:R-:W-:-:S07]  /*93a0*/  ISETP.EQ.AND P3, PT, R3, 0xc, PT ;  /* 0x0000000c0300780c */ /* 0x000fce0003f62270 */
[----:B------:R-:W-:Y:S01]  /*93b0*/  @P0 IMAD.MOV.U32 R9, RZ, RZ, R2 ;  /* 0x000000ffff090224 */ /* 0x000fe200078e0002 */
[----:B------:R-:W-:Y:S02]  /*93c0*/  IADD3 R0, P0, PT, R0, R5, RZ ;  /* 0x0000000500007210 */ /* 0x000fe40007f1e0ff */
[----:B------:R-:W-:Y:S01]  /*93d0*/  @P1 MOV R9, R4 ;  /* 0x0000000400091202 */ /* 0x000fe20000000f00 */
[----:B------:R-:W-:Y:S02]  /*93e0*/  @P2 IMAD.MOV.U32 R9, RZ, RZ, R6 ;  /* 0x000000ffff092224 */ /* 0x000fe400078e0006 */
[----:B------:R-:W-:Y:S01]  /*93f0*/  IMAD.X R3, RZ, RZ, RZ, P0 ;  /* 0x000000ffff037224 */ /* 0x000fe200000e06ff */
[----:B0-----:R-:W-:Y:S01]  /*9400*/  LEA R2, P0, R0, UR4, 0x2 ;  /* 0x0000000400027c11 */ /* 0x001fe2000f8010ff */
[----:B------:R-:W-:-:S03]  /*9410*/  @P3 IMAD.MOV.U32 R9, RZ, RZ, R7 ;  /* 0x000000ffff093224 */ /* 0x000fc600078e0007 */
[----:B------:R-:W-:-:S05]  /*9420*/  LEA.HI.X R3, R0, UR5, R3, 0x2, P0 ;  /* 0x0000000500037c11 */ /* 0x000fca00080f1403 */
[----:B------:R-:W-:Y:S01]  /*9430*/  REDG.E.ADD.F32.FTZ.RN.STRONG.GPU desc[UR16][R2.64], R9 ;  /* 0x00000009020079a6 */ /* 0x000fe2000c12f310 */
[----:B------:R-:W-:Y:S05]  /*9440*/  EXIT ;  /* 0x000000000000794d */ /* 0x000fea0003800000 */
.L_x_592:
        /* <DEDUP_REMOVED lines=11> */
.L_x_731:


//--------------------- .text._ZN8nvinfer112sparse_fwffm17ProcessCommonPartIfLi32EEEviiiPiPKT_PKiPS3_S8_S2_ --------------------------
	.section	.text._ZN8nvinfer112sparse_fwffm17ProcessCommonPartIfLi32EEEviiiPiPKT_PKiPS3_S8_S2_,"ax",@progbits
	.align	128
        .global         _ZN8nvinfer112sparse_fwffm17ProcessCommonPartIfLi32EEEviiiPiPKT_PKiPS3_S8_S2_
        .type           _ZN8nvinfer112sparse_fwffm17ProcessCommonPartIfLi32EEEviiiPiPKT_PKiPS3_S8_S2_,@function
        .size           _ZN8nvinfer112sparse_fwffm17ProcessCommonPartIfLi32EEEviiiPiPKT_PKiPS3_S8_S2_,(.L_x_732 - _ZN8nvinfer112sparse_fwffm17ProcessCommonPartIfLi32EEEviiiPiPKT_PKiPS3_S8_S2_)
        .other          _ZN8nvinfer112sparse_fwffm17ProcessCommonPartIfLi32EEEviiiPiPKT_PKiPS3_S8_S2_,@"STO_CUDA_ENTRY STV_DEFAULT"
_ZN8nvinfer112sparse_fwffm17ProcessCommonPartIfLi32EEEviiiPiPKT_PKiPS3_S8_S2_:
.text._ZN8nvinfer112sparse_fwffm17ProcessCommonPartIfLi32EEEviiiPiPKT_PKiPS3_S8_S2_:
        /* <DEDUP_REMOVED lines=9> */
[----:B------:R-:W0:Y:S01]  /*0090*/  LDC.64 R8, c[0x0][0x380] ;  /* 0x0000e000ff087b82 */ /* 0x000e220000000a00 */
[----:B------:R-:W1:Y:S07]  /*00a0*/  S2R R2, SR_TID.X ;  /* 0x0000000000027919 */ /* 0x000e6e0000002100 */
[----:B------:R-:W2:Y:S01]  /*00b0*/  LDC R3, c[0x0][0x370] ;  /* 0x0000dc00ff037b82 */ /* 0x000ea20000000800 */
[----:B0-----:R-:W-:Y:S01]  /*00c0*/  ISETP.GE.AND P0, PT, R9, 0x1, PT ;  /* 0x000000010900780c */ /* 0x001fe20003f06270 */
[----:B------:R-:W-:-:S05]  /*00d0*/  VIADD R5, R8, 0x1f ;  /* 0x0000001f08057836 */ /* 0x000fca0000000000 */
[----:B------:R-:W-:-:S04]  /*00e0*/  SHF.R.S32.HI R6, RZ, 0x1f, R5 ;  /* 0x0000001fff067819 */ /* 0x000fc80000011405 */
[----:B------:R-:W-:-:S04]  /*00f0*/  LEA.HI R6, R6, R5, RZ, 0x5 ;  /* 0x0000000506067211 */ /* 0x000fc800078f28ff */
[----:B------:R-:W-:Y:S01]  /*0100*/  LOP3.LUT R6, R6, 0xffffffe0, RZ, 0xc0, !PT ;  /* 0xffffffe006067812 */ /* 0x000fe200078ec0ff */
[----:B-12---:R-:W-:Y:S06]  /*0110*/  @!P0 BRA `(.L_x_593) ;  /* 0x0000001800cc8947 */ /* 0x006fec0003800000 */
[----:B------:R-:W0:Y:S01]  /*0120*/  LDC.64 R10, c[0x0][0x3a0] ;  /* 0x0000e800ff0a7b82 */ /* 0x000e220000000a00 */
[----:B------:R-:W-:Y:S01]  /*0130*/  ISETP.GT.AND P0, PT, R8, RZ, PT ;  /* 0x000000ff0800720c */ /* 0x000fe20003f04270 */
[----:B------:R-:W1:Y:S01]  /*0140*/  LDCU UR6, c[0x0][0x388] ;  /* 0x00007100ff0677ac */ /* 0x000e620008000800 */
[----:B------:R-:W2:Y:S11]  /*0150*/  LDCU UR7, c[0x0][0x384] ;  /* 0x00007080ff0777ac */ /* 0x000eb60008000800 */
[----:B------:R-:W-:Y:S05]  /*0160*/  @P0 BRA `(.L_x_594) ;  /* 0x00000000004c0947 */ /* 0x000fea0003800000 */
.L_x_595:
[----:B------:R-:W-:-:S04]  /*0170*/  IMAD.SHL.U32 R7, R4, 0x2, RZ ;  /* 0x0000000204077824 */ /* 0x000fc800078e00ff */
[----:B0-----:R-:W-:-:S05]  /*0180*/  IMAD.WIDE R6, R7, 0x4, R10 ;  /* 0x0000000407067825 */ /* 0x001fca00078e020a */
[----:B------:R-:W2:Y:S04]  /*0190*/  LDG.E R13, desc[UR4][R6.64] ;  /* 0x00000004060d7981 */ /* 0x000ea8000c1e1900 */
[----:B------:R-:W1:Y:S01]  /*01a0*/  LDG.E R5, desc[UR4][R6.64+0x4] ;  /* 0x0000040406057981 */ /* 0x000e62000c1e1900 */
[----:B------:R-:W-:Y:S01]  /*01b0*/  IMAD R4, R3, 0x20, R4 ;  /* 0x0000002003047824 */ /* 0x000fe200078e0204 */
[----:B--2---:R-:W-:Y:S02]  /*01c0*/  ISETP.GT.AND P1, PT, R13, UR7, PT ;  /* 0x000000070d007c0c */ /* 0x004fe4000bf24270 */
[----:B-1----:R-:W-:Y:S02]  /*01d0*/  ISETP.GT.AND P0, PT, R5, UR6, PT ;  /* 0x0000000605007c0c */ /* 0x002fe4000bf04270 */
[----:B------:R-:W-:-:S02]  /*01e0*/  ISETP.LT.OR P1, PT, R13, 0x1, P1 ;  /* 0x000000010d00780c */ /* 0x000fc40000f21670 */
[----:B------:R-:W-:-:S04]  /*01f0*/  ISETP.LT.OR P0, PT, R5, 0x1, P0 ;  /* 0x000000010500780c */ /* 0x000fc80000701670 */
[----:B------:R-:W-:-:S04]  /*0200*/  PLOP3.LUT P0, PT, P0, P1, PT, 0xf8, 0x8f ;  /* 0x00000000008f781c */ /* 0x000fc80000703f70 */
[----:B------:R-:W-:-:S13]  /*0210*/  ISETP.NE.OR P0, PT, R2, RZ, P0 ;  /* 0x000000ff0200720c */ /* 0x000fda0000705670 */
[----:B------:R-:W0:Y:S01]  /*0220*/  @!P0 LDC.64 R8, c[0x0][0x3b8] ;  /* 0x0000ee00ff088b82 */ /* 0x000e220000000a00 */
[----:B------:R-:W-:Y:S02]  /*0230*/  @!P0 VIADD R5, R5, 0xffffffff ;  /* 0xffffffff05058836 */ /* 0x000fe40000000000 */
[----:B------:R-:W-:Y:S02]  /*0240*/  @!P0 VIADD R13, R13, 0xffffffff ;  /* 0xffffffff0d0d8836 */ /* 0x000fe40000000000 */
[----:B0-----:R-:W-:-:S05]  /*0250*/  @!P0 IMAD.WIDE.U32 R8, R5, 0x4, R8 ;  /* 0x0000000405088825 */ /* 0x001fca00078e0008 */
[----:B------:R3:W-:Y:S01]  /*0260*/  @!P0 STG.E desc[UR4][R8.64], R13 ;  /* 0x0000000d08008986 */ /* 0x0007e2000c101904 */
[----:B------:R-:W-:-:S13]  /*0270*/  ISETP.GE.AND P0, PT, R4, R0, PT ;  /* 0x000000000400720c */ /* 0x000fda0003f06270 */
[----:B---3--:R-:W-:Y:S05]  /*0280*/  @!P0 BRA `(.L_x_595) ;  /* 0xfffffffc00b88947 */ /* 0x008fea000383ffff */
[----:B------:R-:W-:Y:S05]  /*0290*/  EXIT ;  /* 0x000000000000794d */ /* 0x000fea0003800000 */
.L_x_594:
[----:B------:R-:W-:Y:S01]  /*02a0*/  VIMNMX R6, PT, PT, R6, 0x20, !PT ;  /* 0x0000002006067848 */ /* 0x000fe20007fe0100 */
[----:B------:R-:W3:Y:S04]  /*02b0*/  LDCU UR12, c[0x0][0x380] ;  /* 0x00007000ff0c77ac */ /* 0x000ee80008000800 */
[----:B------:R-:W-:Y:S01]  /*02c0*/  VIADD R6, R6, 0xffffffff ;  /* 0xffffffff06067836 */ /* 0x000fe20000000000 */
[----:B-12---:R-:W1:Y:S04]  /*02d0*/  LDCU.64 UR6, c[0x0][0x3a8] ;  /* 0x00007500ff0677ac */ /* 0x006e680008000a00 */
[----:B------:R-:W-:-:S02]  /*02e0*/  LEA.HI R9, R6, 0x1, RZ, 0x1b ;  /* 0x0000000106097811 */ /* 0x000fc400078fd8ff */
[C---:B------:R-:W-:Y:S02]  /*02f0*/  LOP3.LUT R5, R6.reuse, 0x60, RZ, 0xc0, !PT ;  /* 0x0000006006057812 */ /* 0x040fe400078ec0ff */
[C---:B------:R-:W-:Y:S02]  /*0300*/  LOP3.LUT R7, R9.reuse, 0x7, RZ, 0xc0, !PT ;  /* 0x0000000709077812 */ /* 0x040fe400078ec0ff */
[C---:B------:R-:W-:Y:S02]  /*0310*/  LOP3.LUT R8, R9.reuse, 0xffffff8, RZ, 0xc0, !PT ;  /* 0x0ffffff809087812 */ /* 0x040fe400078ec0ff */
[----:B------:R-:W-:Y:S02]  /*0320*/  LOP3.LUT R6, R6, 0x20, RZ, 0xc0, !PT ;  /* 0x0000002006067812 */ /* 0x000fe400078ec0ff */
[----:B---3--:R-:W-:-:S07]  /*0330*/  LOP3.LUT R9, R9, 0x3, RZ, 0xc0, !PT ;  /* 0x0000000309097812 */ /* 0x008fce00078ec0ff */
.L_x_665:
[----:B0-----:R-:W0:Y:S01]  /*0340*/  LDC.64 R10, c[0x0][0x3a0] ;  /* 0x0000e800ff0a7b82 */ /* 0x001e220000000a00 */
[----:B------:R-:W-:Y:S01]  /*0350*/  IMAD.SHL.U32 R13, R4, 0x2, RZ ;  /* 0x00000002040d7824 */ /* 0x000fe200078e00ff */
[----:B--2---:R-:W2:Y:S01]  /*0360*/  LDCU UR9, c[0x0][0x384] ;  /* 0x00007080ff0977ac */ /* 0x004ea20008000800 */
[----:B---3--:R-:W3:Y:S02]  /*0370*/  LDCU UR8, c[0x0][0x388] ;  /* 0x00007100ff0877ac */ /* 0x008ee40008000800 */
[----:B0-----:R-:W-:-:S05]  /*0380*/  IMAD.WIDE R10, R13, 0x4, R10 ;  /* 0x000000040d0a7825 */ /* 0x001fca00078e020a */
[----:B----4-:R-:W2:Y:S04]  /*0390*/  LDG.E R14, desc[UR4][R10.64] ;  /* 0x000000040a0e7981 */ /* 0x010ea8000c1e1900 */
[----:B------:R-:W3:Y:S01]  /*03a0*/  LDG.E R15, desc[UR4][R10.64+0x4] ;  /* 0x000004040a0f7981 */ /* 0x000ee2000c1e1900 */
[----:B------:R-:W-:Y:S01]  /*03b0*/  BSSY.RECONVERGENT B0, `(.L_x_596) ;  /* 0x0000185000007945 */ /* 0x000fe20003800200 */
[C---:B--2---:R-:W-:Y:S02]  /*03c0*/  ISETP.GT.AND P1, PT, R14.reuse, UR9, PT ;  /* 0x000000090e007c0c */ /* 0x044fe4000bf24270 */
[----:B---3--:R-:W-:Y:S02]  /*03d0*/  ISETP.GT.AND P0, PT, R15, UR8, PT ;  /* 0x000000080f007c0c */ /* 0x008fe4000bf04270 */
[----:B------:R-:W-:-:S02]  /*03e0*/  ISETP.LT.OR P1, PT, R14, 0x1, P1 ;  /* 0x000000010e00780c */ /* 0x000fc40000f21670 */
[----:B------:R-:W-:-:S04]  /*03f0*/  ISETP.LT.OR P0, PT, R15, 0x1, P0 ;  /* 0x000000010f00780c */ /* 0x000fc80000701670 */
[----:B------:R-:W-:-:S13]  /*0400*/  PLOP3.LUT P0, PT, P0, P1, PT, 0xf8, 0x8f ;  /* 0x00000000008f781c */ /* 0x000fda0000703f70 */
[----:B------:R-:W-:Y:S05]  /*0410*/  @P0 BRA `(.L_x_597) ;  /* 0x0000001400f80947 */ /* 0x000fea0003800000 */
[----:B------:R-:W-:Y:S01]  /*0420*/  ISETP.NE.AND P0, PT, R2, RZ, PT ;  /* 0x000000ff0200720c */ /* 0x000fe20003f05270 */
[----:B------:R-:W-:Y:S02]  /*0430*/  VIADD R10, R15, 0xffffffff ;  /* 0xffffffff0f0a7836 */ /* 0x000fe40000000000 */
[----:B------:R-:W-:Y:S02]  /*0440*/  VIADD R11, R14, 0xffffffff ;  /* 0xffffffff0e0b7836 */ /* 0x000fe40000000000 */
[----:B------:R-:W-:-:S08]  /*0450*/  IMAD.MOV.U32 R19, RZ, RZ, RZ ;  /* 0x000000ffff137224 */ /* 0x000fd000078e00ff */
[----:B------:R-:W0:Y:S02]  /*0460*/  @!P0 LDC.64 R12, c[0x0][0x3b8] ;  /* 0x0000ee00ff0c8b82 */ /* 0x000e240000000a00 */
[----:B0-----:R-:W-:-:S05]  /*0470*/  @!P0 IMAD.WIDE.U32 R12, R10, 0x4, R12 ;  /* 0x000000040a0c8825 */ /* 0x001fca00078e000c */
[----:B------:R0:W-:Y:S02]  /*0480*/  @!P0 STG.E desc[UR4][R12.64], R11 ;  /* 0x0000000b0c008986 */ /* 0x0001e4000c101904 */
.L_x_632:
[----:B--2---:R-:W2:Y:S01]  /*0490*/  LDCU.64 UR10, c[0x0][0x380] ;  /* 0x00007000ff0a77ac */ /* 0x004ea20008000a00 */
[----:B------:R-:W-:Y:S01]  /*04a0*/  IMAD.MOV.U32 R23, RZ, RZ, RZ ;  /* 0x000000ffff177224 */ /* 0x000fe200078e00ff */
[----:B0-----:R-:W0:Y:S01]  /*04b0*/  LDCU UR8, c[0x0][0x388] ;  /* 0x00007100ff0877ac */ /* 0x001e220008000800 */
[----:B--2---:R-:W-:Y:S02]  /*04c0*/  IMAD.U32 R21, RZ, RZ, UR10 ;  /* 0x0000000aff157e24 */ /* 0x004fe4000f8e00ff */
[----:B------:R-:W-:Y:S02]  /*04d0*/  IMAD R18, R4, UR11, R19 ;  /* 0x0000000b04127c24 */ /* 0x000fe4000f8e0213 */
[----:B0--3--:R-:W-:Y:S01]  /*04e0*/  IMAD R12, R19, UR8, R10 ;  /* 0x00000008130c7c24 */ /* 0x009fe2000f8e020a */
[----:B------:R-:W-:Y:S02]  /*04f0*/  ISETP.GE.U32.AND P5, PT, R21, 0xe1, PT ;  /* 0x000000e11500780c */ /* 0x000fe40003fa6070 */
[----:B------:R-:W-:Y:S01]  /*0500*/  IADD3 R19, PT, PT, R19, 0x1, RZ ;  /* 0x0000000113137810 */ /* 0x000fe20007ffe0ff */
[----:B------:R-:W-:-:S03]  /*0510*/  IMAD R13, R12, R21, RZ ;  /* 0x000000150c0d7224 */ /* 0x000fc600078e02ff */
[----:B------:R-:W-:Y:S02]  /*0520*/  ISETP.NE.AND P1, PT, R19, UR11, PT ;  /* 0x0000000b13007c0c */ /* 0x000fe4000bf25270 */
[C---:B------:R-:W-:Y:S02]  /*0530*/  IADD3 R20, P0, PT, R13.reuse, R2, RZ ;  /* 0x000000020d147210 */ /* 0x040fe40007f1e0ff */
[----:B------:R-:W-:Y:S02]  /*0540*/  P2R R24, PR, RZ, 0x2 ;  /* 0x00000002ff187803 */ /* 0x000fe40000000000 */
[----:B------:R-:W-:Y:S01]  /*0550*/  LEA.HI.X.SX32 R22, R13, RZ, 0x1, P0 ;  /* 0x000000ff0d167211 */ /* 0x000fe200000f0eff */
[----:B-1--4-:R-:W-:Y:S08]  /*0560*/  @!P5 BRA `(.L_x_598) ;  /* 0x000000040028d947 */ /* 0x012ff00003800000 */
[----:B------:R-:W-:Y:S02]  /*0570*/  IMAD R17, R18, R21, R2 ;  /* 0x0000001512117224 */ /* 0x000fe400078e0202 */
[----:B------:R-:W-:Y:S02]  /*0580*/  IMAD.MOV R25, RZ, RZ, -R8 ;  /* 0x000000ffff197224 */ /* 0x000fe400078e0a08 */
[----:B------:R-:W-:Y:S02]  /*0590*/  IMAD.MOV.U32 R23, RZ, RZ, 0x80 ;  /* 0x00000080ff177424 */ /* 0x000fe400078e00ff */
[----:B------:R-:W-:-:S07]  /*05a0*/  IMAD.MOV.U32 R16, RZ, RZ, R2 ;  /* 0x000000ffff107224 */ /* 0x000fce00078e0002 */
.L_x_615:
[----:B01234-:R-:W-:Y:S01]  /*05b0*/  VIADD R15, R23, 0xffffff80 ;  /* 0xffffff80170f7836 */ /* 0x01ffe20000000000 */
[----:B------:R-:W0:Y:S01]  /*05c0*/  LDC.64 R12, c[0x0][0x398] ;  /* 0x0000e600ff0c7b82 */ /* 0x000e220000000a00 */
[----:B------:R-:W-:Y:S01]  /*05d0*/  IMAD.U32 R21, RZ, RZ, UR12 ;  /* 0x0000000cff157e24 */ /* 0x000fe2000f8e00ff */
[----:B------:R-:W-:Y:S01]  /*05e0*/  BSSY.RECONVERGENT B1, `(.L_x_599) ;  /* 0x0000012000017945 */ /* 0x000fe20003800200 */
[C---:B------:R-:W-:Y:S01]  /*05f0*/  VIADD R14, R16.reuse, 0x20 ;  /* 0x00000020100e7836 */ /* 0x040fe20000000000 */
[----:B------:R-:W-:Y:S01]  /*0600*/  IADD3 R15, P1, PT, R15, R20, RZ ;  /* 0x000000140f0f7210 */ /* 0x000fe20007f3e0ff */
[----:B------:R-:W-:-:S03]  /*0610*/  VIADD R26, R16, 0x40 ;  /* 0x00000040101a7836 */ /* 0x000fc60000000000 */
[-C--:B------:R-:W-:Y:S01]  /*0620*/  ISETP.GE.AND P0, PT, R14, R21.reuse, PT ;  /* 0x000000150e00720c */ /* 0x080fe20003f06270 */
[----:B------:R-:W-:Y:S01]  /*0630*/  IMAD.X R28, RZ, RZ, R22, P1 ;  /* 0x000000ffff1c7224 */ /* 0x000fe200008e0616 */
[C---:B-1----:R-:W-:Y:S02]  /*0640*/  LEA R14, P1, R15.reuse, UR6, 0x2 ;  /* 0x000000060f0e7c11 */ /* 0x042fe4000f8210ff */
[-C--:B------:R-:W-:Y:S01]  /*0650*/  ISETP.GE.AND P6, PT, R26, R21.reuse, PT ;  /* 0x000000151a00720c */ /* 0x080fe20003fc6270 */
[C---:B------:R-:W-:Y:S01]  /*0660*/  VIADD R26, R16.reuse, 0x60 ;  /* 0x00000060101a7836 */ /* 0x040fe20000000000 */
[----:B------:R-:W-:Y:S02]  /*0670*/  LEA.HI.X R15, R15, UR7, R28, 0x2, P1 ;  /* 0x000000070f0f7c11 */ /* 0x000fe400088f141c */
[-C--:B------:R-:W-:Y:S02]  /*0680*/  ISETP.GE.AND P1, PT, R16, R21.reuse, PT ;  /* 0x000000151000720c */ /* 0x080fe40003f26270 */
[----:B------:R-:W-:Y:S01]  /*0690*/  ISETP.GE.AND P4, PT, R26, R21, PT ;  /* 0x000000151a00720c */ /* 0x000fe20003f86270 */
[----:B------:R-:W-:-:S05]  /*06a0*/  VIADD R26, R16, 0x80 ;  /* 0x00000080101a7836 */ /* 0x000fca0000000000 */
[----:B------:R-:W-:Y:S01]  /*06b0*/  ISETP.GE.AND P3, PT, R26, R21, PT ;  /* 0x000000151a00720c */ /* 0x000fe20003f66270 */
[----:B0-----:R-:W-:-:S04]  /*06c0*/  IMAD.WIDE R12, R17, 0x4, R12 ;  /* 0x00000004110c7825 */ /* 0x001fc800078e020c */
[----:B------:R-:W-:Y:S08]  /*06d0*/  @P1 BRA `(.L_x_600) ;  /* 0x0000000000081947 */ /* 0x000ff00003800000 */
[----:B------:R-:W2:Y:S04]  /*06e0*/  LDG.E R27, desc[UR4][R12.64] ;  /* 0x000000040c1b7981 */ /* 0x000ea8000c1e1900 */
[----:B--2---:R0:W-:Y:S02]  /*06f0*/  REDG.E.ADD.F32.FTZ.RN.STRONG.GPU desc[UR4][R14.64], R27 ;  /* 0x0000001b0e0079a6 */ /* 0x0041e4000c12f304 */
.L_x_600:
[----:B------:R-:W-:Y:S05]  /*0700*/  BSYNC.RECONVERGENT B1 ;  /* 0x0000000000017941 */ /* 0x000fea0003800200 */
.L_x_599:
[C---:B------:R-:W-:Y:S01]  /*0710*/  VIADD R28, R16.reuse, 0xc0 ;  /* 0x000000c0101c7836 */ /* 0x040fe20000000000 */
[----:B------:R-:W-:Y:S01]  /*0720*/  IADD3 R26, PT, PT, R16, 0xa0, RZ ;  /* 0x000000a0101a7810 */ /* 0x000fe20007ffe0ff */
[----:B------:R-:W-:Y:S03]  /*0730*/  BSSY.RECONVERGENT B1, `(.L_x_601) ;  /* 0x0000006000017945 */ /* 0x000fe60003800200 */
[-C--:B------:R-:W-:Y:S02]  /*0740*/  ISETP.GE.AND P2, PT, R26, R21.reuse, PT ;  /* 0x000000151a00720c */ /* 0x080fe40003f46270 */
[----:B------:R-:W-:Y:S01]  /*0750*/  ISETP.GE.AND P1, PT, R28, R21, PT ;  /* 0x000000151c00720c */ /* 0x000fe20003f26270 */
[----:B------:R-:W-:-:S12]  /*0760*/  @P0 BRA `(.L_x_602) ;  /* 0x0000000000080947 */ /* 0x000fd80003800000 */
[----:B0-----:R-:W2:Y:S04]  /*0770*/  LDG.E R27, desc[UR4][R12.64+0x80] ;  /* 0x000080040c1b7981 */ /* 0x001ea8000c1e1900 */
[----:B--2---:R1:W-:Y:S02]  /*0780*/  REDG.E.ADD.F32.FTZ.RN.STRONG.GPU desc[UR4][R14.64+0x80], R27 ;  /* 0x0000801b0e0079a6 */ /* 0x0043e4000c12f304 */
.L_x_602:
[----:B------:R-:W-:Y:S05]  /*0790*/  BSYNC.RECONVERGENT B1 ;  /* 0x0000000000017941 */ /* 0x000fea0003800200 */
.L_x_601:
[----:B------:R-:W-:Y:S01]  /*07a0*/  VIADD R26, R16, 0xe0 ;  /* 0x000000e0101a7836 */ /* 0x000fe20000000000 */
[----:B------:R-:W-:Y:S01]  /*07b0*/  BSSY.RECONVERGENT B1, `(.L_x_603) ;  /* 0x0000006000017945 */ /* 0x000fe20003800200 */
[----:B------:R-:W-:-:S03]  /*07c0*/  VIADD R25, R25, 0x8 ;  /* 0x0000000819197836 */ /* 0x000fc60000000000 */
[----:B------:R-:W-:Y:S01]  /*07d0*/  ISETP.GE.AND P0, PT, R26, R21, PT ;  /* 0x000000151a00720c */ /* 0x000fe20003f06270 */
[----:B------:R-:W-:-:S12]  /*07e0*/  @P6 BRA `(.L_x_604) ;  /* 0x0000000000086947 */ /* 0x000fd80003800000 */
[----:B01----:R-:W2:Y:S04]  /*07f0*/  LDG.E R27, desc[UR4][R12.64+0x100] ;  /* 0x000100040c1b7981 */ /* 0x003ea8000c1e1900 */
[----:B--2---:R2:W-:Y:S02]  /*0800*/  REDG.E.ADD.F32.FTZ.RN.STRONG.GPU desc[UR4][R14.64+0x100], R27 ;  /* 0x0001001b0e0079a6 */ /* 0x0045e4000c12f304 */
.L_x_604:
[----:B------:R-:W-:Y:S05]  /*0810*/  BSYNC.RECONVERGENT B1 ;  /* 0x0000000000017941 */ /* 0x000fea0003800200 */
.L_x_603:
[----:B------:R-:W-:Y:S01]  /*0820*/  BSSY.RECONVERGENT B1, `(.L_x_605) ;  /* 0x0000005000017945 */ /* 0x000fe20003800200 */
[----:B------:R-:W-:-:S03]  /*0830*/  ISETP.NE.AND P6, PT, R25, RZ, PT ;  /* 0x000000ff1900720c */ /* 0x000fc60003fc5270 */
[----:B------:R-:W-:Y:S10]  /*0840*/  @P4 BRA `(.L_x_606) ;  /* 0x0000000000084947 */ /* 0x000ff40003800000 */
[----:B012---:R-:W2:Y:S04]  /*0850*/  LDG.E R27, desc[UR4][R12.64+0x180] ;  /* 0x000180040c1b7981 */ /* 0x007ea8000c1e1900 */
[----:B--2---:R3:W-:Y:S02]  /*0860*/  REDG.E.ADD.F32.FTZ.RN.STRONG.GPU desc[UR4][R14.64+0x180], R27 ;  /* 0x0001801b0e0079a6 */ /* 0x0047e4000c12f304 */
.L_x_606:
[----:B------:R-:W-:Y:S05]  /*0870*/  BSYNC.RECONVERGENT B1 ;  /* 0x0000000000017941 */ /* 0x000fea0003800200 */
.L_x_605:
[----:B------:R-:W-:Y:S04]  /*0880*/  BSSY.RECONVERGENT B1, `(.L_x_607) ;  /* 0x0000004000017945 */ /* 0x000fe80003800200 */
[----:B------:R-:W-:Y:S05]  /*0890*/  @P3 BRA `(.L_x_608) ;  /* 0x0000000000083947 */ /* 0x000fea0003800000 */
[----:B0123--:R-:W2:Y:S04]  /*08a0*/  LDG.E R27, desc[UR4][R12.64+0x200] ;  /* 0x000200040c1b7981 */ /* 0x00fea8000c1e1900 */
[----:B--2---:R4:W-:Y:S02]  /*08b0*/  REDG.E.ADD.F32.FTZ.RN.STRONG.GPU desc[UR4][R14.64+0x200], R27 ;  /* 0x0002001b0e0079a6 */ /* 0x0049e4000c12f304 */
.L_x_608:
[----:B------:R-:W-:Y:S05]  /*08c0*/  BSYNC.RECONVERGENT B1 ;  /* 0x0000000000017941 */ /* 0x000fea0003800200 */
.L_x_607:
[----:B------:R-:W-:Y:S04]  /*08d0*/  BSSY.RECONVERGENT B1, `(.L_x_609) ;  /* 0x0000004000017945 */ /* 0x000fe80003800200 */
[----:B------:R-:W-:Y:S05]  /*08e0*/  @P2 BRA `(.L_x_610) ;  /* 0x0000000000082947 */ /* 0x000fea0003800000 */
[----:B01234-:R-:W2:Y:S04]  /*08f0*/  LDG.E R27, desc[UR4][R12.64+0x280] ;  /* 0x000280040c1b7981 */ /* 0x01fea8000c1e1900 */
[----:B--2---:R0:W-:Y:S02]  /*0900*/  REDG.E.ADD.F32.FTZ.RN.STRONG.GPU desc[UR4][R14.64+0x280], R27 ;  /* 0x0002801b0e0079a6 */ /* 0x0041e4000c12f304 */
.L_x_610:
[----:B------:R-:W-:Y:S05]  /*0910*/  BSYNC.RECONVERGENT B1 ;  /* 0x0000000000017941 */ /* 0x000fea0003800200 */
.L_x_609:
[----:B------:R-:W-:Y:S04]  /*0920*/  BSSY.RECONVERGENT B1, `(.L_x_611) ;  /* 0x0000004000017945 */ /* 0x000fe80003800200 */
[----:B------:R-:W-:Y:S05]  /*0930*/  @P1 BRA `(.L_x_612) ;  /* 0x0000000000081947 */ /* 0x000fea0003800000 */
[----:B01234-:R-:W2:Y:S04]  /*0940*/  LDG.E R27, desc[UR4][R12.64+0x300] ;  /* 0x000300040c1b7981 */ /* 0x01fea8000c1e1900 */
[----:B--2---:R0:W-:Y:S02]  /*0950*/  REDG.E.ADD.F32.FTZ.RN.STRONG.GPU desc[UR4][R14.64+0x300], R27 ;  /* 0x0003001b0e0079a6 */ /* 0x0041e4000c12f304 */
.L_x_612:
[----:B------:R-:W-:Y:S05]  /*0960*/  BSYNC.RECONVERGENT B1 ;  /* 0x0000000000017941 */ /* 0x000fea0003800200 */
.L_x_611:
[----:B------:R-:W-:Y:S04]  /*0970*/  BSSY.RECONVERGENT B1, `(.L_x_613) ;  /* 0x0000004000017945 */ /* 0x000fe80003800200 */
[----:B------:R-:W-:Y:S05]  /*0980*/  @P0 BRA `(.L_x_614) ;  /* 0x0000000000080947 */ /* 0x000fea0003800000 */
[----:B------:R-:W5:Y:S04]  /*0990*/  LDG.E R13, desc[UR4][R12.64+0x380] ;  /* 0x000380040c0d7981 */ /* 0x000f68000c1e1900 */
[----:B-----5:R0:W-:Y:S02]  /*09a0*/  REDG.E.ADD.F32.FTZ.RN.STRONG.GPU desc[UR4][R14.64+0x380], R13 ;  /* 0x0003800d0e0079a6 */ /* 0x0201e4000c12f304 */
.L_x_614:
[----:B------:R-:W-:Y:S05]  /*09b0*/  BSYNC.RECONVERGENT B1 ;  /* 0x0000000000017941 */ /* 0x000fea0003800200 */
.L_x_613:
[----:B------:R-:W-:Y:S02]  /*09c0*/  VIADD R23, R23, 0x100 ;  /* 0x0000010017177836 */ /* 0x000fe40000000000 */
[----:B------:R-:W-:Y:S02]  /*09d0*/  VIADD R17, R17, 0x100 ;  /* 0x0000010011117836 */ /* 0x000fe40000000000 */
[----:B------:R-:W-:Y:S01]  /*09e0*/  VIADD R16, R16, 0x100 ;  /* 0x0000010010107836 */ /* 0x000fe20000000000 */
[----:B------:R-:W-:Y:S06]  /*09f0*/  @P6 BRA `(.L_x_615) ;  /* 0xfffffff800ec6947 */ /* 0x000fec000383ffff */
[----:B------:R-:W-:-:S07]  /*0a00*/  VIADD R23, R23, 0xffffff80 ;  /* 0xffffff8017177836 */ /* 0x000fce0000000000 */
.L_x_598:
[----:B------:R-:W-:-:S04]  /*0a10*/  ISETP.NE.AND P0, PT, R7, RZ, PT ;  /* 0x000000ff0700720c */ /* 0x000fc80003f05270 */
[----:B------:R-:W-:-:S09]  /*0a20*/  P2R R12, PR, RZ, 0x1 ;  /* 0x00000001ff0c7803 */ /* 0x000fd20000000000 */
[----:B------:R-:W-:Y:S05]  /*0a30*/  @!P0 BRA `(.L_x_616) ;  /* 0x0000000400a48947 */ /* 0x000fea0003800000 */
[----:B------:R-:W-:-:S05]  /*0a40*/  VIADD R12, R7, 0xffffffff ;  /* 0xffffffff070c7836 */ /* 0x000fca0000000000 */
[----:B------:R-:W-:-:S13]  /*0a50*/  ISETP.GE.U32.AND P0, PT, R12, 0x3, PT ;  /* 0x000000030c00780c */ /* 0x000fda0003f06070 */
[----:B------:R-:W-:Y:S05]  /*0a60*/  @!P0 BRA `(.L_x_617) ;  /* 0x0000000000d88947 */ /* 0x000fea0003800000 */
[----:B0-----:R-:W0:Y:S01]  /*0a70*/  LDC.64 R12, c[0x0][0x398] ;  /* 0x0000e600ff0c7b82 */ /* 0x001e220000000a00 */
[----:B------:R-:W-:Y:S01]  /*0a80*/  IMAD.IADD R26, R23, 0x1, R2 ;  /* 0x00000001171a7824 */ /* 0x000fe200078e0202 */
[----:B------:R-:W-:Y:S03]  /*0a90*/  BSSY.RECONVERGENT B1, `(.L_x_618) ;  /* 0x0000012000017945 */ /* 0x000fe60003800200 */
[C---:B-1234-:R-:W-:Y:S01]  /*0aa0*/  VIADD R14, R26.reuse, 0x20 ;  /* 0x000000201a0e7836 */ /* 0x05efe20000000000 */
[CC--:B------:R-:W-:Y:S01]  /*0ab0*/  ISETP.GE.AND P3, PT, R26.reuse, R21.reuse, PT ;  /* 0x000000151a00720c */ /* 0x0c0fe20003f66270 */
[C---:B------:R-:W-:Y:S01]  /*0ac0*/  VIADD R16, R26.reuse, 0x40 ;  /* 0x000000401a107836 */ /* 0x040fe20000000000 */
[----:B------:R-:W-:Y:S01]  /*0ad0*/  IADD3 R28, PT, PT, R26, 0x60, RZ ;  /* 0x000000601a1c7810 */ /* 0x000fe20007ffe0ff */
[-C--:B------:R-:W-:Y:S01]  /*0ae0*/  IMAD R15, R18, R21.reuse, R26 ;  /* 0x00000015120f7224 */ /* 0x080fe200078e021a */
[----:B------:R-:W-:-:S02]  /*0af0*/  ISETP.GE.AND P0, PT, R14, R21, PT ;  /* 0x000000150e00720c */ /* 0x000fc40003f06270 */
[-C--:B------:R-:W-:Y:S02]  /*0b00*/  ISETP.GE.AND P1, PT, R16, R21.reuse, PT ;  /* 0x000000151000720c */ /* 0x080fe40003f26270 */
[----:B------:R-:W-:Y:S01]  /*0b10*/  ISETP.GE.AND P2, PT, R28, R21, PT ;  /* 0x000000151c00720c */ /* 0x000fe20003f46270 */
[----:B0-----:R-:W-:-:S04]  /*0b20*/  IMAD.WIDE R14, R15, 0x4, R12 ;  /* 0x000000040f0e7825 */ /* 0x001fc800078e020c */
[----:B------:R-:W-:Y:S08]  /*0b30*/  @P3 BRA `(.L_x_619) ;  /* 0x00000000001c3947 */ /* 0x000ff00003800000 */
[----:B------:R-:W2:Y:S01]  /*0b40*/  LDG.E R25, desc[UR4][R14.64] ;  /* 0x000000040e197981 */ /* 0x000ea2000c1e1900 */
[----:B------:R-:W0:Y:S01]  /*0b50*/  LDCU.64 UR8, c[0x0][0x3a8] ;  /* 0x00007500ff0877ac */ /* 0x000e220008000a00 */
[----:B------:R-:W-:-:S05]  /*0b60*/  IADD3 R17, P3, PT, R23, R20, RZ ;  /* 0x0000001417117210 */ /* 0x000fca0007f7e0ff */
[----:B------:R-:W-:Y:S01]  /*0b70*/  IMAD.X R28, RZ, RZ, R22, P3 ;  /* 0x000000ffff1c7224 */ /* 0x000fe200018e0616 */
[----:B0-----:R-:W-:-:S04]  /*0b80*/  LEA R16, P3, R17, UR8, 0x2 ;  /* 0x0000000811107c11 */ /* 0x001fc8000f8610ff */
[----:B------:R-:W-:-:S05]  /*0b90*/  LEA.HI.X R17, R17, UR9, R28, 0x2, P3 ;  /* 0x0000000911117c11 */ /* 0x000fca00098f141c */
[----:B--2---:R0:W-:Y:S04]  /*0ba0*/  REDG.E.ADD.F32.FTZ.RN.STRONG.GPU desc[UR4][R16.64], R25 ;  /* 0x00000019100079a6 */ /* 0x0041e8000c12f304 */
.L_x_619:
[----:B------:R-:W-:Y:S05]  /*0bb0*/  BSYNC.RECONVERGENT B1 ;  /* 0x0000000000017941 */ /* 0x000fea0003800200 */
.L_x_618:
[----:B------:R-:W-:Y:S04]  /*0bc0*/  BSSY.RECONVERGENT B1, `(.L_x_620) ;  /* 0x0000009000017945 */ /* 0x000fe80003800200 */
[----:B------:R-:W-:Y:S05]  /*0bd0*/  @P0 BRA `(.L_x_621) ;  /* 0x00000000001c0947 */ /* 0x000fea0003800000 */
[----:B0-----:R-:W2:Y:S01]  /*0be0*/  LDG.E R25, desc[UR4][R14.64+0x80] ;  /* 0x000080040e197981 */ /* 0x001ea2000c1e1900 */
[----:B------:R-:W0:Y:S01]  /*0bf0*/  LDCU.64 UR8, c[0x0][0x3a8] ;  /* 0x00007500ff0877ac */ /* 0x000e220008000a00 */
[----:B------:R-:W-:-:S05]  /*0c00*/  IADD3 R17, P0, PT, R23, R20, RZ ;  /* 0x0000001417117210 */ /* 0x000fca0007f1e0ff */
[----:B------:R-:W-:Y:S01]  /*0c10*/  IMAD.X R28, RZ, RZ, R22, P0 ;  /* 0x000000ffff1c7224 */ /* 0x000fe200000e0616 */
[----:B0-----:R-:W-:-:S04]  /*0c20*/  LEA R16, P0, R17, UR8, 0x2 ;  /* 0x0000000811107c11 */ /* 0x001fc8000f8010ff */
[----:B------:R-:W-:-:S05]  /*0c30*/  LEA.HI.X R17, R17, UR9, R28, 0x2, P0 ;  /* 0x0000000911117c11 */ /* 0x000fca00080f141c */
[----:B--2---:R1:W-:Y:S04]  /*0c40*/  REDG.E.ADD.F32.FTZ.RN.STRONG.GPU desc[UR4][R16.64+0x80], R25 ;  /* 0x00008019100079a6 */ /* 0x0043e8000c12f304 */
.L_x_621:
[----:B------:R-:W-:Y:S05]  /*0c50*/  BSYNC.RECONVERGENT B1 ;  /* 0x0000000000017941 */ /* 0x000fea0003800200 */
.L_x_620:
[----:B------:R-:W-:Y:S04]  /*0c60*/  BSSY.RECONVERGENT B1, `(.L_x_622) ;  /* 0x0000009000017945 */ /* 0x000fe80003800200 */
[----:B------:R-:W-:Y:S05]  /*0c70*/  @P1 BRA `(.L_x_623) ;  /* 0x00000000001c1947 */ /* 0x000fea0003800000 */
[----:B------:R-:W2:Y:S01]  /*0c80*/  LDG.E R15, desc[UR4][R14.64+0x100] ;  /* 0x000100040e0f7981 */ /* 0x000ea2000c1e1900 */
[----:B------:R-:W3:Y:S01]  /*0c90*/  LDCU.64 UR8, c[0x0][0x3a8] ;  /* 0x00007500ff0877ac */ /* 0x000ee20008000a00 */
[----:B01----:R-:W-:-:S05]  /*0ca0*/  IADD3 R17, P0, PT, R23, R20, RZ ;  /* 0x0000001417117210 */ /* 0x003fca0007f1e0ff */
[----:B------:R-:W-:Y:S01]  /*0cb0*/  IMAD.X R28, RZ, RZ, R22, P0 ;  /* 0x000000ffff1c7224 */ /* 0x000fe200000e0616 */
[----:B---3--:R-:W-:-:S04]  /*0cc0*/  LEA R16, P0, R17, UR8, 0x2 ;  /* 0x0000000811107c11 */ /* 0x008fc8000f8010ff */
[----:B------:R-:W-:-:S05]  /*0cd0*/  LEA.HI.X R17, R17, UR9, R28, 0x2, P0 ;  /* 0x0000000911117c11 */ /* 0x000fca00080f141c */
[----:B--2---:R2:W-:Y:S04]  /*0ce0*/  REDG.E.ADD.F32.FTZ.RN.STRONG.GPU desc[UR4][R16.64+0x100], R15 ;  /* 0x0001000f100079a6 */ /* 0x0045e8000c12f304 */
.L_x_623:
[----:B------:R-:W-:Y:S05]  /*0cf0*/  BSYNC.RECONVERGENT B1 ;  /* 0x0000000000017941 */ /* 0x000fea0003800200 */
.L_x_622:
[----:B------:R-:W-:Y:S04]  /*0d00*/  BSSY.RECONVERGENT B1, `(.L_x_624) ;  /* 0x000000b000017945 */ /* 0x000fe80003800200 */
[----:B------:R-:W-:Y:S05]  /*0d10*/  @P2 BRA `(.L_x_625) ;  /* 0x0000000000242947 */ /* 0x000fea0003800000 */
[----:B--2---:R-:W-:Y:S01]  /*0d20*/  IMAD R15, R18, R21, R26 ;  /* 0x00000015120f7224 */ /* 0x004fe200078e021a */
[----:B------:R-:W2:Y:S03]  /*0d30*/  LDCU.64 UR8, c[0x0][0x3a8] ;  /* 0x00007500ff0877ac */ /* 0x000ea60008000a00 */
[----:B------:R-:W-:-:S06]  /*0d40*/  IMAD.WIDE R14, R15, 0x4, R12 ;  /* 0x000000040f0e7825 */ /* 0x000fcc00078e020c */
[----:B------:R-:W3:Y:S01]  /*0d50*/  LDG.E R15, desc[UR4][R14.64+0x180] ;  /* 0x000180040e0f7981 */ /* 0x000ee2000c1e1900 */
[----:B------:R-:W-:-:S05]  /*0d60*/  IADD3 R13, P0, PT, R23, R20, RZ ;  /* 0x00000014170d7210 */ /* 0x000fca0007f1e0ff */
[----:B01----:R-:W-:Y:S01]  /*0d70*/  IMAD.X R16, RZ, RZ, R22, P0 ;  /* 0x000000ffff107224 */ /* 0x003fe200000e0616 */
[----:B--2---:R-:W-:-:S04]  /*0d80*/  LEA R12, P0, R13, UR8, 0x2 ;  /* 0x000000080d0c7c11 */ /* 0x004fc8000f8010ff */
[----:B------:R-:W-:-:S05]  /*0d90*/  LEA.HI.X R13, R13, UR9, R16, 0x2, P0 ;  /* 0x000000090d0d7c11 */ /* 0x000fca00080f1410 */
[----:B---3--:R3:W-:Y:S04]  /*0da0*/  REDG.E.ADD.F32.FTZ.RN.STRONG.GPU desc[UR4][R12.64+0x180], R15 ;  /* 0x0001800f0c0079a6 */ /* 0x0087e8000c12f304 */
.L_x_625:
[----:B------:R-:W-:Y:S05]  /*0db0*/  BSYNC.RECONVERGENT B1 ;  /* 0x0000000000017941 */ /* 0x000fea0003800200 */
.L_x_624:
[----:B------:R-:W-:-:S07]  /*0dc0*/  VIADD R23, R23, 0x80 ;  /* 0x0000008017177836 */ /* 0x000fce0000000000 */
.L_x_617:
[----:B------:R-:W-:Y:S01]  /*0dd0*/  ISETP.NE.AND P0, PT, R9, RZ, PT ;  /* 0x000000ff0900720c */ /* 0x000fe20003f05270 */
[----:B------:R-:W-:-:S12]  /*0de0*/  BSSY.RECONVERGENT B1, `(.L_x_616) ;  /* 0x000002e000017945 */ /* 0x000fd80003800200 */
[----:B------:R-:W-:Y:S05]  /*0df0*/  @!P0 BRA `(.L_x_626) ;  /* 0x0000000000b08947 */ /* 0x000fea0003800000 */
[----:B------:R-:W-:-:S13]  /*0e00*/  ISETP.NE.AND P0, PT, R5, RZ, PT ;  /* 0x000000ff0500720c */ /* 0x000fda0003f05270 */
[----:B------:R-:W-:Y:S05]  /*0e10*/  @!P0 BRA `(.L_x_627) ;  /* 0x0000000000708947 */ /* 0x000fea0003800000 */
[----:B01234-:R-:W0:Y:S01]  /*0e20*/  LDC.64 R14, c[0x0][0x398] ;  /* 0x0000e600ff0e7b82 */ /* 0x01fe220000000a00 */
[----:B------:R-:W-:Y:S01]  /*0e30*/  IMAD.IADD R16, R23, 0x1, R2 ;  /* 0x0000000117107824 */ /* 0x000fe200078e0202 */
[----:B------:R-:W-:Y:S03]  /*0e40*/  BSSY.RECONVERGENT B2, `(.L_x_628) ;  /* 0x000000e000027945 */ /* 0x000fe60003800200 */
[C---:B------:R-:W-:Y:S01]  /*0e50*/  VIADD R12, R16.reuse, 0x20 ;  /* 0x00000020100c7836 */ /* 0x040fe20000000000 */
[-C--:B------:R-:W-:Y:S01]  /*0e60*/  ISETP.GE.AND P0, PT, R16, R21.reuse, PT ;  /* 0x000000151000720c */ /* 0x080fe20003f06270 */
[----:B------:R-:W-:-:S03]  /*0e70*/  IMAD R13, R18, R21, R16 ;  /* 0x00000015120d7224 */ /* 0x000fc600078e0210 */
[----:B------:R-:W-:Y:S01]  /*0e80*/  ISETP.GE.AND P1, PT, R12, R21, PT ;  /* 0x000000150c00720c */ /* 0x000fe20003f26270 */
[----:B0-----:R-:W-:-:S08]  /*0e90*/  IMAD.WIDE R14, R13, 0x4, R14 ;  /* 0x000000040d0e7825 */ /* 0x001fd000078e020e */
[----:B------:R-:W-:Y:S05]  /*0ea0*/  @P0 BRA `(.L_x_629) ;  /* 0x00000000001c0947 */ /* 0x000fea0003800000 */
[----:B------:R-:W2:Y:S01]  /*0eb0*/  LDG.E R17, desc[UR4][R14.64] ;  /* 0x000000040e117981 */ /* 0x000ea2000c1e1900 */
[----:B------:R-:W0:Y:S01]  /*0ec0*/  LDCU.64 UR8, c[0x0][0x3a8] ;  /* 0x00007500ff0877ac */ /* 0x000e220008000a00 */
[----:B------:R-:W-:-:S05]  /*0ed0*/  IADD3 R13, P0, PT, R23, R20, RZ ;  /* 0x00000014170d7210 */ /* 0x000fca0007f1e0ff */
[----:B------:R-:W-:Y:S01]  /*0ee0*/  IMAD.X R16, RZ, RZ, R22, P0 ;  /* 0x000000ffff107224 */ /* 0x000fe200000e0616 */
[----:B0-----:R-:W-:-:S04]  /*0ef0*/  LEA R12, P0, R13, UR8, 0x2 ;  /* 0x000000080d0c7c11 */ /* 0x001fc8000f8010ff */
[----:B------:R-:W-:-:S05]  /*0f00*/  LEA.HI.X R13, R13, UR9, R16, 0x2, P0 ;  /* 0x000000090d0d7c11 */ /* 0x000fca00080f1410 */
[----:B--2---:R0:W-:Y:S04]  /*0f10*/  REDG.E.ADD.F32.FTZ.RN.STRONG.GPU desc[UR4][R12.64], R17 ;  /* 0x000000110c0079a6 */ /* 0x0041e8000c12f304 */
.L_x_629:
[----:B------:R-:W-:Y:S05]  /*0f20*/  BSYNC.RECONVERGENT B2 ;  /* 0x0000000000027941 */ /* 0x000fea0003800200 */
.L_x_628:
[----:B------:R-:W-:Y:S04]  /*0f30*/  BSSY.RECONVERGENT B2, `(.L_x_630) ;  /* 0x0000009000027945 */ /* 0x000fe80003800200 */
[----:B------:R-:W-:Y:S05]  /*0f40*/  @P1 BRA `(.L_x_631) ;  /* 0x00000000001c1947 */ /* 0x000fea0003800000 */
[----:B------:R-:W2:Y:S01]  /*0f50*/  LDG.E R15, desc[UR4][R14.64+0x80] ;  /* 0x000080040e0f7981 */ /* 0x000ea2000c1e1900 */
[----:B------:R-:W1:Y:S01]  /*0f60*/  LDCU.64 UR8, c[0x0][0x3a8] ;  /* 0x00007500ff0877ac */ /* 0x000e620008000a00 */
[----:B0-----:R-:W-:-:S05]  /*0f70*/  IADD3 R13, P0, PT, R23, R20, RZ ;  /* 0x00000014170d7210 */ /* 0x001fca0007f1e0ff */
[----:B------:R-:W-:Y:S01]  /*0f80*/  IMAD.X R16, RZ, RZ, R22, P0 ;  /* 0x000000ffff107224 */ /* 0x000fe200000e0616 */
[----:B-1----:R-:W-:-:S04]  /*0f90*/  LEA R12, P0, R13, UR8, 0x2 ;  /* 0x000000080d0c7c11 */ /* 0x002fc8000f8010ff */
[----:B------:R-:W-:-:S05]  /*0fa0*/  LEA.HI.X R13, R13, UR9, R16, 0x2, P0 ;  /* 0x000000090d0d7c11 */ /* 0x000fca00080f1410 */
[----:B--2---:R1:W-:Y:S04]  /*0fb0*/  REDG.E.ADD.F32.FTZ.RN.STRONG.GPU desc[UR4][R12.64+0x80], R15 ;  /* 0x0000800f0c0079a6 */ /* 0x0043e8000c12f304 */
.L_x_631:
[----:B------:R-:W-:Y:S05]  /*0fc0*/  BSYNC.RECONVERGENT B2 ;  /* 0x0000000000027941 */ /* 0x000fea0003800200 */
.L_x_630:
[----:B------:R-:W-:-:S07]  /*0fd0*/  VIADD R23, R23, 0x40 ;  /* 0x0000004017177836 */ /* 0x000fce0000000000 */
.L_x_627:
[----:B01234-:R-:W-:-:S05]  /*0fe0*/  IMAD.IADD R14, R2, 0x1, R23 ;  /* 0x00000001020e7824 */ /* 0x01ffca00078e0217 */
[----:B------:R-:W-:-:S04]  /*0ff0*/  ISETP.GE.AND P0, PT, R14, R21, PT ;  /* 0x000000150e00720c */ /* 0x000fc80003f06270 */
[----:B------:R-:W-:-:S13]  /*1000*/  ISETP.NE.OR P0, PT, R6, RZ, P0 ;  /* 0x000000ff0600720c */ /* 0x000fda0000705670 */
[----:B------:R-:W-:Y:S05]  /*1010*/  @P0 BRA `(.L_x_626) ;  /* 0x0000000000280947 */ /* 0x000fea0003800000 */
[----:B------:R-:W0:Y:S01]  /*1020*/  LDC.64 R12, c[0x0][0x398] ;  /* 0x0000e600ff0c7b82 */ /* 0x000e220000000a00 */
[----:B------:R-:W-:Y:S01]  /*1030*/  IMAD R15, R18, R21, R14 ;  /* 0x00000015120f7224 */ /* 0x000fe200078e020e */
[----:B------:R-:W1:Y:S03]  /*1040*/  LDCU.64 UR8, c[0x0][0x3a8] ;  /* 0x00007500ff0877ac */ /* 0x000e660008000a00 */
[----:B0-----:R-:W-:-:S06]  /*1050*/  IMAD.WIDE R12, R15, 0x4, R12 ;  /* 0x000000040f0c7825 */ /* 0x001fcc00078e020c */
[----:B------:R-:W2:Y:S01]  /*1060*/  LDG.E R13, desc[UR4][R12.64] ;  /* 0x000000040c0d7981 */ /* 0x000ea2000c1e1900 */
[----:B------:R-:W-:-:S04]  /*1070*/  IADD3 R20, P0, PT, R23, R20, RZ ;  /* 0x0000001417147210 */ /* 0x000fc80007f1e0ff */
[----:B------:R-:W-:Y:S02]  /*1080*/  IADD3.X R15, PT, PT, RZ, R22, RZ, P0, !PT ;  /* 0x00000016ff0f7210 */ /* 0x000fe400007fe4ff */
[----:B-1----:R-:W-:-:S04]  /*1090*/  LEA R14, P0, R20, UR8, 0x2 ;  /* 0x00000008140e7c11 */ /* 0x002fc8000f8010ff */
[----:B------:R-:W-:-:S05]  /*10a0*/  LEA.HI.X R15, R20, UR9, R15, 0x2, P0 ;  /* 0x00000009140f7c11 */ /* 0x000fca00080f140f */
[----:B--2---:R0:W-:Y:S04]  /*10b0*/  REDG.E.ADD.F32.FTZ.RN.STRONG.GPU desc[UR4][R14.64], R13 ;  /* 0x0000000d0e0079a6 */ /* 0x0041e8000c12f304 */
.L_x_626:
[----:B-1----:R-:W-:Y:S05]  /*10c0*/  BSYNC.RECONVERGENT B1 ;  /* 0x0000000000017941 */ /* 0x002fea0003800200 */
.L_x_616:
[----:B------:R-:W-:-:S13]  /*10d0*/  ISETP.NE.AND P0, PT, R24, RZ, PT ;  /* 0x000000ff1800720c */ /* 0x000fda0003f05270 */
[----:B------:R-:W-:Y:S05]  /*10e0*/  @P0 BRA `(.L_x_632) ;  /* 0xfffffff000e80947 */ /* 0x000fea000383ffff */
[----:B------:R-:W5:Y:S01]  /*10f0*/  LDCU UR8, c[0x0][0x384] ;  /* 0x00007080ff0877ac */ /* 0x000f620008000800 */
[----:B01234-:R-:W-:Y:S02]  /*1100*/  IMAD R15, R10, R21, RZ ;  /* 0x000000150a0f7224 */ /* 0x01ffe400078e02ff */
[----:B------:R-:W-:-:S03]  /*1110*/  IMAD.MOV.U32 R13, RZ, RZ, RZ ;  /* 0x000000ffff0d7224 */ /* 0x000fc600078e00ff */
[----:B------:R-:W-:-:S04]  /*1120*/  IADD3 R12, P0, PT, R15, R2, RZ ;  /* 0x000000020f0c7210 */ /* 0x000fc80007f1e0ff */
[----:B------:R-:W-:Y:S01]  /*1130*/  LEA.HI.X.SX32 R18, R15, RZ, 0x1, P0 ;  /* 0x000000ff0f127211 */ /* 0x000fe200000f0eff */
[----:B-----5:R-:W-:Y:S01]  /*1140*/  IMAD R20, R4, UR8, R11 ;  /* 0x0000000804147c24 */ /* 0x020fe2000f8e020b */
[----:B------:R-:W-:Y:S07]  /*1150*/  @!P5 BRA `(.L_x_633) ;  /* 0x000000040040d947 */ /* 0x000fee0003800000 */
[----:B------:R-:W0:Y:S01]  /*1160*/  LDC.64 R10, c[0x0][0x398] ;  /* 0x0000e600ff0a7b82 */ /* 0x000e220000000a00 */
[----:B------:R-:W-:Y:S02]  /*1170*/  IMAD.MOV.U32 R13, RZ, RZ, RZ ;  /* 0x000000ffff0d7224 */ /* 0x000fe400078e00ff */
[----:B------:R-:W-:-:S07]  /*1180*/  IMAD.MOV.U32 R19, RZ, RZ, RZ ;  /* 0x000000ffff137224 */ /* 0x000fce00078e00ff */
.L_x_650:
[----:B-1----:R-:W1:Y:S01]  /*1190*/  LDCU.64 UR8, c[0x0][0x3b0] ;  /* 0x00007600ff0877ac */ /* 0x002e620008000a00 */
[----:B0-234-:R-:W-:Y:S01]  /*11a0*/  IADD3 R15, P0, PT, R13, R12, RZ ;  /* 0x0000000c0d0f7210 */ /* 0x01dfe20007f1e0ff */
[----:B------:R-:W-:Y:S01]  /*11b0*/  IMAD.IADD R28, R2, 0x1, R13 ;  /* 0x00000001021c7824 */ /* 0x000fe200078e020d */
[----:B------:R-:W-:Y:S01]  /*11c0*/  BSSY.RECONVERGENT B1, `(.L_x_634) ;  /* 0x000001b000017945 */ /* 0x000fe20003800200 */
[----:B------:R-:W2:Y:S01]  /*11d0*/  LDCU UR10, c[0x0][0x380] ;  /* 0x00007000ff0a77ac */ /* 0x000ea20008000800 */
[----:B------:R-:W-:Y:S01]  /*11e0*/  IADD3 R19, PT, PT, R19, 0x8, RZ ;  /* 0x0000000813137810 */ /* 0x000fe20007ffe0ff */
[----:B------:R-:W-:Y:S02]  /*11f0*/  IMAD.X R22, RZ, RZ, R18, P0 ;  /* 0x000000ffff167224 */ /* 0x000fe400000e0612 */
[C---:B------:R-:W-:Y:S02]  /*1200*/  VIADD R16, R28.reuse, 0x20 ;  /* 0x000000201c107836 */ /* 0x040fe40000000000 */
[----:B------:R-:W-:-:S02]  /*1210*/  VIADD R24, R28, 0x80 ;  /* 0x000000801c187836 */ /* 0x000fc40000000000 */
[----:B------:R-:W-:Y:S01]  /*1220*/  VIADD R26, R28, 0xa0 ;  /* 0x000000a01c1a7836 */ /* 0x000fe20000000000 */
[----:B-1----:R-:W-:Y:S01]  /*1230*/  LEA R14, P0, R15, UR8, 0x2 ;  /* 0x000000080f0e7c11 */ /* 0x002fe2000f8010ff */
[----:B--2---:R-:W-:-:S03]  /*1240*/  IMAD.U32 R21, RZ, RZ, UR10 ;  /* 0x0000000aff157e24 */ /* 0x004fc6000f8e00ff */
[----:B------:R-:W-:Y:S01]  /*1250*/  LEA.HI.X R15, R15, UR9, R22, 0x2, P0 ;  /* 0x000000090f0f7c11 */ /* 0x000fe200080f1416 */
[----:B------:R-:W-:Y:S02]  /*1260*/  VIADD R22, R28, 0x40 ;  /* 0x000000401c167836 */ /* 0x000fe40000000000 */
[-C--:B------:R-:W-:Y:S01]  /*1270*/  IMAD R17, R20, R21.reuse, R28 ;  /* 0x0000001514117224 */ /* 0x080fe200078e021c */
[-C--:B------:R-:W-:Y:S02]  /*1280*/  ISETP.GE.AND P0, PT, R28, R21.reuse, PT ;  /* 0x000000151c00720c */ /* 0x080fe40003f06270 */
[-C--:B------:R-:W-:Y:S01]  /*1290*/  ISETP.GE.AND P6, PT, R16, R21.reuse, PT ;  /* 0x000000151000720c */ /* 0x080fe20003fc6270 */
[----:B------:R-:W-:Y:S01]  /*12a0*/  VIADD R16, R28, 0x60 ;  /* 0x000000601c107836 */ /* 0x000fe20000000000 */
[-C--:B------:R-:W-:Y:S01]  /*12b0*/  ISETP.GE.AND P5, PT, R22, R21.reuse, PT ;  /* 0x000000151600720c */ /* 0x080fe20003fa6270 */
[----:B------:R-:W-:Y:S01]  /*12c0*/  VIADD R22, R28, 0xc0 ;  /* 0x000000c01c167836 */ /* 0x000fe20000000000 */
[-C--:B------:R-:W-:Y:S01]  /*12d0*/  ISETP.GE.AND P3, PT, R24, R21.reuse, PT ;  /* 0x000000151800720c */ /* 0x080fe20003f66270 */
[----:B------:R-:W-:Y:S01]  /*12e0*/  VIADD R24, R28, 0xe0 ;  /* 0x000000e01c187836 */ /* 0x000fe20000000000 */
[-C--:B------:R-:W-:Y:S01]  /*12f0*/  ISETP.GE.AND P4, PT, R16, R21.reuse, PT ;  /* 0x000000151000720c */ /* 0x080fe20003f86270 */
[----:B0-----:R-:W-:Y:S01]  /*1300*/  IMAD.WIDE R16, R17, 0x4, R10 ;  /* 0x0000000411107825 */ /* 0x001fe200078e020a */
[----:B------:R-:W-:-:S02]  /*1310*/  ISETP.GE.AND P2, PT, R26, R21, PT ;  /* 0x000000151a00720c */ /* 0x000fc40003f46270 */
[----:B------:R-:W-:Y:S01]  /*1320*/  ISETP.GE.AND P1, PT, R22, R21, PT ;  /* 0x000000151600720c */ /* 0x000fe20003f26270 */
[----:B------:R-:W-:-:S12]  /*1330*/  @P0 BRA `(.L_x_635) ;  /* 0x00000000000c0947 */ /* 0x000fd80003800000 */
[----:B------:R-:W2:Y:S02]  /*1340*/  LDG.E R22, desc[UR4][R16.64] ;  /* 0x0000000410167981 */ /* 0x000ea4000c1e1900 */
[----:B--2---:R-:W-:-:S05]  /*1350*/  FMUL R23, R22, R22 ;  /* 0x0000001616177220 */ /* 0x004fca0000400000 */
[----:B------:R0:W-:Y:S02]  /*1360*/  REDG.E.ADD.F32.FTZ.RN.STRONG.GPU desc[UR4][R14.64], R23 ;  /* 0x000000170e0079a6 */ /* 0x0001e4000c12f304 */
.L_x_635:
[----:B------:R-:W-:Y:S05]  /*1370*/  BSYNC.RECONVERGENT B1 ;  /* 0x0000000000017941 */ /* 0x000fea0003800200 */
.L_x_634:
[----:B------:R-:W-:Y:S01]  /*1380*/  BSSY.RECONVERGENT B1, `(.L_x_636) ;  /* 0x0000006000017945 */ /* 0x000fe20003800200 */
[----:B------:R-:W-:-:S03]  /*1390*/  ISETP.GE.AND P0, PT, R24, R21, PT ;  /* 0x000000151800720c */ /* 0x000fc60003f06270 */
[----:B------:R-:W-:Y:S10]  /*13a0*/  @P6 BRA `(.L_x_637) ;  /* 0x00000000000c6947 */ /* 0x000ff40003800000 */
[----:B------:R-:W0:Y:S02]  /*13b0*/  LDG.E R22, desc[UR4][R16.64+0x80] ;  /* 0x0000800410167981 */ /* 0x000e24000c1e1900 */
[----:B0-----:R-:W-:-:S05]  /*13c0*/  FMUL R23, R22, R22 ;  /* 0x0000001616177220 */ /* 0x001fca0000400000 */
[----:B------:R1:W-:Y:S02]  /*13d0*/  REDG.E.ADD.F32.FTZ.RN.STRONG.GPU desc[UR4][R14.64+0x80], R23 ;  /* 0x000080170e0079a6 */ /* 0x0003e4000c12f304 */
.L_x_637:
[----:B------:R-:W-:Y:S05]  /*13e0*/  BSYNC.RECONVERGENT B1 ;  /* 0x0000000000017941 */ /* 0x000fea0003800200 */
.L_x_636:
[----:B------:R-:W-:Y:S01]  /*13f0*/  BSSY.RECONVERGENT B1, `(.L_x_638) ;  /* 0x0000006000017945 */ /* 0x000fe20003800200 */
[----:B------:R-:W-:-:S03]  /*1400*/  ISETP.NE.AND P6, PT, R19, R8, PT ;  /* 0x000000081300720c */ /* 0x000fc60003fc5270 */
[----:B------:R-:W-:Y:S10]  /*1410*/  @P5 BRA `(.L_x_639) ;  /* 0x00000000000c5947 */ /* 0x000ff40003800000 */
[----:B------:R-:W0:Y:S02]  /*1420*/  LDG.E R22, desc[UR4][R16.64+0x100] ;  /* 0x0001000410167981 */ /* 0x000e24000c1e1900 */
[----:B01----:R-:W-:-:S05]  /*1430*/  FMUL R23, R22, R22 ;  /* 0x0000001616177220 */ /* 0x003fca0000400000 */
[----:B------:R2:W-:Y:S02]  /*1440*/  REDG.E.ADD.F32.FTZ.RN.STRONG.GPU desc[UR4][R14.64+0x100], R23 ;  /* 0x000100170e0079a6 */ /* 0x0005e4000c12f304 */
.L_x_639:
[----:B------:R-:W-:Y:S05]  /*1450*/  BSYNC.RECONVERGENT B1 ;  /* 0x0000000000017941 */ /* 0x000fea0003800200 */
.L_x_638:
[----:B------:R-:W-:Y:S04]  /*1460*/  BSSY.RECONVERGENT B1, `(.L_x_640) ;  /* 0x0000005000017945 */ /* 0x000fe80003800200 */
[----:B------:R-:W-:Y:S05]  /*1470*/  @P4 BRA `(.L_x_641) ;  /* 0x00000000000c4947 */ /* 0x000fea0003800000 */
[----:B------:R-:W0:Y:S02]  /*1480*/  LDG.E R22, desc[UR4][R16.64+0x180] ;  /* 0x0001800410167981 */ /* 0x000e24000c1e1900 */
[----:B012---:R-:W-:-:S05]  /*1490*/  FMUL R23, R22, R22 ;  /* 0x0000001616177220 */ /* 0x007fca0000400000 */
[----:B------:R3:W-:Y:S02]  /*14a0*/  REDG.E.ADD.F32.FTZ.RN.STRONG.GPU desc[UR4][R14.64+0x180], R23 ;  /* 0x000180170e0079a6 */ /* 0x0007e4000c12f304 */
.L_x_641:
[----:B------:R-:W-:Y:S05]  /*14b0*/  BSYNC.RECONVERGENT B1 ;  /* 0x0000000000017941 */ /* 0x000fea0003800200 */
.L_x_640:
[----:B------:R-:W-:Y:S04]  /*14c0*/  BSSY.RECONVERGENT B1, `(.L_x_642) ;  /* 0x0000005000017945 */ /* 0x000fe80003800200 */
[----:B------:R-:W-:Y:S05]  /*14d0*/  @P3 BRA `(.L_x_643) ;  /* 0x00000000000c3947 */ /* 0x000fea0003800000 */
[----:B------:R-:W0:Y:S02]  /*14e0*/  LDG.E R22, desc[UR4][R16.64+0x200] ;  /* 0x0002000410167981 */ /* 0x000e24000c1e1900 */
[----:B0123--:R-:W-:-:S05]  /*14f0*/  FMUL R23, R22, R22 ;  /* 0x0000001616177220 */ /* 0x00ffca0000400000 */
[----:B------:R4:W-:Y:S02]  /*1500*/  REDG.E.ADD.F32.FTZ.RN.STRONG.GPU desc[UR4][R14.64+0x200], R23 ;  /* 0x000200170e0079a6 */ /* 0x0009e4000c12f304 */
.L_x_643:
[----:B------:R-:W-:Y:S05]  /*1510*/  BSYNC.RECONVERGENT B1 ;  /* 0x0000000000017941 */ /* 0x000fea0003800200 */
.L_x_642:
[----:B------:R-:W-:Y:S04]  /*1520*/  BSSY.RECONVERGENT B1, `(.L_x_644) ;  /* 0x0000005000017945 */ /* 0x000fe80003800200 */
[----:B------:R-:W-:Y:S05]  /*1530*/  @P2 BRA `(.L_x_645) ;  /* 0x00000000000c2947 */ /* 0x000fea0003800000 */
[----:B------:R-:W0:Y:S02]  /*1540*/  LDG.E R22, desc[UR4][R16.64+0x280] ;  /* 0x0002800410167981 */ /* 0x000e24000c1e1900 */
[----:B01234-:R-:W-:-:S05]  /*1550*/  FMUL R23, R22, R22 ;  /* 0x0000001616177220 */ /* 0x01ffca0000400000 */
[----:B------:R0:W-:Y:S02]  /*1560*/  REDG.E.ADD.F32.FTZ.RN.STRONG.GPU desc[UR4][R14.64+0x280], R23 ;  /* 0x000280170e0079a6 */ /* 0x0001e4000c12f304 */
.L_x_645:
[----:B------:R-:W-:Y:S05]  /*1570*/  BSYNC.RECONVERGENT B1 ;  /* 0x0000000000017941 */ /* 0x000fea0003800200 */
.L_x_644:
[----:B------:R-:W-:Y:S04]  /*1580*/  BSSY.RECONVERGENT B1, `(.L_x_646) ;  /* 0x0000005000017945 */ /* 0x000fe80003800200 */
[----:B------:R-:W-:Y:S05]  /*1590*/  @P1 BRA `(.L_x_647) ;  /* 0x00000000000c1947 */ /* 0x000fea0003800000 */
[----:B------:R-:W0:Y:S02]  /*15a0*/  LDG.E R22, desc[UR4][R16.64+0x300] ;  /* 0x0003000410167981 */ /* 0x000e24000c1e1900 */
[----:B01234-:R-:W-:-:S05]  /*15b0*/  FMUL R23, R22, R22 ;  /* 0x0000001616177220 */ /* 0x01ffca0000400000 */
[----:B------:R0:W-:Y:S02]  /*15c0*/  REDG.E.ADD.F32.FTZ.RN.STRONG.GPU desc[UR4][R14.64+0x300], R23 ;  /* 0x000300170e0079a6 */ /* 0x0001e4000c12f304 */
.L_x_647:
[----:B------:R-:W-:Y:S05]  /*15d0*/  BSYNC.RECONVERGENT B1 ;  /* 0x0000000000017941 */ /* 0x000fea0003800200 */
.L_x_646:
[----:B------:R-:W-:Y:S04]  /*15e0*/  BSSY.RECONVERGENT B1, `(.L_x_648) ;  /* 0x0000005000017945 */ /* 0x000fe80003800200 */
[----:B------:R-:W-:Y:S05]  /*15f0*/  @P0 BRA `(.L_x_649) ;  /* 0x00000000000c0947 */ /* 0x000fea0003800000 */
[----:B------:R-:W0:Y:S02]  /*1600*/  LDG.E R16, desc[UR4][R16.64+0x380] ;  /* 0x0003800410107981 */ /* 0x000e24000c1e1900 */
[----:B01234-:R-:W-:-:S05]  /*1610*/  FMUL R23, R16, R16 ;  /* 0x0000001010177220 */ /* 0x01ffca0000400000 */
[----:B------:R0:W-:Y:S02]  /*1620*/  REDG.E.ADD.F32.FTZ.RN.STRONG.GPU desc[UR4][R14.64+0x380], R23 ;  /* 0x000380170e0079a6 */ /* 0x0001e4000c12f304 */
.L_x_649:
[----:B------:R-:W-:Y:S05]  /*1630*/  BSYNC.RECONVERGENT B1 ;  /* 0x0000000000017941 */ /* 0x000fea0003800200 */
.L_x_648:
[----:B------:R-:W-:Y:S01]  /*1640*/  VIADD R13, R13, 0x100 ;  /* 0x000001000d0d7836 */ /* 0x000fe20000000000 */
[----:B------:R-:W-:Y:S06]  /*1650*/  @P6 BRA `(.L_x_650) ;  /* 0xfffffff800cc6947 */ /* 0x000fec000383ffff */
.L_x_633:
[----:B------:R-:W-:-:S13]  /*1660*/  ISETP.NE.AND P0, PT, R7, RZ, PT ;  /* 0x000000ff0700720c */ /* 0x000fda0003f05270 */
[----:B------:R-:W-:Y:S05]  /*1670*/  @!P0 BRA `(.L_x_597) ;  /* 0x0000000400608947 */ /* 0x000fea0003800000 */
[----:B------:R-:W-:-:S05]  /*1680*/  VIADD R10, R7, 0xffffffff ;  /* 0xffffffff070a7836 */ /* 0x000fca0000000000 */
[----:B------:R-:W-:-:S13]  /*1690*/  ISETP.GE.U32.AND P0, PT, R10, 0x3, PT ;  /* 0x000000030a00780c */ /* 0x000fda0003f06070 */
[----:B------:R-:W-:Y:S05]  /*16a0*/  @!P0 BRA `(.L_x_651) ;  /* 0x0000000000a48947 */ /* 0x000fea0003800000 */
[----:B------:R-:W5:Y:S01]  /*16b0*/  LDCU.64 UR8, c[0x0][0x3b0] ;  /* 0x00007600ff0877ac */ /* 0x000f620008000a00 */
[----:B------:R-:W5:Y:S01]  /*16c0*/  LDC.64 R10, c[0x0][0x398] ;  /* 0x0000e600ff0a7b82 */ /* 0x000f620000000a00 */
[C---:B01234-:R-:W-:Y:S01]  /*16d0*/  IADD3 R15, P0, PT, R13.reuse, R12, RZ ;  /* 0x0000000c0d0f7210 */ /* 0x05ffe20007f1e0ff */
[----:B------:R-:W-:Y:S01]  /*16e0*/  IMAD.IADD R26, R13, 0x1, R2 ;  /* 0x000000010d1a7824 */ /* 0x000fe200078e0202 */
[----:B------:R-:W-:Y:S03]  /*16f0*/  BSSY.RECONVERGENT B1, `(.L_x_652) ;  /* 0x0000011000017945 */ /* 0x000fe60003800200 */
[----:B------:R-:W-:Y:S01]  /*1700*/  IMAD.X R24, RZ, RZ, R18, P0 ;  /* 0x000000ffff187224 */ /* 0x000fe200000e0612 */
[C---:B------:R-:W-:Y:S01]  /*1710*/  ISETP.GE.AND P0, PT, R26.reuse, R21, PT ;  /* 0x000000151a00720c */ /* 0x040fe20003f06270 */
[C---:B------:R-:W-:Y:S02]  /*1720*/  VIADD R14, R26.reuse, 0x20 ;  /* 0x000000201a0e7836 */ /* 0x040fe40000000000 */
[----:B------:R-:W-:-:S02]  /*1730*/  VIADD R16, R26, 0x40 ;  /* 0x000000401a107836 */ /* 0x000fc40000000000 */
[----:B------:R-:W-:Y:S01]  /*1740*/  VIADD R22, R26, 0x60 ;  /* 0x000000601a167836 */ /* 0x000fe20000000000 */
[-C--:B------:R-:W-:Y:S01]  /*1750*/  ISETP.GE.AND P1, PT, R14, R21.reuse, PT ;  /* 0x000000150e00720c */ /* 0x080fe20003f26270 */
[-C--:B------:R-:W-:Y:S01]  /*1760*/  IMAD R17, R20, R21.reuse, R26 ;  /* 0x0000001514117224 */ /* 0x080fe200078e021a */
[-C--:B------:R-:W-:Y:S02]  /*1770*/  ISETP.GE.AND P2, PT, R16, R21.reuse, PT ;  /* 0x000000151000720c */ /* 0x080fe40003f46270 */
[C---:B-----5:R-:W-:Y:S02]  /*1780*/  LEA R14, P4, R15.reuse, UR8, 0x2 ;  /* 0x000000080f0e7c11 */ /* 0x060fe4000f8810ff */
[----:B------:R-:W-:Y:S02]  /*1790*/  ISETP.GE.AND P3, PT, R22, R21, PT ;  /* 0x000000151600720c */ /* 0x000fe40003f66270 */
[----:B------:R-:W-:Y:S01]  /*17a0*/  LEA.HI.X R15, R15, UR9, R24, 0x2, P4 ;  /* 0x000000090f0f7c11 */ /* 0x000fe2000a0f1418 */
[----:B------:R-:W-:Y:S01]  /*17b0*/  IMAD.WIDE R10, R17, 0x4, R10 ;  /* 0x00000004110a7825 */ /* 0x000fe200078e020a */
[----:B------:R-:W-:Y:S09]  /*17c0*/  @P0 BRA `(.L_x_653) ;  /* 0x00000000000c0947 */ /* 0x000ff20003800000 */
[----:B------:R-:W2:Y:S02]  /*17d0*/  LDG.E R16, desc[UR4][R10.64] ;  /* 0x000000040a107981 */ /* 0x000ea4000c1e1900 */
[----:B--2---:R-:W-:-:S05]  /*17e0*/  FMUL R17, R16, R16 ;  /* 0x0000001010117220 */ /* 0x004fca0000400000 */
[----:B------:R0:W-:Y:S02]  /*17f0*/  REDG.E.ADD.F32.FTZ.RN.STRONG.GPU desc[UR4][R14.64], R17 ;  /* 0x000000110e0079a6 */ /* 0x0001e4000c12f304 */
.L_x_653:
[----:B------:R-:W-:Y:S05]  /*1800*/  BSYNC.RECONVERGENT B1 ;  /* 0x0000000000017941 */ /* 0x000fea0003800200 */
.L_x_652:
[----:B------:R-:W-:Y:S04]  /*1810*/  BSSY.RECONVERGENT B1, `(.L_x_654) ;  /* 0x0000005000017945 */ /* 0x000fe80003800200 */
[----:B------:R-:W-:Y:S05]  /*1820*/  @P1 BRA `(.L_x_655) ;  /* 0x00000000000c1947 */ /* 0x000fea0003800000 */
[----:B------:R-:W0:Y:S02]  /*1830*/  LDG.E R16, desc[UR4][R10.64+0x80] ;  /* 0x000080040a107981 */ /* 0x000e24000c1e1900 */
[----:B0-----:R-:W-:-:S05]  /*1840*/  FMUL R17, R16, R16 ;  /* 0x0000001010117220 */ /* 0x001fca0000400000 */
[----:B------:R1:W-:Y:S02]  /*1850*/  REDG.E.ADD.F32.FTZ.RN.STRONG.GPU desc[UR4][R14.64+0x80], R17 ;  /* 0x000080110e0079a6 */ /* 0x0003e4000c12f304 */
.L_x_655:
[----:B------:R-:W-:Y:S05]  /*1860*/  BSYNC.RECONVERGENT B1 ;  /* 0x0000000000017941 */ /* 0x000fea0003800200 */
.L_x_654:
[----:B------:R-:W-:Y:S04]  /*1870*/  BSSY.RECONVERGENT B1, `(.L_x_656) ;  /* 0x0000005000017945 */ /* 0x000fe80003800200 */
[----:B------:R-:W-:Y:S05]  /*1880*/  @P2 BRA `(.L_x_657) ;  /* 0x00000000000c2947 */ /* 0x000fea0003800000 */
[----:B------:R-:W0:Y:S02]  /*1890*/  LDG.E R16, desc[UR4][R10.64+0x100] ;  /* 0x000100040a107981 */ /* 0x000e24000c1e1900 */
[----:B01----:R-:W-:-:S05]  /*18a0*/  FMUL R17, R16, R16 ;  /* 0x0000001010117220 */ /* 0x003fca0000400000 */
[----:B------:R2:W-:Y:S02]  /*18b0*/  REDG.E.ADD.F32.FTZ.RN.STRONG.GPU desc[UR4][R14.64+0x100], R17 ;  /* 0x000100110e0079a6 */ /* 0x0005e4000c12f304 */
.L_x_657:
[----:B------:R-:W-:Y:S05]  /*18c0*/  BSYNC.RECONVERGENT B1 ;  /* 0x0000000000017941 */ /* 0x000fea0003800200 */
.L_x_656:
[----:B------:R-:W-:Y:S04]  /*18d0*/  BSSY.RECONVERGENT B1, `(.L_x_658) ;  /* 0x0000005000017945 */ /* 0x000fe80003800200 */
[----:B------:R-:W-:Y:S05]  /*18e0*/  @P3 BRA `(.L_x_659) ;  /* 0x00000000000c3947 */ /* 0x000fea0003800000 */
[----:B------:R-:W0:Y:S02]  /*18f0*/  LDG.E R10, desc[UR4][R10.64+0x180] ;  /* 0x000180040a0a7981 */ /* 0x000e24000c1e1900 */
[----:B012---:R-:W-:-:S05]  /*1900*/  FMUL R17, R10, R10 ;  /* 0x0000000a0a117220 */ /* 0x007fca0000400000 */
[----:B------:R3:W-:Y:S02]  /*1910*/  REDG.E.ADD.F32.FTZ.RN.STRONG.GPU desc[UR4][R14.64+0x180], R17 ;  /* 0x000180110e0079a6 */ /* 0x0007e4000c12f304 */
.L_x_659:
[----:B------:R-:W-:Y:S05]  /*1920*/  BSYNC.RECONVERGENT B1 ;  /* 0x0000000000017941 */ /* 0x000fea0003800200 */
.L_x_658:
[----:B------:R-:W-:-:S07]  /*1930*/  VIADD R13, R13, 0x80 ;  /* 0x000000800d0d7836 */ /* 0x000fce0000000000 */
.L_x_651:
[----:B------:R-:W-:-:S13]  /*1940*/  ISETP.NE.AND P0, PT, R9, RZ, PT ;  /* 0x000000ff0900720c */ /* 0x000fda0003f05270 */
[----:B------:R-:W-:Y:S05]  /*1950*/  @!P0 BRA `(.L_x_597) ;  /* 0x0000000000a88947 */ /* 0x000fea0003800000 */
[----:B------:R-:W-:-:S13]  /*1960*/  ISETP.NE.AND P0, PT, R5, RZ, PT ;  /* 0x000000ff0500720c */ /* 0x000fda0003f05270 */
[----:B------:R-:W-:Y:S05]  /*1970*/  @!P0 BRA `(.L_x_660) ;  /* 0x0000000000648947 */ /* 0x000fea0003800000 */
[----:B------:R-:W5:Y:S01]  /*1980*/  LDCU.64 UR8, c[0x0][0x3b0] ;  /* 0x00007600ff0877ac */ /* 0x000f620008000a00 */
[----:B01234-:R-:W0:Y:S01]  /*1990*/  LDC.64 R14, c[0x0][0x398] ;  /* 0x0000e600ff0e7b82 */ /* 0x01fe220000000a00 */
[C---:B------:R-:W-:Y:S01]  /*19a0*/  IADD3 R11, P0, PT, R13.reuse, R12, RZ ;  /* 0x0000000c0d0b7210 */ /* 0x040fe20007f1e0ff */
[----:B------:R-:W-:Y:S01]  /*19b0*/  IMAD.IADD R22, R13, 0x1, R2 ;  /* 0x000000010d167824 */ /* 0x000fe200078e0202 */
[----:B------:R-:W-:Y:S02]  /*19c0*/  BSSY.RECONVERGENT B1, `(.L_x_661) ;  /* 0x000000d000017945 */ /* 0x000fe40003800200 */
[----:B------:R-:W-:Y:S01]  /*19d0*/  IADD3.X R24, PT, PT, RZ, R18, RZ, P0, !PT ;  /* 0x00000012ff187210 */ /* 0x000fe200007fe4ff */
[C---:B------:R-:W-:Y:S01]  /*19e0*/  VIADD R16, R22.reuse, 0x20 ;  /* 0x0000002016107836 */ /* 0x040fe20000000000 */
[-C--:B------:R-:W-:Y:S01]  /*19f0*/  ISETP.GE.AND P0, PT, R22, R21.reuse, PT ;  /* 0x000000151600720c */ /* 0x080fe20003f06270 */
[----:B------:R-:W-:-:S03]  /*1a00*/  IMAD R17, R20, R21, R22 ;  /* 0x0000001514117224 */ /* 0x000fc600078e0216 */
[----:B------:R-:W-:Y:S02]  /*1a10*/  ISETP.GE.AND P1, PT, R16, R21, PT ;  /* 0x000000151000720c */ /* 0x000fe40003f26270 */
[----:B-----5:R-:W-:-:S04]  /*1a20*/  LEA R10, P2, R11, UR8, 0x2 ;  /* 0x000000080b0a7c11 */ /* 0x020fc8000f8410ff */
[----:B------:R-:W-:Y:S01]  /*1a30*/  LEA.HI.X R11, R11, UR9, R24, 0x2, P2 ;  /* 0x000000090b0b7c11 */ /* 0x000fe200090f1418 */
[----:B0-----:R-:W-:Y:S02]  /*1a40*/  IMAD.WIDE R14, R17, 0x4, R14 ;  /* 0x00000004110e7825 */ /* 0x001fe400078e020e */
[----:B------:R-:W-:Y:S06]  /*1a50*/  @P0 BRA `(.L_x_662) ;  /* 0x00000000000c0947 */ /* 0x000fec0003800000 */
[----:B------:R-:W2:Y:S02]  /*1a60*/  LDG.E R16, desc[UR4][R14.64] ;  /* 0x000000040e107981 */ /* 0x000ea4000c1e1900 */
[----:B--2---:R-:W-:-:S05]  /*1a70*/  FMUL R17, R16, R16 ;  /* 0x0000001010117220 */ /* 0x004fca0000400000 */
[----:B------:R0:W-:Y:S02]  /*1a80*/  REDG.E.ADD.F32.FTZ.RN.STRONG.GPU desc[UR4][R10.64], R17 ;  /* 0x000000110a0079a6 */ /* 0x0001e4000c12f304 */
.L_x_662:
[----:B------:R-:W-:Y:S05]  /*1a90*/  BSYNC.RECONVERGENT B1 ;  /* 0x0000000000017941 */ /* 0x000fea0003800200 */
.L_x_661:
[----:B------:R-:W-:Y:S04]  /*1aa0*/  BSSY.RECONVERGENT B1, `(.L_x_663) ;  /* 0x0000005000017945 */ /* 0x000fe80003800200 */
[----:B------:R-:W-:Y:S05]  /*1ab0*/  @P1 BRA `(.L_x_664) ;  /* 0x00000000000c1947 */ /* 0x000fea0003800000 */
[----:B------:R-:W0:Y:S02]  /*1ac0*/  LDG.E R14, desc[UR4][R14.64+0x80] ;  /* 0x000080040e0e7981 */ /* 0x000e24000c1e1900 */
[----:B0-----:R-:W-:-:S05]  /*1ad0*/  FMUL R17, R14, R14 ;  /* 0x0000000e0e117220 */ /* 0x001fca0000400000 */
[----:B------:R1:W-:Y:S02]  /*1ae0*/  REDG.E.ADD.F32.FTZ.RN.STRONG.GPU desc[UR4][R10.64+0x80], R17 ;  /* 0x000080110a0079a6 */ /* 0x0003e4000c12f304 */
.L_x_664:
[----:B------:R-:W-:Y:S05]  /*1af0*/  BSYNC.RECONVERGENT B1 ;  /* 0x0000000000017941 */ /* 0x000fea0003800200 */
.L_x_663:
[----:B------:R-:W-:-:S07]  /*1b00*/  VIADD R13, R13, 0x40 ;  /* 0x000000400d0d7836 */ /* 0x000fce0000000000 */
.L_x_660:
        /* <DEDUP_REMOVED lines=9> */
[----:B------:R-:W-:-:S05]  /*1ba0*/  IADD3 R13, P0, PT, R13, R12, RZ ;  /* 0x0000000c0d0d7210 */ /* 0x000fca0007f1e0ff */
[----:B------:R-:W-:Y:S01]  /*1bb0*/  IMAD.X R18, RZ, RZ, R18, P0 ;  /* 0x000000ffff127224 */ /* 0x000fe200000e0612 */
[----:B-1----:R-:W-:-:S04]  /*1bc0*/  LEA R12, P0, R13, UR8, 0x2 ;  /* 0x000000080d0c7c11 */ /* 0x002fc8000f8010ff */
[----:B------:R-:W-:Y:S01]  /*1bd0*/  LEA.HI.X R13, R13, UR9, R18, 0x2, P0 ;  /* 0x000000090d0d7c11 */ /* 0x000fe200080f1412 */
[----:B--2---:R-:W-:-:S05]  /*1be0*/  FMUL R15, R10, R10 ;  /* 0x0000000a0a0f7220 */ /* 0x004fca0000400000 */
[----:B------:R0:W-:Y:S03]  /*1bf0*/  REDG.E.ADD.F32.FTZ.RN.STRONG.GPU desc[UR4][R12.64], R15 ;  /* 0x0000000f0c0079a6 */ /* 0x0001e6000c12f304 */
.L_x_597:
[----:B-1----:R-:W-:Y:S05]  /*1c00*/  BSYNC.RECONVERGENT B0 ;  /* 0x0000000000007941 */ /* 0x002fea0003800200 */
.L_x_596:
[----:B------:R-:W-:-:S05]  /*1c10*/  IMAD R4, R3, 0x20, R4 ;  /* 0x0000002003047824 */ /* 0x000fca00078e0204 */
[----:B------:R-:W-:-:S13]  /*1c20*/  ISETP.GE.AND P0, PT, R4, R0, PT ;  /* 0x000000000400720c */ /* 0x000fda0003f06270 */
[----:B------:R-:W-:Y:S05]  /*1c30*/  @!P0 BRA `(.L_x_665) ;  /* 0xffffffe400c08947 */ /* 0x000fea000383ffff */
[----:B------:R-:W-:Y:S05]  /*1c40*/  EXIT ;  /* 0x000000000000794d */ /* 0x000fea0003800000 */
.L_x_593:
[----:B------:R-:W0:Y:S01]  /*1c50*/  LDC.64 R10, c[0x0][0x3a0] ;  /* 0x0000e800ff0a7b82 */ /* 0x000e220000000a00 */
[----:B------:R-:W-:Y:S01]  /*1c60*/  ISETP.GT.AND P0, PT, R8, RZ, PT ;  /* 0x000000ff0800720c */ /* 0x000fe20003f04270 */
[----:B------:R-:W1:Y:S01]  /*1c70*/  LDCU UR6, c[0x0][0x388] ;  /* 0x00007100ff0677ac */ /* 0x000e620008000800 */
[----:B------:R-:W2:Y:S11]  /*1c80*/  LDCU UR7, c[0x0][0x384] ;  /* 0x00007080ff0777ac */ /* 0x000eb60008000800 */
[----:B------:R-:W-:Y:S05]  /*1c90*/  @P0 BRA `(.L_x_666) ;  /* 0x00000000004c0947 */ /* 0x000fea0003800000 */
.L_x_667:
        /* <DEDUP_REMOVED lines=19> */
.L_x_666:
[----:B------:R-:W-:Y:S01]  /*1dd0*/  VIMNMX R20, PT, PT, R6, 0x20, !PT ;  /* 0x0000002006147848 */ /* 0x000fe20007fe0100 */
[----:B------:R-:W3:Y:S04]  /*1de0*/  LDCU UR10, c[0x0][0x380] ;  /* 0x00007000ff0a77ac */ /* 0x000ee80008000800 */
[----:B------:R-:W-:Y:S01]  /*1df0*/  VIADD R20, R20, 0xffffffff ;  /* 0xffffffff14147836 */ /* 0x000fe20000000000 */
[----:B------:R-:W4:Y:S04]  /*1e00*/  LDCU.64 UR8, c[0x0][0x3b0] ;  /* 0x00007600ff0877ac */ /* 0x000f280008000a00 */
[----:B------:R-:W-:-:S04]  /*1e10*/  LEA.HI R19, R20, 0x1, RZ, 0x1b ;  /* 0x0000000114137811 */ /* 0x000fc800078fd8ff */
[C---:B------:R-:W-:Y:S02]  /*1e20*/  LOP3.LUT R18, R19.reuse, 0x7, RZ, 0xc0, !PT ;  /* 0x0000000713127812 */ /* 0x040fe400078ec0ff */
[----:B0-----:R-:W-:-:S03]  /*1e30*/  LOP3.LUT R11, R19, 0xffffff8, RZ, 0xc0, !PT ;  /* 0x0ffffff8130b7812 */ /* 0x001fc600078ec0ff */
[----:B------:R-:W-:-:S05]  /*1e40*/  VIADD R5, R18, 0xffffffff ;  /* 0xffffffff12057836 */ /* 0x000fca0000000000 */
[----:B------:R-:W-:-:S04]  /*1e50*/  ISETP.GE.U32.AND P0, PT, R5, 0x3, PT ;  /* 0x000000030500780c */ /* 0x000fc80003f06070 */
[----:B---34-:R-:W-:-:S09]  /*1e60*/  P2R R6, PR, RZ, 0x1 ;  /* 0x00000001ff067803 */ /* 0x018fd20000000000 */
.L_x_702:
[----:B0-----:R-:W0:Y:S01]  /*1e70*/  LDC.64 R6, c[0x0][0x3a0] ;  /* 0x0000e800ff067b82 */ /* 0x001e220000000a00 */
[----:B------:R-:W-:Y:S01]  /*1e80*/  SHF.L.U32 R9, R4, 0x1, RZ ;  /* 0x0000000104097819 */ /* 0x000fe200000006ff */
[----:B-1----:R-:W1:Y:S06]  /*1e90*/  LDCU UR6, c[0x0][0x388] ;  /* 0x00007100ff0677ac */ /* 0x002e6c0008000800 */
[----:B---34-:R-:W3:Y:S01]  /*1ea0*/  LDC R21, c[0x0][0x384] ;  /* 0x0000e100ff157b82 */ /* 0x018ee20000000800 */
[----:B0-----:R-:W-:-:S05]  /*1eb0*/  IMAD.WIDE R6, R9, 0x4, R6 ;  /* 0x0000000409067825 */ /* 0x001fca00078e0206 */
[----:B------:R-:W1:Y:S04]  /*1ec0*/  LDG.E R9, desc[UR4][R6.64+0x4] ;  /* 0x0000040406097981 */ /* 0x000e68000c1e1900 */
[----:B------:R-:W3:Y:S01]  /*1ed0*/  LDG.E R8, desc[UR4][R6.64] ;  /* 0x0000000406087981 */ /* 0x000ee2000c1e1900 */
[----:B------:R-:W-:Y:S01]  /*1ee0*/  BSSY.RECONVERGENT B0, `(.L_x_668) ;  /* 0x00000bd000007945 */ /* 0x000fe20003800200 */
[C---:B-1----:R-:W-:Y:S02]  /*1ef0*/  ISETP.GT.AND P0, PT, R9.reuse, UR6, PT ;  /* 0x0000000609007c0c */ /* 0x042fe4000bf04270 */
[----:B---3--:R-:W-:Y:S02]  /*1f00*/  ISETP.GT.AND P1, PT, R8, R21, PT ;  /* 0x000000150800720c */ /* 0x008fe40003f24270 */
[----:B------:R-:W-:-:S02]  /*1f10*/  ISETP.LT.OR P0, PT, R9, 0x1, P0 ;  /* 0x000000010900780c */ /* 0x000fc40000701670 */
[----:B------:R-:W-:-:S04]  /*1f20*/  ISETP.LT.OR P1, PT, R8, 0x1, P1 ;  /* 0x000000010800780c */ /* 0x000fc80000f21670 */
[----:B------:R-:W-:-:S13]  /*1f30*/  PLOP3.LUT P0, PT, P0, P1, PT, 0xf8, 0x8f ;  /* 0x00000000008f781c */ /* 0x000fda0000703f70 */
[----:B------:R-:W-:Y:S05]  /*1f40*/  @P0 BRA `(.L_x_669) ;  /* 0x0000000800d80947 */ /* 0x000fea0003800000 */
[----:B------:R-:W-:Y:S01]  /*1f50*/  ISETP.NE.AND P0, PT, R2, RZ, PT ;  /* 0x000000ff0200720c */ /* 0x000fe20003f05270 */
[----:B------:R-:W0:Y:S01]  /*1f60*/  LDCU UR6, c[0x0][0x380] ;  /* 0x00007000ff0677ac */ /* 0x000e220008000800 */
[----:B------:R-:W-:Y:S02]  /*1f70*/  VIADD R15, R9, 0xffffffff ;  /* 0xffffffff090f7836 */ /* 0x000fe40000000000 */
[----:B------:R-:W-:-:S04]  /*1f80*/  VIADD R17, R8, 0xffffffff ;  /* 0xffffffff08117836 */ /* 0x000fc80000000000 */
[----:B------:R-:W-:-:S05]  /*1f90*/  IMAD R8, R4, R21, R17 ;  /* 0x0000001504087224 */ /* 0x000fca00078e0211 */
[----:B------:R-:W1:Y:S01]  /*1fa0*/  @!P0 LDC.64 R6, c[0x0][0x3b8] ;  /* 0x0000ee00ff068b82 */ /* 0x000e620000000a00 */
[----:B0-----:R-:W-:-:S05]  /*1fb0*/  IMAD.U32 R9, RZ, RZ, UR6 ;  /* 0x00000006ff097e24 */ /* 0x001fca000f8e00ff */
[----:B------:R-:W-:Y:S01]  /*1fc0*/  ISETP.GE.U32.AND P1, PT, R9, 0xe1, PT ;  /* 0x000000e10900780c */ /* 0x000fe20003f26070 */
[----:B-1----:R-:W-:-:S04]  /*1fd0*/  @!P0 IMAD.WIDE.U32 R12, R15, 0x4, R6 ;  /* 0x000000040f0c8825 */ /* 0x002fc800078e0006 */
[----:B------:R-:W-:Y:S01]  /*1fe0*/  IMAD R15, R15, R9, RZ ;  /* 0x000000090f0f7224 */ /* 0x000fe200078e02ff */
[----:B------:R0:W-:Y:S01]  /*1ff0*/  @!P0 STG.E desc[UR4][R12.64], R17 ;  /* 0x000000110c008986 */ /* 0x0001e2000c101904 */
[----:B------:R-:W-:-:S03]  /*2000*/  IMAD.MOV.U32 R7, RZ, RZ, RZ ;  /* 0x000000ffff077224 */ /* 0x000fc600078e00ff */
[----:B------:R-:W-:-:S04]  /*2010*/  IADD3 R10, P0, PT, R15, R2, RZ ;  /* 0x000000020f0a7210 */ /* 0x000fc80007f1e0ff */
[----:B------:R-:W-:Y:S01]  /*2020*/  LEA.HI.X.SX32 R6, R15, RZ, 0x1, P0 ;  /* 0x000000ff0f067211 */ /* 0x000fe200000f0eff */
[----:B------:R-:W-:Y:S08]  /*2030*/  @!P1 BRA `(.L_x_670) ;  /* 0x0000000400389947 */ /* 0x000ff00003800000 */
[----:B0-----:R-:W0:Y:S01]  /*2040*/  LDC.64 R12, c[0x0][0x398] ;  /* 0x0000e600ff0c7b82 */ /* 0x001e220000000a00 */
[----:B------:R-:W-:Y:S02]  /*2050*/  IMAD.MOV.U32 R7, RZ, RZ, RZ ;  /* 0x000000ffff077224 */ /* 0x000fe400078e00ff */
[----:B------:R-:W-:-:S07]  /*2060*/  IMAD.MOV.U32 R22, RZ, RZ, RZ ;  /* 0x000000ffff167224 */ /* 0x000fce00078e00ff */
.L_x_687:
[----:B01234-:R-:W-:Y:S01]  /*2070*/  IADD3 R15, P0, PT, R7, R10, RZ ;  /* 0x0000000a070f7210 */ /* 0x01ffe20007f1e0ff */
[----:B------:R-:W-:Y:S01]  /*2080*/  IMAD.IADD R21, R2, 0x1, R7 ;  /* 0x0000000102157824 */ /* 0x000fe200078e0207 */
[----:B------:R-:W-:Y:S01]  /*2090*/  BSSY.RECONVERGENT B1, `(.L_x_671) ;  /* 0x000001a000017945 */ /* 0x000fe20003800200 */
[----:B------:R-:W-:Y:S02]  /*20a0*/  IMAD.U32 R9, RZ, RZ, UR10 ;  /* 0x0000000aff097e24 */ /* 0x000fe4000f8e00ff */
[----:B------:R-:W-:Y:S01]  /*20b0*/  IMAD.X R24, RZ, RZ, R6, P0 ;  /* 0x000000ffff187224 */ /* 0x000fe200000e0606 */
[----:B------:R-:W-:Y:S01]  /*20c0*/  LEA R14, P0, R15, UR8, 0x2 ;  /* 0x000000080f0e7c11 */ /* 0x000fe2000f8010ff */
[C---:B------:R-:W-:Y:S02]  /*20d0*/  VIADD R16, R21.reuse, 0x20 ;  /* 0x0000002015107836 */ /* 0x040fe40000000000 */
[----:B------:R-:W-:Y:S01]  /*20e0*/  VIADD R26, R21, 0x80 ;  /* 0x00000080151a7836 */ /* 0x000fe20000000000 */
[----:B------:R-:W-:Y:S01]  /*20f0*/  LEA.HI.X R15, R15, UR9, R24, 0x2, P0 ;  /* 0x000000090f0f7c11 */ /* 0x000fe200080f1418 */
[C---:B------:R-:W-:Y:S01]  /*2100*/  VIADD R28, R21.reuse, 0xa0 ;  /* 0x000000a0151c7836 */ /* 0x040fe20000000000 */
[CC--:B------:R-:W-:Y:S01]  /*2110*/  ISETP.GE.AND P0, PT, R21.reuse, R9.reuse, PT ;  /* 0x000000091500720c */ /* 0x0c0fe20003f06270 */
[-C--:B------:R-:W-:Y:S01]  /*2120*/  IMAD R17, R8, R9.reuse, R21 ;  /* 0x0000000908117224 */ /* 0x080fe200078e0215 */
[C---:B------:R-:W-:Y:S01]  /*2130*/  IADD3 R24, PT, PT, R21.reuse, 0x40, RZ ;  /* 0x0000004015187810 */ /* 0x040fe20007ffe0ff */
[----:B------:R-:W-:Y:S01]  /*2140*/  VIADD R22, R22, 0x8 ;  /* 0x0000000816167836 */ /* 0x000fe20000000000 */
[-C--:B------:R-:W-:Y:S01]  /*2150*/  ISETP.GE.AND P6, PT, R16, R9.reuse, PT ;  /* 0x000000091000720c */ /* 0x080fe20003fc6270 */
[C---:B------:R-:W-:Y:S01]  /*2160*/  VIADD R16, R21.reuse, 0x60 ;  /* 0x0000006015107836 */ /* 0x040fe20000000000 */
[-C--:B------:R-:W-:Y:S01]  /*2170*/  ISETP.GE.AND P5, PT, R24, R9.reuse, PT ;  /* 0x000000091800720c */ /* 0x080fe20003fa6270 */
[C---:B------:R-:W-:Y:S01]  /*2180*/  VIADD R24, R21.reuse, 0xc0 ;  /* 0x000000c015187836 */ /* 0x040fe20000000000 */
[-C--:B------:R-:W-:Y:S01]  /*2190*/  ISETP.GE.AND P3, PT, R26, R9.reuse, PT ;  /* 0x000000091a00720c */ /* 0x080fe20003f66270 */
[----:B------:R-:W-:Y:S01]  /*21a0*/  VIADD R26, R21, 0xe0 ;  /* 0x000000e0151a7836 */ /* 0x000fe20000000000 */
[-C--:B------:R-:W-:Y:S01]  /*21b0*/  ISETP.GE.AND P4, PT, R16, R9.reuse, PT ;  /* 0x000000091000720c */ /* 0x080fe20003f86270 */
[----:B0-----:R-:W-:Y:S01]  /*21c0*/  IMAD.WIDE R16, R17, 0x4, R12 ;  /* 0x0000000411107825 */ /* 0x001fe200078e020c */
[----:B------:R-:W-:-:S02]  /*21d0*/  ISETP.GE.AND P2, PT, R28, R9, PT ;  /* 0x000000091c00720c */ /* 0x000fc40003f46270 */
[----:B------:R-:W-:Y:S01]  /*21e0*/  ISETP.GE.AND P1, PT, R24, R9, PT ;  /* 0x000000091800720c */ /* 0x000fe20003f26270 */
[----:B------:R-:W-:-:S12]  /*21f0*/  @P0 BRA `(.L_x_672) ;  /* 0x00000000000c0947 */ /* 0x000fd80003800000 */
[----:B------:R-:W3:Y:S02]  /*2200*/  LDG.E R21, desc[UR4][R16.64] ;  /* 0x0000000410157981 */ /* 0x000ee4000c1e1900 */
[----:B---3--:R-:W-:-:S05]  /*2210*/  FMUL R21, R21, R21 ;  /* 0x0000001515157220 */ /* 0x008fca0000400000 */
[----:B------:R0:W-:Y:S02]  /*2220*/  REDG.E.ADD.F32.FTZ.RN.STRONG.GPU desc[UR4][R14.64], R21 ;  /* 0x000000150e0079a6 */ /* 0x0001e4000c12f304 */
.L_x_672:
[----:B--2---:R-:W-:Y:S05]  /*2230*/  BSYNC.RECONVERGENT B1 ;  /* 0x0000000000017941 */ /* 0x004fea0003800200 */
.L_x_671:
[----:B------:R-:W-:Y:S01]  /*2240*/  BSSY.RECONVERGENT B1, `(.L_x_673) ;  /* 0x0000006000017945 */ /* 0x000fe20003800200 */
[----:B------:R-:W-:-:S03]  /*2250*/  ISETP.GE.AND P0, PT, R26, R9, PT ;  /* 0x000000091a00720c */ /* 0x000fc60003f06270 */
[----:B------:R-:W-:Y:S10]  /*2260*/  @P6 BRA `(.L_x_674) ;  /* 0x00000000000c6947 */ /* 0x000ff40003800000 */
[----:B0-----:R-:W2:Y:S02]  /*2270*/  LDG.E R21, desc[UR4][R16.64+0x80] ;  /* 0x0000800410157981 */ /* 0x001ea4000c1e1900 */
[----:B--2---:R-:W-:-:S05]  /*2280*/  FMUL R21, R21, R21 ;  /* 0x0000001515157220 */ /* 0x004fca0000400000 */
[----:B------:R1:W-:Y:S02]  /*2290*/  REDG.E.ADD.F32.FTZ.RN.STRONG.GPU desc[UR4][R14.64+0x80], R21 ;  /* 0x000080150e0079a6 */ /* 0x0003e4000c12f304 */
.L_x_674:
[----:B------:R-:W-:Y:S05]  /*22a0*/  BSYNC.RECONVERGENT B1 ;  /* 0x0000000000017941 */ /* 0x000fea0003800200 */
.L_x_673:
[----:B------:R-:W-:Y:S01]  /*22b0*/  BSSY.RECONVERGENT B1, `(.L_x_675) ;  /* 0x0000006000017945 */ /* 0x000fe20003800200 */
[----:B------:R-:W-:-:S03]  /*22c0*/  ISETP.NE.AND P6, PT, R22, R11, PT ;  /* 0x0000000b1600720c */ /* 0x000fc60003fc5270 */
[----:B------:R-:W-:Y:S10]  /*22d0*/  @P5 BRA `(.L_x_676) ;  /* 0x00000000000c5947 */ /* 0x000ff40003800000 */
[----:B01----:R-:W2:Y:S02]  /*22e0*/  LDG.E R21, desc[UR4][R16.64+0x100] ;  /* 0x0001000410157981 */ /* 0x003ea4000c1e1900 */
[----:B--2---:R-:W-:-:S05]  /*22f0*/  FMUL R21, R21, R21 ;  /* 0x0000001515157220 */ /* 0x004fca0000400000 */
[----:B------:R2:W-:Y:S02]  /*2300*/  REDG.E.ADD.F32.FTZ.RN.STRONG.GPU desc[UR4][R14.64+0x100], R21 ;  /* 0x000100150e0079a6 */ /* 0x0005e4000c12f304 */
.L_x_676:
[----:B------:R-:W-:Y:S05]  /*2310*/  BSYNC.RECONVERGENT B1 ;  /* 0x0000000000017941 */ /* 0x000fea0003800200 */
.L_x_675:
[----:B------:R-:W-:Y:S04]  /*2320*/  BSSY.RECONVERGENT B1, `(.L_x_677) ;  /* 0x0000005000017945 */ /* 0x000fe80003800200 */
[----:B------:R-:W-:Y:S05]  /*2330*/  @P4 BRA `(.L_x_678) ;  /* 0x00000000000c4947 */ /* 0x000fea0003800000 */
[----:B012---:R-:W2:Y:S02]  /*2340*/  LDG.E R21, desc[UR4][R16.64+0x180] ;  /* 0x0001800410157981 */ /* 0x007ea4000c1e1900 */
[----:B--2---:R-:W-:-:S05]  /*2350*/  FMUL R21, R21, R21 ;  /* 0x0000001515157220 */ /* 0x004fca0000400000 */
[----:B------:R3:W-:Y:S02]  /*2360*/  REDG.E.ADD.F32.FTZ.RN.STRONG.GPU desc[UR4][R14.64+0x180], R21 ;  /* 0x000180150e0079a6 */ /* 0x0007e4000c12f304 */
.L_x_678:
[----:B------:R-:W-:Y:S05]  /*2370*/  BSYNC.RECONVERGENT B1 ;  /* 0x0000000000017941 */ /* 0x000fea0003800200 */
.L_x_677:
[----:B------:R-:W-:Y:S04]  /*2380*/  BSSY.RECONVERGENT B1, `(.L_x_679) ;  /* 0x0000005000017945 */ /* 0x000fe80003800200 */
[----:B------:R-:W-:Y:S05]  /*2390*/  @P3 BRA `(.L_x_680) ;  /* 0x00000000000c3947 */ /* 0x000fea0003800000 */
[----:B0123--:R-:W2:Y:S02]  /*23a0*/  LDG.E R21, desc[UR4][R16.64+0x200] ;  /* 0x0002000410157981 */ /* 0x00fea4000c1e1900 */
[----:B--2---:R-:W-:-:S05]  /*23b0*/  FMUL R21, R21, R21 ;  /* 0x0000001515157220 */ /* 0x004fca0000400000 */
[----:B------:R4:W-:Y:S02]  /*23c0*/  REDG.E.ADD.F32.FTZ.RN.STRONG.GPU desc[UR4][R14.64+0x200], R21 ;  /* 0x000200150e0079a6 */ /* 0x0009e4000c12f304 */
.L_x_680:
[----:B------:R-:W-:Y:S05]  /*23d0*/  BSYNC.RECONVERGENT B1 ;  /* 0x0000000000017941 */ /* 0x000fea0003800200 */
.L_x_679:
[----:B------:R-:W-:Y:S04]  /*23e0*/  BSSY.RECONVERGENT B1, `(.L_x_681) ;  /* 0x0000005000017945 */ /* 0x000fe80003800200 */
[----:B------:R-:W-:Y:S05]  /*23f0*/  @P2 BRA `(.L_x_682) ;  /* 0x00000000000c2947 */ /* 0x000fea0003800000 */
[----:B01234-:R-:W2:Y:S02]  /*2400*/  LDG.E R21, desc[UR4][R16.64+0x280] ;  /* 0x0002800410157981 */ /* 0x01fea4000c1e1900 */
[----:B--2---:R-:W-:-:S05]  /*2410*/  FMUL R21, R21, R21 ;  /* 0x0000001515157220 */ /* 0x004fca0000400000 */
[----:B------:R0:W-:Y:S02]  /*2420*/  REDG.E.ADD.F32.FTZ.RN.STRONG.GPU desc[UR4][R14.64+0x280], R21 ;  /* 0x000280150e0079a6 */ /* 0x0001e4000c12f304 */
.L_x_682:
[----:B------:R-:W-:Y:S05]  /*2430*/  BSYNC.RECONVERGENT B1 ;  /* 0x0000000000017941 */ /* 0x000fea0003800200 */
.L_x_681:
[----:B------:R-:W-:Y:S04]  /*2440*/  BSSY.RECONVERGENT B1, `(.L_x_683) ;  /* 0x0000005000017945 */ /* 0x000fe80003800200 */
[----:B------:R-:W-:Y:S05]  /*2450*/  @P1 BRA `(.L_x_684) ;  /* 0x00000000000c1947 */ /* 0x000fea0003800000 */
[----:B01234-:R-:W2:Y:S02]  /*2460*/  LDG.E R21, desc[UR4][R16.64+0x300] ;  /* 0x0003000410157981 */ /* 0x01fea4000c1e1900 */
[----:B--2---:R-:W-:-:S05]  /*2470*/  FMUL R21, R21, R21 ;  /* 0x0000001515157220 */ /* 0x004fca0000400000 */
[----:B------:R0:W-:Y:S02]  /*2480*/  REDG.E.ADD.F32.FTZ.RN.STRONG.GPU desc[UR4][R14.64+0x300], R21 ;  /* 0x000300150e0079a6 */ /* 0x0001e4000c12f304 */
.L_x_684:
[----:B------:R-:W-:Y:S05]  /*2490*/  BSYNC.RECONVERGENT B1 ;  /* 0x0000000000017941 */ /* 0x000fea0003800200 */
.L_x_683:
[----:B------:R-:W-:Y:S04]  /*24a0*/  BSSY.RECONVERGENT B1, `(.L_x_685) ;  /* 0x0000005000017945 */ /* 0x000fe80003800200 */
[----:B------:R-:W-:Y:S05]  /*24b0*/  @P0 BRA `(.L_x_686) ;  /* 0x00000000000c0947 */ /* 0x000fea0003800000 */
[----:B------:R-:W0:Y:S02]  /*24c0*/  LDG.E R16, desc[UR4][R16.64+0x380] ;  /* 0x0003800410107981 */ /* 0x000e24000c1e1900 */
[----:B01234-:R-:W-:-:S05]  /*24d0*/  FMUL R21, R16, R16 ;  /* 0x0000001010157220 */ /* 0x01ffca0000400000 */
[----:B------:R0:W-:Y:S02]  /*24e0*/  REDG.E.ADD.F32.FTZ.RN.STRONG.GPU desc[UR4][R14.64+0x380], R21 ;  /* 0x000380150e0079a6 */ /* 0x0001e4000c12f304 */
.L_x_686:
[----:B------:R-:W-:Y:S05]  /*24f0*/  BSYNC.RECONVERGENT B1 ;  /* 0x0000000000017941 */ /* 0x000fea0003800200 */
.L_x_685:
[----:B------:R-:W-:Y:S01]  /*2500*/  VIADD R7, R7, 0x100 ;  /* 0x0000010007077836 */ /* 0x000fe20000000000 */
[----:B------:R-:W-:Y:S06]  /*2510*/  @P6 BRA `(.L_x_687) ;  /* 0xfffffff800d46947 */ /* 0x000fec000383ffff */
.L_x_670:
[----:B------:R-:W-:-:S13]  /*2520*/  ISETP.NE.AND P0, PT, R18, RZ, PT ;  /* 0x000000ff1200720c */ /* 0x000fda0003f05270 */
[----:B------:R-:W-:Y:S05]  /*2530*/  @!P0 BRA `(.L_x_669) ;  /* 0x00000004005c8947 */ /* 0x000fea0003800000 */
[----:B------:R-:W-:-:S13]  /*2540*/  ISETP.GE.U32.AND P1, PT, R5, 0x3, PT ;  /* 0x000000030500780c */ /* 0x000fda0003f26070 */
[----:B------:R-:W-:Y:S05]  /*2550*/  @!P1 BRA `(.L_x_688) ;  /* 0x0000000000a49947 */ /* 0x000fea0003800000 */
[----:B--2---:R-:W2:Y:S01]  /*2560*/  LDCU.64 UR6, c[0x0][0x3b0] ;  /* 0x00007600ff0677ac */ /* 0x004ea20008000a00 */
[----:B0-----:R-:W0:Y:S01]  /*2570*/  LDC.64 R12, c[0x0][0x398] ;  /* 0x0000e600ff0c7b82 */ /* 0x001e220000000a00 */
[C---:B------:R-:W-:Y:S01]  /*2580*/  IMAD.IADD R26, R7.reuse, 0x1, R2 ;  /* 0x00000001071a7824 */ /* 0x040fe200078e0202 */
[----:B-1-34-:R-:W-:Y:S01]  /*2590*/  IADD3 R15, P0, PT, R7, R10, RZ ;  /* 0x0000000a070f7210 */ /* 0x01afe20007f1e0ff */
[----:B------:R-:W-:Y:S02]  /*25a0*/  BSSY.RECONVERGENT B1, `(.L_x_689) ;  /* 0x0000011000017945 */ /* 0x000fe40003800200 */
[C---:B------:R-:W-:Y:S01]  /*25b0*/  VIADD R14, R26.reuse, 0x20 ;  /* 0x000000201a0e7836 */ /* 0x040fe20000000000 */
[----:B------:R-:W-:Y:S01]  /*25c0*/  IADD3.X R24, PT, PT, RZ, R6, RZ, P0, !PT ;  /* 0x00000006ff187210 */ /* 0x000fe200007fe4ff */
[C---:B------:R-:W-:Y:S01]  /*25d0*/  VIADD R16, R26.reuse, 0x40 ;  /* 0x000000401a107836 */ /* 0x040fe20000000000 */
[CC--:B------:R-:W-:Y:S01]  /*25e0*/  ISETP.GE.AND P0, PT, R26.reuse, R9.reuse, PT ;  /* 0x000000091a00720c */ /* 0x0c0fe20003f06270 */
[----:B------:R-:W-:Y:S01]  /*25f0*/  VIADD R22, R26, 0x60 ;  /* 0x000000601a167836 */ /* 0x000fe20000000000 */
[-C--:B------:R-:W-:Y:S01]  /*2600*/  ISETP.GE.AND P1, PT, R14, R9.reuse, PT ;  /* 0x000000090e00720c */ /* 0x080fe20003f26270 */
[-C--:B------:R-:W-:Y:S01]  /*2610*/  IMAD R17, R8, R9.reuse, R26 ;  /* 0x0000000908117224 */ /* 0x080fe200078e021a */
[----:B------:R-:W-:-:S02]  /*2620*/  ISETP.GE.AND P2, PT, R16, R9, PT ;  /* 0x000000091000720c */ /* 0x000fc40003f46270 */
[----:B------:R-:W-:Y:S02]  /*2630*/  ISETP.GE.AND P3, PT, R22, R9, PT ;  /* 0x000000091600720c */ /* 0x000fe40003f66270 */
[----:B--2---:R-:W-:-:S04]  /*2640*/  LEA R14, P4, R15, UR6, 0x2 ;  /* 0x000000060f0e7c11 */ /* 0x004fc8000f8810ff */
[----:B------:R-:W-:Y:S01]  /*2650*/  LEA.HI.X R15, R15, UR7, R24, 0x2, P4 ;  /* 0x000000070f0f7c11 */ /* 0x000fe2000a0f1418 */
[----:B0-----:R-:W-:Y:S01]  /*2660*/  IMAD.WIDE R12, R17, 0x4, R12 ;  /* 0x00000004110c7825 */ /* 0x001fe200078e020c */
[----:B------:R-:W-:Y:S07]  /*2670*/  @P0 BRA `(.L_x_690) ;  /* 0x00000000000c0947 */ /* 0x000fee0003800000 */
[----:B------:R-:W2:Y:S02]  /*2680*/  LDG.E R16, desc[UR4][R12.64] ;  /* 0x000000040c107981 */ /* 0x000ea4000c1e1900 */
[----:B--2---:R-:W-:-:S05]  /*2690*/  FMUL R17, R16, R16 ;  /* 0x0000001010117220 */ /* 0x004fca0000400000 */
[----:B------:R0:W-:Y:S02]  /*26a0*/  REDG.E.ADD.F32.FTZ.RN.STRONG.GPU desc[UR4][R14.64], R17 ;  /* 0x000000110e0079a6 */ /* 0x0001e4000c12f304 */
.L_x_690:
[----:B------:R-:W-:Y:S05]  /*26b0*/  BSYNC.RECONVERGENT B1 ;  /* 0x0000000000017941 */ /* 0x000fea0003800200 */
.L_x_689:
[----:B------:R-:W-:Y:S04]  /*26c0*/  BSSY.RECONVERGENT B1, `(.L_x_691) ;  /* 0x0000005000017945 */ /* 0x000fe80003800200 */
[----:B------:R-:W-:Y:S05]  /*26d0*/  @P1 BRA `(.L_x_692) ;  /* 0x00000000000c1947 */ /* 0x000fea0003800000 */
[----:B------:R-:W0:Y:S02]  /*26e0*/  LDG.E R16, desc[UR4][R12.64+0x80] ;  /* 0x000080040c107981 */ /* 0x000e24000c1e1900 */
[----:B0-----:R-:W-:-:S05]  /*26f0*/  FMUL R17, R16, R16 ;  /* 0x0000001010117220 */ /* 0x001fca0000400000 */
[----:B------:R1:W-:Y:S02]  /*2700*/  REDG.E.ADD.F32.FTZ.RN.STRONG.GPU desc[UR4][R14.64+0x80], R17 ;  /* 0x000080110e0079a6 */ /* 0x0003e4000c12f304 */
.L_x_692:
[----:B------:R-:W-:Y:S05]  /*2710*/  BSYNC.RECONVERGENT B1 ;  /* 0x0000000000017941 */ /* 0x000fea0003800200 */
.L_x_691:
[----:B------:R-:W-:Y:S04]  /*2720*/  BSSY.RECONVERGENT B1, `(.L_x_693) ;  /* 0x0000005000017945 */ /* 0x000fe80003800200 */
[----:B------:R-:W-:Y:S05]  /*2730*/  @P2 BRA `(.L_x_694) ;  /* 0x00000000000c2947 */ /* 0x000fea0003800000 */
[----:B------:R-:W0:Y:S02]  /*2740*/  LDG.E R16, desc[UR4][R12.64+0x100] ;  /* 0x000100040c107981 */ /* 0x000e24000c1e1900 */
[----:B01----:R-:W-:-:S05]  /*2750*/  FMUL R17, R16, R16 ;  /* 0x0000001010117220 */ /* 0x003fca0000400000 */
[----:B------:R2:W-:Y:S02]  /*2760*/  REDG.E.ADD.F32.FTZ.RN.STRONG.GPU desc[UR4][R14.64+0x100], R17 ;  /* 0x000100110e0079a6 */ /* 0x0005e4000c12f304 */
.L_x_694:
[----:B------:R-:W-:Y:S05]  /*2770*/  BSYNC.RECONVERGENT B1 ;  /* 0x0000000000017941 */ /* 0x000fea0003800200 */
.L_x_693:
[----:B------:R-:W-:Y:S04]  /*2780*/  BSSY.RECONVERGENT B1, `(.L_x_695) ;  /* 0x0000005000017945 */ /* 0x000fe80003800200 */
[----:B------:R-:W-:Y:S05]  /*2790*/  @P3 BRA `(.L_x_696) ;  /* 0x00000000000c3947 */ /* 0x000fea0003800000 */
[----:B------:R-:W0:Y:S02]  /*27a0*/  LDG.E R12, desc[UR4][R12.64+0x180] ;  /* 0x000180040c0c7981 */ /* 0x000e24000c1e1900 */
[----:B012---:R-:W-:-:S05]  /*27b0*/  FMUL R17, R12, R12 ;  /* 0x0000000c0c117220 */ /* 0x007fca0000400000 */
[----:B------:R3:W-:Y:S02]  /*27c0*/  REDG.E.ADD.F32.FTZ.RN.STRONG.GPU desc[UR4][R14.64+0x180], R17 ;  /* 0x000180110e0079a6 */ /* 0x0007e4000c12f304 */
.L_x_696:
[----:B------:R-:W-:Y:S05]  /*27d0*/  BSYNC.RECONVERGENT B1 ;  /* 0x0000000000017941 */ /* 0x000fea0003800200 */
.L_x_695:
[----:B------:R-:W-:-:S07]  /*27e0*/  VIADD R7, R7, 0x80 ;  /* 0x0000008007077836 */ /* 0x000fce0000000000 */
.L_x_688:
[----:B------:R-:W-:-:S13]  /*27f0*/  LOP3.LUT P0, RZ, R19, 0x3, RZ, 0xc0, !PT ;  /* 0x0000000313ff7812 */ /* 0x000fda000780c0ff */
[----:B------:R-:W-:Y:S05]  /*2800*/  @!P0 BRA `(.L_x_669) ;  /* 0x0000000000a88947 */ /* 0x000fea0003800000 */
[----:B------:R-:W-:-:S13]  /*2810*/  LOP3.LUT P0, RZ, R20, 0x60, RZ, 0xc0, !PT ;  /* 0x0000006014ff7812 */ /* 0x000fda000780c0ff */
[----:B------:R-:W-:Y:S05]  /*2820*/  @!P0 BRA `(.L_x_697) ;  /* 0x0000000000648947 */ /* 0x000fea0003800000 */
[----:B--2---:R-:W2:Y:S01]  /*2830*/  LDCU.64 UR6, c[0x0][0x3b0] ;  /* 0x00007600ff0677ac */ /* 0x004ea20008000a00 */
[----:B01-34-:R-:W0:Y:S01]  /*2840*/  LDC.64 R14, c[0x0][0x398] ;  /* 0x0000e600ff0e7b82 */ /* 0x01be220000000a00 */
[C---:B------:R-:W-:Y:S01]  /*2850*/  IADD3 R13, P0, PT, R7.reuse, R10, RZ ;  /* 0x0000000a070d7210 */ /* 0x040fe20007f1e0ff */
[----:B------:R-:W-:Y:S01]  /*2860*/  IMAD.IADD R22, R7, 0x1, R2 ;  /* 0x0000000107167824 */ /* 0x000fe200078e0202 */
[----:B------:R-:W-:Y:S03]  /*2870*/  BSSY.RECONVERGENT B1, `(.L_x_698) ;  /* 0x000000d000017945 */ /* 0x000fe60003800200 */
[----:B------:R-:W-:Y:S01]  /*2880*/  IMAD.X R24, RZ, RZ, R6, P0 ;  /* 0x000000ffff187224 */ /* 0x000fe200000e0606 */
[CC--:B------:R-:W-:Y:S01]  /*2890*/  ISETP.GE.AND P0, PT, R22.reuse, R9.reuse, PT ;  /* 0x000000091600720c */ /* 0x0c0fe20003f06270 */
[----:B------:R-:W-:Y:S02]  /*28a0*/  VIADD R16, R22, 0x20 ;  /* 0x0000002016107836 */ /* 0x000fe40000000000 */
[----:B------:R-:W-:-:S03]  /*28b0*/  IMAD R17, R8, R9, R22 ;  /* 0x0000000908117224 */ /* 0x000fc600078e0216 */
        /* <DEDUP_REMOVED lines=8> */
.L_x_699:
[----:B------:R-:W-:Y:S05]  /*2940*/  BSYNC.RECONVERGENT B1 ;  /* 0x0000000000017941 */ /* 0x000fea0003800200 */
.L_x_698:
[----:B------:R-:W-:Y:S04]  /*2950*/  BSSY.RECONVERGENT B1, `(.L_x_700) ;  /* 0x0000005000017945 */ /* 0x000fe80003800200 */
[----:B------:R-:W-:Y:S05]  /*2960*/  @P1 BRA `(.L_x_701) ;  /* 0x00000000000c1947 */ /* 0x000fea0003800000 */
[----:B------:R-:W0:Y:S02]  /*2970*/  LDG.E R14, desc[UR4][R14.64+0x80] ;  /* 0x000080040e0e7981 */ /* 0x000e24000c1e1900 */
[----:B0-----:R-:W-:-:S05]  /*2980*/  FMUL R17, R14, R14 ;  /* 0x0000000e0e117220 */ /* 0x001fca0000400000 */
[----:B------:R1:W-:Y:S02]  /*2990*/  REDG.E.ADD.F32.FTZ.RN.STRONG.GPU desc[UR4][R12.64+0x80], R17 ;  /* 0x000080110c0079a6 */ /* 0x0003e4000c12f304 */
.L_x_701:
[----:B------:R-:W-:Y:S05]  /*29a0*/  BSYNC.RECONVERGENT B1 ;  /* 0x0000000000017941 */ /* 0x000fea0003800200 */
.L_x_700:
[----:B------:R-:W-:-:S07]  /*29b0*/  VIADD R7, R7, 0x40 ;  /* 0x0000004007077836 */ /* 0x000fce0000000000 */
.L_x_697:
[----:B01234-:R-:W-:Y:S01]  /*29c0*/  IMAD.IADD R14, R2, 0x1, R7 ;  /* 0x00000001020e7824 */ /* 0x01ffe200078e0207 */
[----:B------:R-:W-:-:S04]  /*29d0*/  LOP3.LUT P0, RZ, R20, 0x20, RZ, 0xc0, !PT ;  /* 0x0000002014ff7812 */ /* 0x000fc8000780c0ff */
[----:B------:R-:W-:-:S13]  /*29e0*/  ISETP.GE.OR P0, PT, R14, R9, P0 ;  /* 0x000000090e00720c */ /* 0x000fda0000706670 */
        /* <DEDUP_REMOVED lines=12> */
.L_x_669:
[----:B--2---:R-:W-:Y:S05]  /*2ab0*/  BSYNC.RECONVERGENT B0 ;  /* 0x0000000000007941 */ /* 0x004fea0003800200 */
.L_x_668:
[----:B------:R-:W-:-:S05]  /*2ac0*/  IMAD R4, R3, 0x20, R4 ;  /* 0x0000002003047824 */ /* 0x000fca00078e0204 */
[----:B------:R-:W-:-:S13]  /*2ad0*/  ISETP.GE.AND P0, PT, R4, R0, PT ;  /* 0x000000000400720c */ /* 0x000fda0003f06270 */
[----:B------:R-:W-:Y:S05]  /*2ae0*/  @!P0 BRA `(.L_x_702) ;  /* 0xfffffff000e08947 */ /* 0x000fea000383ffff */
[----:B------:R-:W-:Y:S05]  /*2af0*/  EXIT ;  /* 0x000000000000794d */ /* 0x000fea0003800000 */
.L_x_703:
        /* <DEDUP_REMOVED lines=16> */
.L_x_732:


//--------------------- .text._ZN8nvinfer112sparse_fwffm20ComputeBatchBoundaryEPKiiiPiS3_ --------------------------
	.section	.text._ZN8nvinfer112sparse_fwffm20ComputeBatchBoundaryEPKiiiPiS3_,"ax",@progbits
	.align	128
        .global         _ZN8nvinfer112sparse_fwffm20ComputeBatchBoundaryEPKiiiPiS3_
        .type           _ZN8nvinfer112sparse_fwffm20ComputeBatchBoundaryEPKiiiPiS3_,@function
        .size           _ZN8nvinfer112sparse_fwffm20ComputeBatchBoundaryEPKiiiPiS3_,(.L_x_733 - _ZN8nvinfer112sparse_fwffm20ComputeBatchBoundaryEPKiiiPiS3_)
        .other          _ZN8nvinfer112sparse_fwffm20ComputeBatchBoundaryEPKiiiPiS3_,@"STO_CUDA_ENTRY STV_DEFAULT"
_ZN8nvinfer112sparse_fwffm20ComputeBatchBoundaryEPKiiiPiS3_:
.text._ZN8nvinfer112sparse_fwffm20ComputeBatchBoundaryEPKiiiPiS3_:
[----:B------:R-:W-:Y:S01]  /*0000*/  LDC R1, c[0x0][0x37c] ;  /* 0x0000df00ff017b82 */ /* 0x000fe20000000800 */
[----:B------:R-:W0:Y:S07]  /*0010*/  S2R R2, SR_TID.X ;  /* 0x0000000000027919 */ /* 0x000e2e0000002100 */
[----:B------:R-:W0:Y:S08]  /*0020*/  S2UR UR4, SR_CTAID.X ;  /* 0x00000000000479c3 */ /* 0x000e300000002500 */
[----:B------:R-:W0:Y:S08]  /*0030*/  LDC R3, c[0x0][0x360] ;  /* 0x0000d800ff037b82 */ /* 0x000e300000000800 */
[----:B------:R-:W1:Y:S01]  /*0040*/  LDC R0, c[0x0][0x388] ;  /* 0x0000e200ff007b82 */ /* 0x000e620000000800 */
[----:B0-----:R-:W-:-:S05]  /*0050*/  IMAD R3, R3, UR4, R2 ;  /* 0x0000000403037c24 */ /* 0x001fca000f8e0202 */
[----:B-1----:R-:W-:-:S13]  /*0060*/  ISETP.GE.AND P0, PT, R3, R0, PT ;  /* 0x000000000300720c */ /* 0x002fda0003f06270 */
[----:B------:R-:W-:Y:S05]  /*0070*/  @P0 EXIT ;  /* 0x000000000000094d */ /* 0x000fea0003800000 */
[----:B------:R-:W-:Y:S01]  /*0080*/  ISETP.GE.AND P0, PT, R3, 0x1, PT ;  /* 0x000000010300780c */ /* 0x000fe20003f06270 */
[----:B------:R-:W0:-:S12]  /*0090*/  LDCU.64 UR6, c[0x0][0x358] ;  /* 0x00006b00ff0677ac */ /* 0x000e180008000a00 */
[----:B------:R-:W-:Y:S05]  /*00a0*/  @!P0 BRA `(.L_x_704) ;  /* 0x0000000400488947 */ /* 0x000fea0003800000 */
[----:B------:R-:W1:Y:S01]  /*00b0*/  LDC.64 R6, c[0x0][0x380] ;  /* 0x0000e000ff067b82 */ /* 0x000e620000000a00 */
[C---:B------:R-:W-:Y:S02]  /*00c0*/  VIADD R9, R3.reuse, 0xffffffff ;  /* 0xffffffff03097836 */ /* 0x040fe40000000000 */
[----:B-1----:R-:W-:-:S04]  /*00d0*/  IMAD.WIDE R4, R3, 0x4, R6 ;  /* 0x0000000403047825 */ /* 0x002fc800078e0206 */
[----:B------:R-:W-:Y:S02]  /*00e0*/  IMAD.WIDE.U32 R6, R9, 0x4, R6 ;  /* 0x0000000409067825 */ /* 0x000fe400078e0006 */
[----:B0-----:R-:W2:Y:S04]  /*00f0*/  LDG.E R4, desc[UR6][R4.64] ;  /* 0x0000000604047981 */ /* 0x001ea8000c1e1900 */
[----:B------:R-:W2:Y:S02]  /*0100*/  LDG.E R7, desc[UR6][R6.64] ;  /* 0x0000000606077981 */ /* 0x000ea4000c1e1900 */
[----:B--2---:R-:W-:-:S13]  /*0110*/  ISETP.GT.AND P0, PT, R4, R7, PT ;  /* 0x000000070400720c */ /* 0x004fda0003f04270 */
[----:B------:R-:W-:Y:S05]  /*0120*/  @!P0 EXIT ;  /* 0x000000000000894d */ /* 0x000fea0003800000 */
[----:B------:R-:W-:Y:S01]  /*0130*/  IMAD.MOV.U32 R9, RZ, RZ, R4 ;  /* 0x000000ffff097224 */ /* 0x000fe200078e0004 */
[----:B------:R-:W-:Y:S03]  /*0140*/  BSSY.RECONVERGENT B0, `(.L_x_705) ;  /* 0x0000021000007945 */ /* 0x000fe60003800200 */
[----:B------:R-:W-:Y:S02]  /*0150*/  IMAD.IADD R2, R9, 0x1, -R7 ;  /* 0x0000000109027824 */ /* 0x000fe400078e0a07 */
[----:B------:R-:W-:-:S03]  /*0160*/  IMAD.IADD R7, R7, 0x1, -R9 ;  /* 0x0000000107077824 */ /* 0x000fc600078e0a09 */
[----:B------:R-:W-:Y:S02]  /*0170*/  LOP3.LUT R8, R2, 0xf, RZ, 0xc0, !PT ;  /* 0x0000000f02087812 */ /* 0x000fe400078ec0ff */
[----:B------:R-:W-:Y:S02]  /*0180*/  ISETP.GT.U32.AND P1, PT, R7, -0x10, PT ;  /* 0xfffffff00700780c */ /* 0x000fe40003f24070 */
[----:B------:R-:W-:-:S11]  /*0190*/  ISETP.NE.AND P0, PT, R8, RZ, PT ;  /* 0x000000ff0800720c */ /* 0x000fd60003f05270 */
[----:B------:R-:W-:Y:S05]  /*01a0*/  @P1 BRA `(.L_x_706) ;  /* 0x0000000000681947 */ /* 0x000fea0003800000 */
[----:B------:R-:W0:Y:S01]  /*01b0*/  LDC.64 R6, c[0x0][0x390] ;  /* 0x0000e400ff067b82 */ /* 0x000e220000000a00 */
[----:B------:R-:W-:-:S05]  /*01c0*/  LOP3.LUT R0, R2, 0xfffffff0, RZ, 0xc0, !PT ;  /* 0xfffffff002007812 */ /* 0x000fca00078ec0ff */
[----:B------:R-:W-:Y:S01]  /*01d0*/  IMAD.MOV R0, RZ, RZ, -R0 ;  /* 0x000000ffff007224 */ /* 0x000fe200078e0a00 */
[----:B0-----:R-:W-:-:S04]  /*01e0*/  IADD3 R6, P1, PT, R6, -0x1c, RZ ;  /* 0xffffffe406067810 */ /* 0x001fc80007f3e0ff */
[----:B------:R-:W-:-:S09]  /*01f0*/  IADD3.X R7, PT, PT, R7, -0x1, RZ, P1, !PT ;  /* 0xffffffff07077810 */ /* 0x000fd20000ffe4ff */
.L_x_707:
[----:B0-----:R-:W-:-:S04]  /*0200*/  IMAD.WIDE R4, R9, 0x4, R6 ;  /* 0x0000000409047825 */ /* 0x001fc800078e0206 */
[----:B------:R-:W-:Y:S01]  /*0210*/  VIADD R0, R0, 0x10 ;  /* 0x0000001000007836 */ /* 0x000fe20000000000 */
[----:B------:R0:W-:Y:S01]  /*0220*/  STG.E desc[UR6][R4.64+0x1c], R3 ;  /* 0x00001c0304007986 */ /* 0x0001e2000c101906 */
[----:B------:R-:W-:-:S03]  /*0230*/  VIADD R9, R9, 0xfffffff0 ;  /* 0xfffffff009097836 */ /* 0x000fc60000000000 */
[----:B------:R0:W-:Y:S01]  /*0240*/  STG.E desc[UR6][R4.64+0x18], R3 ;  /* 0x0000180304007986 */ /* 0x0001e2000c101906 */
[----:B------:R-:W-:-:S03]  /*0250*/  ISETP.NE.AND P1, PT, R0, RZ, PT ;  /* 0x000000ff0000720c */ /* 0x000fc60003f25270 */
[----:B------:R0:W-:Y:S04]  /*0260*/  STG.E desc[UR6][R4.64+0x14], R3 ;  /* 0x0000140304007986 */ /* 0x0001e8000c101906 */
        /* <DEDUP_REMOVED lines=12> */
[----:B------:R0:W-:Y:S01]  /*0330*/  STG.E desc[UR6][R4.64+-0x20], R3 ;  /* 0xffffe00304007986 */ /* 0x0001e2000c101906 */
[----:B------:R-:W-:Y:S05]  /*0340*/  @P1 BRA `(.L_x_707) ;  /* 0xfffffffc00ac1947 */ /* 0x000fea000383ffff */
.L_x_706:
[----:B------:R-:W-:Y:S05]  /*0350*/  BSYNC.RECONVERGENT B0 ;  /* 0x0000000000007941 */ /* 0x000fea0003800200 */
.L_x_705:
[----:B------:R-:W-:Y:S05]  /*0360*/  @!P0 EXIT ;  /* 0x000000000000894d */ /* 0x000fea0003800000 */
[----:B------:R-:W-:Y:S01]  /*0370*/  ISETP.GE.U32.AND P0, PT, R8, 0x8, PT ;  /* 0x000000080800780c */ /* 0x000fe20003f06070 */
[----:B------:R-:W-:Y:S01]  /*0380*/  BSSY.RECONVERGENT B0, `(.L_x_708) ;  /* 0x000000f000007945 */ /* 0x000fe20003800200 */
[----:B------:R-:W-:-:S04]  /*0390*/  LOP3.LUT R0, R2, 0x7, RZ, 0xc0, !PT ;  /* 0x0000000702007812 */ /* 0x000fc800078ec0ff */
[----:B------:R-:W-:-:S07]  /*03a0*/  ISETP.NE.AND P1, PT, R0, RZ, PT ;  /* 0x000000ff0000720c */ /* 0x000fce0003f25270 */
[----:B------:R-:W-:Y:S06]  /*03b0*/  @!P0 BRA `(.L_x_709) ;  /* 0x00000000002c8947 */ /* 0x000fec0003800000 */
[----:B0-----:R-:W0:Y:S02]  /*03c0*/  LDC.64 R4, c[0x0][0x390] ;  /* 0x0000e400ff047b82 */ /* 0x001e240000000a00 */
[----:B0-----:R-:W-:-:S04]  /*03d0*/  IMAD.WIDE R4, R9, 0x4, R4 ;  /* 0x0000000409047825 */ /* 0x001fc800078e0204 */
[----:B------:R-:W-:Y:S01]  /*03e0*/  VIADD R9, R9, 0xfffffff8 ;  /* 0xfffffff809097836 */ /* 0x000fe20000000000 */
[----:B------:R1:W-:Y:S04]  /*03f0*/  STG.E desc[UR6][R4.64], R3 ;  /* 0x0000000304007986 */ /* 0x0003e8000c101906 */
[----:B------:R1:W-:Y:S04]  /*0400*/  STG.E desc[UR6][R4.64+-0x4], R3 ;  /* 0xfffffc0304007986 */ /* 0x0003e8000c101906 */
[----:B------:R1:W-:Y:S04]  /*0410*/  STG.E desc[UR6][R4.64+-0x8], R3 ;  /* 0xfffff80304007986 */ /* 0x0003e8000c101906 */
[----:B------:R1:W-:Y:S04]  /*0420*/  STG.E desc[UR6][R4.64+-0xc], R3 ;  /* 0xfffff40304007986 */ /* 0x0003e8000c101906 */
[----:B------:R1:W-:Y:S04]  /*0430*/  STG.E desc[UR6][R4.64+-0x10], R3 ;  /* 0xfffff00304007986 */ /* 0x0003e8000c101906 */
[----:B------:R1:W-:Y:S04]  /*0440*/  STG.E desc[UR6][R4.64+-0x14], R3 ;  /* 0xffffec0304007986 */ /* 0x0003e8000c101906 */
[----:B------:R1:W-:Y:S04]  /*0450*/  STG.E desc[UR6][R4.64+-0x18], R3 ;  /* 0xffffe80304007986 */ /* 0x0003e8000c101906 */
[----:B------:R1:W-:Y:S02]  /*0460*/  STG.E desc[UR6][R4.64+-0x1c], R3 ;  /* 0xffffe40304007986 */ /* 0x0003e4000c101906 */
.L_x_709:
[----:B------:R-:W-:Y:S05]  /*0470*/  BSYNC.RECONVERGENT B0 ;  /* 0x0000000000007941 */ /* 0x000fea0003800200 */
.L_x_708:
[----:B------:R-:W-:Y:S05]  /*0480*/  @!P1 EXIT ;  /* 0x000000000000994d */ /* 0x000fea0003800000 */
[----:B------:R-:W-:Y:S02]  /*0490*/  ISETP.GE.U32.AND P0, PT, R0, 0x4, PT ;  /* 0x000000040000780c */ /* 0x000fe40003f06070 */
[----:B------:R-:W-:-:S04]  /*04a0*/  LOP3.LUT R0, R2, 0x3, RZ, 0xc0, !PT ;  /* 0x0000000302007812 */ /* 0x000fc800078ec0ff */
[----:B------:R-:W-:-:S07]  /*04b0*/  ISETP.NE.AND P1, PT, R0, RZ, PT ;  /* 0x000000ff0000720c */ /* 0x000fce0003f25270 */
[----:B01----:R-:W0:Y:S02]  /*04c0*/  @P0 LDC.64 R4, c[0x0][0x390] ;  /* 0x0000e400ff040b82 */ /* 0x003e240000000a00 */
[----:B0-----:R-:W-:-:S05]  /*04d0*/  @P0 IMAD.WIDE R4, R9, 0x4, R4 ;  /* 0x0000000409040825 */ /* 0x001fca00078e0204 */
[----:B------:R0:W-:Y:S04]  /*04e0*/  @P0 STG.E desc[UR6][R4.64], R3 ;  /* 0x0000000304000986 */ /* 0x0001e8000c101906 */
[----:B------:R0:W-:Y:S04]  /*04f0*/  @P0 STG.E desc[UR6][R4.64+-0x4], R3 ;  /* 0xfffffc0304000986 */ /* 0x0001e8000c101906 */
[----:B------:R0:W-:Y:S04]  /*0500*/  @P0 STG.E desc[UR6][R4.64+-0x8], R3 ;  /* 0xfffff80304000986 */ /* 0x0001e8000c101906 */
[----:B------:R0:W-:Y:S01]  /*0510*/  @P0 STG.E desc[UR6][R4.64+-0xc], R3 ;  /* 0xfffff40304000986 */ /* 0x0001e2000c101906 */
[----:B------:R-:W-:Y:S05]  /*0520*/  @!P1 EXIT ;  /* 0x000000000000994d */ /* 0x000fea0003800000 */
[----:B------:R-:W1:Y:S01]  /*0530*/  LDC.64 R6, c[0x0][0x390] ;  /* 0x0000e400ff067b82 */ /* 0x000e620000000a00 */
[----:B------:R-:W-:Y:S01]  /*0540*/  @P0 VIADD R9, R9, 0xfffffffc ;  /* 0xfffffffc09090836 */ /* 0x000fe20000000000 */
[----:B------:R-:W-:-:S07]  /*0550*/  IADD3 R0, PT, PT, -R0, RZ, RZ ;  /* 0x000000ff00007210 */ /* 0x000fce0007ffe1ff */
.L_x_710:
[----:B01----:R-:W-:-:S04]  /*0560*/  IMAD.WIDE R4, R9, 0x4, R6 ;  /* 0x0000000409047825 */ /* 0x003fc800078e0206 */
[----:B------:R-:W-:Y:S01]  /*0570*/  VIADD R0, R0, 0x1 ;  /* 0x0000000100007836 */ /* 0x000fe20000000000 */
[----:B------:R2:W-:Y:S01]  /*0580*/  STG.E desc[UR6][R4.64], R3 ;  /* 0x0000000304007986 */ /* 0x0005e2000c101906 */
[----:B------:R-:W-:-:S03]  /*0590*/  VIADD R9, R9, 0xffffffff ;  /* 0xffffffff09097836 */ /* 0x000fc60000000000 */
[----:B------:R-:W-:-:S13]  /*05a0*/  ISETP.NE.AND P0, PT, R0, RZ, PT ;  /* 0x000000ff0000720c */ /* 0x000fda0003f05270 */
[----:B--2---:R-:W-:Y:S05]  /*05b0*/  @P0 BRA `(.L_x_710) ;  /* 0xfffffffc00e80947 */ /* 0x004fea000383ffff */
[----:B------:R-:W-:Y:S05]  /*05c0*/  EXIT ;  /* 0x000000000000794d */ /* 0x000fea0003800000 */
.L_x_704:
[----:B------:R-:W0:Y:S02]  /*05d0*/  LDC.64 R2, c[0x0][0x380] ;  /* 0x0000e000ff027b82 */ /* 0x000e240000000a00 */
[----:B0-----:R-:W2:Y:S02]  /*05e0*/  LDG.E R2, desc[UR6][R2.64] ;  /* 0x0000000602027981 */ /* 0x001ea4000c1e1900 */
[----:B--2---:R-:W-:-:S13]  /*05f0*/  ISETP.GE.AND P0, PT, R2, RZ, PT ;  /* 0x000000ff0200720c */ /* 0x004fda0003f06270 */
[----:B------:R-:W-:Y:S05]  /*0600*/  @!P0 BRA `(.L_x_711) ;  /* 0x0000000400288947 */ /* 0x000fea0003800000 */
[C---:B------:R-:W-:Y:S01]  /*0610*/  ISETP.GE.U32.AND P1, PT, R2.reuse, 0xf, PT ;  /* 0x0000000f0200780c */ /* 0x040fe20003f26070 */
[----:B------:R-:W-:Y:S02]  /*0620*/  VIADD R4, R2, 0x1 ;  /* 0x0000000102047836 */ /* 0x000fe40000000000 */
[----:B------:R-:W-:-:S03]  /*0630*/  IMAD.MOV.U32 R5, RZ, RZ, RZ ;  /* 0x000000ffff057224 */ /* 0x000fc600078e00ff */
[----:B------:R-:W-:-:S04]  /*0640*/  LOP3.LUT R9, R4, 0xf, RZ, 0xc0, !PT ;  /* 0x0000000f04097812 */ /* 0x000fc800078ec0ff */
[----:B------:R-:W-:-:S03]  /*0650*/  ISETP.NE.AND P0, PT, R9, RZ, PT ;  /* 0x000000ff0900720c */ /* 0x000fc60003f05270 */
[----:B------:R-:W-:Y:S10]  /*0660*/  @!P1 BRA `(.L_x_712) ;  /* 0x0000000000789947 */ /* 0x000ff40003800000 */
[----:B------:R-:W0:Y:S01]  /*0670*/  LDCU.64 UR4, c[0x0][0x390] ;  /* 0x00007200ff0477ac */ /* 0x000e220008000a00 */
[----:B------:R-:W-:-:S05]  /*0680*/  LOP3.LUT R5, R4, 0xfffffff0, RZ, 0xc0, !PT ;  /* 0xfffffff004057812 */ /* 0x000fca00078ec0ff */
[----:B------:R-:W-:Y:S01]  /*0690*/  IMAD.MOV R6, RZ, RZ, -R5 ;  /* 0x000000ffff067224 */ /* 0x000fe200078e0a05 */
[----:B0-----:R-:W-:-:S04]  /*06a0*/  UIADD3 UR4, UP0, UPT, UR4, 0x20, URZ ;  /* 0x0000002004047890 */ /* 0x001fc8000ff1e0ff */
[----:B------:R-:W-:Y:S02]  /*06b0*/  UIADD3.X UR5, UPT, UPT, URZ, UR5, URZ, UP0, !UPT ;  /* 0x00000005ff057290 */ /* 0x000fe400087fe4ff */
[----:B------:R-:W-:-:S04]  /*06c0*/  IMAD.U32 R7, RZ, RZ, UR4 ;  /* 0x00000004ff077e24 */ /* 0x000fc8000f8e00ff */
[----:B------:R-:W-:-:S07]  /*06d0*/  IMAD.U32 R8, RZ, RZ, UR5 ;  /* 0x00000005ff087e24 */ /* 0x000fce000f8e00ff */
.L_x_713:
[----:B0-----:R-:W-:Y:S01]  /*06e0*/  MOV R2, R7 ;  /* 0x0000000700027202 */ /* 0x001fe20000000f00 */
[----:B------:R-:W-:Y:S02]  /*06f0*/  IMAD.MOV.U32 R3, RZ, RZ, R8 ;  /* 0x000000ffff037224 */ /* 0x000fe400078e0008 */
[----:B------:R-:W-:Y:S01]  /*0700*/  VIADD R6, R6, 0x10 ;  /* 0x0000001006067836 */ /* 0x000fe20000000000 */
[----:B------:R-:W-:Y:S02]  /*0710*/  IADD3 R7, P2, PT, R2, 0x40, RZ ;  /* 0x0000004002077810 */ /* 0x000fe40007f5e0ff */
[----:B------:R0:W-:Y:S02]  /*0720*/  STG.E desc[UR6][R2.64+-0x20], RZ ;  /* 0xffffe0ff02007986 */ /* 0x0001e4000c101906 */
[----:B------:R-:W-:Y:S01]  /*0730*/  ISETP.NE.AND P1, PT, R6, RZ, PT ;  /* 0x000000ff0600720c */ /* 0x000fe20003f25270 */
[----:B------:R-:W-:Y:S01]  /*0740*/  IMAD.X R8, RZ, RZ, R3, P2 ;  /* 0x000000ffff087224 */ /* 0x000fe200010e0603 */
[----:B------:R0:W-:Y:S04]  /*0750*/  STG.E desc[UR6][R2.64+-0x1c], RZ ;  /* 0xffffe4ff02007986 */ /* 0x0001e8000c101906 */
        /* <DEDUP_REMOVED lines=13> */
[----:B------:R0:W-:Y:S01]  /*0830*/  STG.E desc[UR6][R2.64+0x1c], RZ ;  /* 0x00001cff02007986 */ /* 0x0001e2000c101906 */
[----:B------:R-:W-:Y:S05]  /*0840*/  @P1 BRA `(.L_x_713) ;  /* 0xfffffffc00a41947 */ /* 0x000fea000383ffff */
.L_x_712:
[----:B------:R-:W-:Y:S05]  /*0850*/  @!P0 BRA `(.L_x_711) ;  /* 0x0000000000948947 */ /* 0x000fea0003800000 */
[----:B------:R-:W-:Y:S02]  /*0860*/  ISETP.GE.U32.AND P0, PT, R9, 0x8, PT ;  /* 0x000000080900780c */ /* 0x000fe40003f06070 */
[----:B------:R-:W-:-:S04]  /*0870*/  LOP3.LUT R6, R4, 0x7, RZ, 0xc0, !PT ;  /* 0x0000000704067812 */ /* 0x000fc800078ec0ff */
[----:B------:R-:W-:-:S07]  /*0880*/  ISETP.NE.AND P1, PT, R6, RZ, PT ;  /* 0x000000ff0600720c */ /* 0x000fce0003f25270 */
[----:B------:R-:W-:Y:S06]  /*0890*/  @!P0 BRA `(.L_x_714) ;  /* 0x00000000002c8947 */ /* 0x000fec0003800000 */
[----:B0-----:R-:W0:Y:S02]  /*08a0*/  LDC.64 R2, c[0x0][0x390] ;  /* 0x0000e400ff027b82 */ /* 0x001e240000000a00 */
[----:B0-----:R-:W-:-:S04]  /*08b0*/  IMAD.WIDE.U32 R2, R5, 0x4, R2 ;  /* 0x0000000405027825 */ /* 0x001fc800078e0002 */
[----:B------:R-:W-:Y:S01]  /*08c0*/  VIADD R5, R5, 0x8 ;  /* 0x0000000805057836 */ /* 0x000fe20000000000 */
[----:B------:R1:W-:Y:S04]  /*08d0*/  STG.E desc[UR6][R2.64], RZ ;  /* 0x000000ff02007986 */ /* 0x0003e8000c101906 */
[----:B------:R1:W-:Y:S04]  /*08e0*/  STG.E desc[UR6][R2.64+0x4], RZ ;  /* 0x000004ff02007986 */ /* 0x0003e8000c101906 */
[----:B------:R1:W-:Y:S04]  /*08f0*/  STG.E desc[UR6][R2.64+0x8], RZ ;  /* 0x000008ff02007986 */ /* 0x0003e8000c101906 */
[----:B------:R1:W-:Y:S04]  /*0900*/  STG.E desc[UR6][R2.64+0xc], RZ ;  /* 0x00000cff02007986 */ /* 0x0003e8000c101906 */
[----:B------:R1:W-:Y:S04]  /*0910*/  STG.E desc[UR6][R2.64+0x10], RZ ;  /* 0x000010ff02007986 */ /* 0x0003e8000c101906 */
[----:B------:R1:W-:Y:S04]  /*0920*/  STG.E desc[UR6][R2.64+0x14], RZ ;  /* 0x000014ff02007986 */ /* 0x0003e8000c101906 */
[----:B------:R1:W-:Y:S04]  /*0930*/  STG.E desc[UR6][R2.64+0x18], RZ ;  /* 0x000018ff02007986 */ /* 0x0003e8000c101906 */
[----:B------:R1:W-:Y:S02]  /*0940*/  STG.E desc[UR6][R2.64+0x1c], RZ ;  /* 0x00001cff02007986 */ /* 0x0003e4000c101906 */
.L_x_714:
[----:B------:R-:W-:Y:S05]  /*0950*/  @!P1 BRA `(.L_x_711) ;  /* 0x0000000000549947 */ /* 0x000fea0003800000 */
[----:B------:R-:W-:Y:S02]  /*0960*/  ISETP.GE.U32.AND P0, PT, R6, 0x4, PT ;  /* 0x000000040600780c */ /* 0x000fe40003f06070 */
[----:B------:R-:W-:-:S04]  /*0970*/  LOP3.LUT R4, R4, 0x3, RZ, 0xc0, !PT ;  /* 0x0000000304047812 */ /* 0x000fc800078ec0ff */
[----:B------:R-:W-:-:S07]  /*0980*/  ISETP.NE.AND P1, PT, R4, RZ, PT ;  /* 0x000000ff0400720c */ /* 0x000fce0003f25270 */
[----:B------:R-:W-:Y:S06]  /*0990*/  @!P0 BRA `(.L_x_715) ;  /* 0x00000000001c8947 */ /* 0x000fec0003800000 */
[----:B01----:R-:W0:Y:S02]  /*09a0*/  LDC.64 R2, c[0x0][0x390] ;  /* 0x0000e400ff027b82 */ /* 0x003e240000000a00 */
[----:B0-----:R-:W-:-:S04]  /*09b0*/  IMAD.WIDE.U32 R2, R5, 0x4, R2 ;  /* 0x0000000405027825 */ /* 0x001fc800078e0002 */
[----:B------:R-:W-:Y:S01]  /*09c0*/  VIADD R5, R5, 0x4 ;  /* 0x0000000405057836 */ /* 0x000fe20000000000 */
[----:B------:R2:W-:Y:S04]  /*09d0*/  STG.E desc[UR6][R2.64], RZ ;  /* 0x000000ff02007986 */ /* 0x0005e8000c101906 */
[----:B------:R2:W-:Y:S04]  /*09e0*/  STG.E desc[UR6][R2.64+0x4], RZ ;  /* 0x000004ff02007986 */ /* 0x0005e8000c101906 */
[----:B------:R2:W-:Y:S04]  /*09f0*/  STG.E desc[UR6][R2.64+0x8], RZ ;  /* 0x000008ff02007986 */ /* 0x0005e8000c101906 */
[----:B------:R2:W-:Y:S02]  /*0a00*/  STG.E desc[UR6][R2.64+0xc], RZ ;  /* 0x00000cff02007986 */ /* 0x0005e4000c101906 */
.L_x_715:
[----:B------:R-:W-:Y:S05]  /*0a10*/  @!P1 BRA `(.L_x_711) ;  /* 0x0000000000249947 */ /* 0x000fea0003800000 */
[----:B012---:R-:W0:Y:S01]  /*0a20*/  LDC.64 R2, c[0x0][0x390] ;  /* 0x0000e400ff027b82 */ /* 0x007e220000000a00 */
[----:B------:R-:W-:Y:S02]  /*0a30*/  IMAD.MOV R4, RZ, RZ, -R4 ;  /* 0x000000ffff047224 */ /* 0x000fe400078e0a04 */
[----:B0-----:R-:W-:-:S07]  /*0a40*/  IMAD.WIDE.U32 R2, R5, 0x4, R2 ;  /* 0x0000000405027825 */ /* 0x001fce00078e0002 */
.L_x_716:
[----:B------:R-:W-:Y:S01]  /*0a50*/  VIADD R4, R4, 0x1 ;  /* 0x0000000104047836 */ /* 0x000fe20000000000 */
[----:B------:R0:W-:Y:S04]  /*0a60*/  STG.E desc[UR6][R2.64], RZ ;  /* 0x000000ff02007986 */ /* 0x0001e8000c101906 */
[----:B------:R-:W-:Y:S02]  /*0a70*/  ISETP.NE.AND P0, PT, R4, RZ, PT ;  /* 0x000000ff0400720c */ /* 0x000fe40003f05270 */
[----:B0-----:R-:W-:-:S04]  /*0a80*/  IADD3 R2, P1, PT, R2, 0x4, RZ ;  /* 0x0000000402027810 */ /* 0x001fc80007f3e0ff */
[----:B------:R-:W-:-:S07]  /*0a90*/  IADD3.X R3, PT, PT, RZ, R3, RZ, P1, !PT ;  /* 0x00000003ff037210 */ /* 0x000fce0000ffe4ff */
[----:B------:R-:W-:Y:S05]  /*0aa0*/  @P0 BRA `(.L_x_716) ;  /* 0xfffffffc00e80947 */ /* 0x000fea000383ffff */
.L_x_711:
[----:B------:R-:W3:Y:S08]  /*0ab0*/  LDC.64 R4, c[0x0][0x380] ;  /* 0x0000e000ff047b82 */ /* 0x000ef00000000a00 */
[----:B012---:R-:W0:Y:S01]  /*0ac0*/  LDC R2, c[0x0][0x38c] ;  /* 0x0000e300ff027b82 */ /* 0x007e220000000800 */
[----:B---3--:R-:W-:-:S06]  /*0ad0*/  IMAD.WIDE R4, R0, 0x4, R4 ;  /* 0x0000000400047825 */ /* 0x008fcc00078e0204 */
[----:B------:R-:W2:Y:S01]  /*0ae0*/  LDG.E R5, desc[UR6][R4.64+-0x4] ;  /* 0xfffffc0604057981 */ /* 0x000ea2000c1e1900 */
[----:B0-----:R-:W-:-:S05]  /*0af0*/  VIADD R6, R2, 0xffffffff ;  /* 0xffffffff02067836 */ /* 0x001fca0000000000 */
[----:B--2---:R-:W-:-:S13]  /*0b00*/  ISETP.GT.AND P0, PT, R6, R5, PT ;  /* 0x000000050600720c */ /* 0x004fda0003f04270 */
[----:B------:R-:W-:Y:S05]  /*0b10*/  @!P0 BRA `(.L_x_717) ;  /* 0x0000000400288947 */ /* 0x000fea0003800000 */
[----:B------:R-:W-:Y:S02]  /*0b20*/  IADD3 R3, PT, PT, -R5, -0x2, R2 ;  /* 0xfffffffe05037810 */ /* 0x000fe40007ffe102 */
[----:B------:R-:W-:Y:S02]  /*0b30*/  LOP3.LUT R5, RZ, R5, RZ, 0x33, !PT ;  /* 0x00000005ff057212 */ /* 0x000fe400078e33ff */
[----:B------:R-:W-:Y:S01]  /*0b40*/  ISETP.GE.U32.AND P0, PT, R3, 0xf, PT ;  /* 0x0000000f0300780c */ /* 0x000fe20003f06070 */
[----:B------:R-:W-:Y:S02]  /*0b50*/  IMAD.MOV.U32 R3, RZ, RZ, R6 ;  /* 0x000000ffff037224 */ /* 0x000fe400078e0006 */
[----:B------:R-:W-:-:S05]  /*0b60*/  IMAD.IADD R8, R5, 0x1, R2 ;  /* 0x0000000105087824 */ /* 0x000fca00078e0202 */
[----:B------:R-:W-:-:S05]  /*0b70*/  LOP3.LUT R11, R8, 0xf, RZ, 0xc0, !PT ;  /* 0x0000000f080b7812 */ /* 0x000fca00078ec0ff */
[----:B------:R-:W-:Y:S05]  /*0b80*/  @!P0 BRA `(.L_x_718) ;  /* 0x0000000000748947 */ /* 0x000fea0003800000 */
[----:B------:R-:W0:Y:S01]  /*0b90*/  LDC.64 R6, c[0x0][0x390] ;  /* 0x0000e400ff067b82 */ /* 0x000e220000000a00 */
[----:B------:R-:W-:-:S05]  /*0ba0*/  LOP3.LUT R4, R8, 0xfffffff0, RZ, 0xc0, !PT ;  /* 0xfffffff008047812 */ /* 0x000fca00078ec0ff */
[----:B------:R-:W-:Y:S02]  /*0bb0*/  IMAD.MOV R9, RZ, RZ, -R4 ;  /* 0x000000ffff097224 */ /* 0x000fe400078e0a04 */
[----:B------:R-:W1:Y:S01]  /*0bc0*/  LDC R10, c[0x0][0x38c] ;  /* 0x0000e300ff0a7b82 */ /* 0x000e620000000800 */
[----:B0-----:R-:W-:-:S04]  /*0bd0*/  IADD3 R6, P0, PT, R6, -0x1c, RZ ;  /* 0xffffffe406067810 */ /* 0x001fc80007f1e0ff */
[----:B------:R-:W-:-:S09]  /*0be0*/  IADD3.X R7, PT, PT, R7, -0x1, RZ, P0, !PT ;  /* 0xffffffff07077810 */ /* 0x000fd200007fe4ff */
.L_x_719:
[----:B0-----:R-:W-:-:S04]  /*0bf0*/  IMAD.WIDE R4, R3, 0x4, R6 ;  /* 0x0000000403047825 */ /* 0x001fc800078e0206 */
[----:B------:R-:W-:Y:S01]  /*0c00*/  VIADD R9, R9, 0x10 ;  /* 0x0000001009097836 */ /* 0x000fe20000000000 */
[----:B------:R0:W-:Y:S01]  /*0c10*/  STG.E desc[UR6][R4.64+0x1c], R0 ;  /* 0x00001c0004007986 */ /* 0x0001e2000c101906 */
[----:B-1----:R-:W-:Y:S02]  /*0c20*/  VIADD R10, R10, 0xfffffff0 ;  /* 0xfffffff00a0a7836 */ /* 0x002fe40000000000 */
[----:B------:R-:W-:Y:S01]  /*0c30*/  VIADD R3, R3, 0xfffffff0 ;  /* 0xfffffff003037836 */ /* 0x000fe20000000000 */
        /* <DEDUP_REMOVED lines=17> */
[----:B------:R-:W-:-:S07]  /*0d50*/  IADD3 R3, PT, PT, R10, -0x1, RZ ;  /* 0xffffffff0a037810 */ /* 0x000fce0007ffe0ff */
.L_x_718:
[----:B------:R-:W-:-:S13]  /*0d60*/  ISETP.NE.AND P0, PT, R11, RZ, PT ;  /* 0x000000ff0b00720c */ /* 0x000fda0003f05270 */
[----:B------:R-:W-:Y:S05]  /*0d70*/  @!P0 BRA `(.L_x_717) ;  /* 0x0000000000908947 */ /* 0x000fea0003800000 */
[----:B------:R-:W-:Y:S02]  /*0d80*/  ISETP.GE.U32.AND P0, PT, R11, 0x8, PT ;  /* 0x000000080b00780c */ /* 0x000fe40003f06070 */
        /* <DEDUP_REMOVED lines=14> */
.L_x_720:
[----:B------:R-:W-:Y:S05]  /*0e70*/  @!P1 BRA `(.L_x_717) ;  /* 0x0000000000509947 */ /* 0x000fea0003800000 */
[----:B------:R-:W-:Y:S02]  /*0e80*/  ISETP.GE.U32.AND P0, PT, R6, 0x4, PT ;  /* 0x000000040600780c */ /* 0x000fe40003f06070 */
[----:B------:R-:W-:-:S04]  /*0e90*/  LOP3.LUT R8, R8, 0x3, RZ, 0xc0, !PT ;  /* 0x0000000308087812 */ /* 0x000fc800078ec0ff */
[----:B------:R-:W-:-:S07]  /*0ea0*/  ISETP.NE.AND P1, PT, R8, RZ, PT ;  /* 0x000000ff0800720c */ /* 0x000fce0003f25270 */
[----:B------:R-:W-:Y:S06]  /*0eb0*/  @!P0 BRA `(.L_x_721) ;  /* 0x00000000001c8947 */ /* 0x000fec0003800000 */
[----:B01----:R-:W0:Y:S02]  /*0ec0*/  LDC.64 R4, c[0x0][0x390] ;  /* 0x0000e400ff047b82 */ /* 0x003e240000000a00 */
[----:B0-----:R-:W-:-:S04]  /*0ed0*/  IMAD.WIDE R4, R3, 0x4, R4 ;  /* 0x0000000403047825 */ /* 0x001fc800078e0204 */
[----:B------:R-:W-:Y:S01]  /*0ee0*/  VIADD R3, R3, 0xfffffffc ;  /* 0xfffffffc03037836 */ /* 0x000fe20000000000 */
[----:B------:R2:W-:Y:S04]  /*0ef0*/  STG.E desc[UR6][R4.64], R0 ;  /* 0x0000000004007986 */ /* 0x0005e8000c101906 */
[----:B------:R2:W-:Y:S04]  /*0f00*/  STG.E desc[UR6][R4.64+-0x4], R0 ;  /* 0xfffffc0004007986 */ /* 0x0005e8000c101906 */
[----:B------:R2:W-:Y:S04]  /*0f10*/  STG.E desc[UR6][R4.64+-0x8], R0 ;  /* 0xfffff80004007986 */ /* 0x0005e8000c101906 */
[----:B------:R2:W-:Y:S02]  /*0f20*/  STG.E desc[UR6][R4.64+-0xc], R0 ;  /* 0xfffff40004007986 */ /* 0x0005e4000c101906 */
.L_x_721:
[----:B------:R-:W-:Y:S05]  /*0f30*/  @!P1 BRA `(.L_x_717) ;  /* 0x0000000000209947 */ /* 0x000fea0003800000 */
[----:B------:R-:W3:Y:S01]  /*0f40*/  LDC.64 R6, c[0x0][0x390] ;  /* 0x0000e400ff067b82 */ /* 0x000ee20000000a00 */
[----:B------:R-:W-:-:S07]  /*0f50*/  IMAD.MOV R8, RZ, RZ, -R8 ;  /* 0x000000ffff087224 */ /* 0x000fce00078e0a08 */
.L_x_722:
[----:B0123--:R-:W-:-:S04]  /*0f60*/  IMAD.WIDE R4, R3, 0x4, R6 ;  /* 0x0000000403047825 */ /* 0x00ffc800078e0206 */
[----:B------:R-:W-:Y:S01]  /*0f70*/  VIADD R8, R8, 0x1 ;  /* 0x0000000108087836 */ /* 0x000fe20000000000 */
[----:B------:R4:W-:Y:S01]  /*0f80*/  STG.E desc[UR6][R4.64], R0 ;  /* 0x0000000004007986 */ /* 0x0009e2000c101906 */
[----:B------:R-:W-:-:S03]  /*0f90*/  VIADD R3, R3, 0xffffffff ;  /* 0xffffffff03037836 */ /* 0x000fc60000000000 */
[----:B------:R-:W-:-:S13]  /*0fa0*/  ISETP.NE.AND P0, PT, R8, RZ, PT ;  /* 0x000000ff0800720c */ /* 0x000fda0003f05270 */
[----:B----4-:R-:W-:Y:S05]  /*0fb0*/  @P0 BRA `(.L_x_722) ;  /* 0xfffffffc00e80947 */ /* 0x010fea000383ffff */
.L_x_717:
[----:B012---:R-:W0:Y:S02]  /*0fc0*/  LDC.64 R4, c[0x0][0x390] ;  /* 0x0000e400ff047b82 */ /* 0x007e240000000a00 */
[----:B0-----:R-:W-:-:S05]  /*0fd0*/  IMAD.WIDE R2, R2, 0x4, R4 ;  /* 0x0000000402027825 */ /* 0x001fca00078e0204 */
[----:B------:R-:W-:Y:S01]  /*0fe0*/  STG.E desc[UR6][R2.64], R0 ;  /* 0x0000000002007986 */ /* 0x000fe2000c101906 */
[----:B------:R-:W-:Y:S05]  /*0ff0*/  EXIT ;  /* 0x000000000000794d */ /* 0x000fea0003800000 */
.L_x_723:
        /* <DEDUP_REMOVED lines=16> */
.L_x_733:


//--------------------- .text._ZN3cub18CUB_300001_SM_10006detail11EmptyKernelIvEEvv --------------------------
	.section	.text._ZN3cub18CUB_300001_SM_10006detail11EmptyKernelIvEEvv,"ax",@progbits
	.align	128
        .global         _ZN3cub18CUB_300001_SM_10006detail11EmptyKernelIvEEvv
        .type           _ZN3cub18CUB_300001_SM_10006detail11EmptyKernelIvEEvv,@function
        .size           _ZN3cub18CUB_300001_SM_10006detail11EmptyKernelIvEEvv,(.L_x_734 - _ZN3cub18CUB_300001_SM_10006detail11EmptyKernelIvEEvv)
        .other          _ZN3cub18CUB_300001_SM_10006detail11EmptyKernelIvEEvv,@"STO_CUDA_ENTRY STV_DEFAULT"
_ZN3cub18CUB_300001_SM_10006detail11EmptyKernelIvEEvv:
.text._ZN3cub18CUB_300001_SM_10006detail11EmptyKernelIvEEvv:
[----:B------:R-:W-:Y:S01]  /*0000*/  LDC R1, c[0x0][0x37c] ;  /* 0x0000df00ff017b82 */ /* 0x000fe20000000800 */
[----:B------:R-:W-:Y:S05]  /*0010*/  EXIT ;  /* 0x000000000000794d */ /* 0x000fea0003800000 */
.L_x_724:
        /* <DEDUP_REMOVED lines=14> */
.L_x_734:


//--------------------- .nv.shared._ZN8nvinfer112sparse_fwffm18ProcessFwffmOutputI6__halfLi32EEEviiibPiS3_PKT_PKiS6_PS4_S9_ --------------------------
	.section	.nv.shared._ZN8nvinfer112sparse_fwffm18ProcessFwffmOutputI6__halfLi32EEEviiibPiS3_PKT_PKiS6_PS4_S9_,"aw",@nobits
	.sectionflags	@""
	.align	16
	.zero		1024


//--------------------- .nv.shared.reserved.0     --------------------------
	.section	.nv.shared.reserved.0,"aw",@nobits
	.weak		__nv_reservedSMEM_offset_0_alias
	.size		__nv_reservedSMEM_offset_0_alias, 0, 64
	.other		__nv_reservedSMEM_offset_0_alias,@"STO_CUDA_RESERVED_SHARED STV_DEFAULT"
__nv_reservedSMEM_offset_0_alias:
	.zero		0
	.zero		64


//--------------------- .nv.global                --------------------------
	.section	.nv.global,"aw",@nobits
.nv.global:
	.type		_ZN34_INTERNAL_0c3aff00_4_k_cu_3782b9846thrust24THRUST_300001_SM_1000_NS12placeholders2_8E,@object
	.size		_ZN34_INTERNAL_0c3aff00_4_k_cu_3782b9846thrust24THRUST_300001_SM_1000_NS12placeholders2_8E,(_ZN34_INTERNAL_0c3aff00_4_k_cu_3782b9844cuda3std3__436_GLOBAL__N__0c3aff00_4_k_cu_3782b9846ignoreE - _ZN34_INTERNAL_0c3aff00_4_k_cu_3782b9846thrust24THRUST_300001_SM_1000_NS12placeholders2_8E)
_ZN34_INTERNAL_0c3aff00_4_k_cu_3782b9846thrust24THRUST_300001_SM_1000_NS12placeholders2_8E:
	.zero		1
	.type		_ZN34_INTERNAL_0c3aff00_4_k_cu_3782b9844cuda3std3__436_GLOBAL__N__0c3aff00_4_k_cu_3782b9846ignoreE,@object
	.size		_ZN34_INTERNAL_0c3aff00_4_k_cu_3782b9844cuda3std3__436_GLOBAL__N__0c3aff00_4_k_cu_3782b9846ignoreE,(_ZN34_INTERNAL_0c3aff00_4_k_cu_3782b9844cuda3std6ranges3__45__cpo4dataE - _ZN34_INTERNAL_0c3aff00_4_k_cu_3782b9844cuda3std3__436_GLOBAL__N__0c3aff00_4_k_cu_3782b9846ignoreE)
_ZN34_INTERNAL_0c3aff00_4_k_cu_3782b9844cuda3std3__436_GLOBAL__N__0c3aff00_4_k_cu_3782b9846ignoreE:
	.zero		1
	.type		_ZN34_INTERNAL_0c3aff00_4_k_cu_3782b9844cuda3std6ranges3__45__cpo4dataE,@object
	.size		_ZN34_INTERNAL_0c3aff00_4_k_cu_3782b9844cuda3std6ranges3__45__cpo4dataE,(_ZN34_INTERNAL_0c3aff00_4_k_cu_3782b9846thrust24THRUST_300001_SM_1000_NS6system3cpp3parE - _ZN34_INTERNAL_0c3aff00_4_k_cu_3782b9844cuda3std6ranges3__45__cpo4dataE)
_ZN34_INTERNAL_0c3aff00_4_k_cu_3782b9844cuda3std6ranges3__45__cpo4dataE:
	.zero		1
	.type		_ZN34_INTERNAL_0c3aff00_4_k_cu_3782b9846thrust24THRUST_300001_SM_1000_NS6system3cpp3parE,@object
	.size		_ZN34_INTERNAL_0c3aff00_4_k_cu_3782b9846thrust24THRUST_300001_SM_1000_NS6system3cpp3parE,(_ZN34_INTERNAL_0c3aff00_4_k_cu_3782b9844cuda3std3__45__cpo5beginE - _ZN34_INTERNAL_0c3aff00_4_k_cu_3782b9846thrust24THRUST_300001_SM_1000_NS6system3cpp3parE)
_ZN34_INTERNAL_0c3aff00_4_k_cu_3782b9846thrust24THRUST_300001_SM_1000_NS6system3cpp3parE:
	.zero		1
	.type		_ZN34_INTERNAL_0c3aff00_4_k_cu_3782b9844cuda3std3__45__cpo5beginE,@object
	.size		_ZN34_INTERNAL_0c3aff00_4_k_cu_3782b9844cuda3std3__45__cpo5beginE,(_ZN34_INTERNAL_0c3aff00_4_k_cu_3782b9844cuda3std6ranges3__45__cpo5beginE - _ZN34_INTERNAL_0c3aff00_4_k_cu_3782b9844cuda3std3__45__cpo5beginE)
_ZN34_INTERNAL_0c3aff00_4_k_cu_3782b9844cuda3std3__45__cpo5beginE:
	.zero		1
	.type		_ZN34_INTERNAL_0c3aff00_4_k_cu_3782b9844cuda3std6ranges3__45__cpo5beginE,@object
	.size		_ZN34_INTERNAL_0c3aff00_4_k_cu_3782b9844cuda3std6ranges3__45__cpo5beginE,(_ZN34_INTERNAL_0c3aff00_4_k_cu_3782b9846thrust24THRUST_300001_SM_1000_NS6deviceE - _ZN34_INTERNAL_0c3aff00_4_k_cu_3782b9844cuda3std6ranges3__45__cpo5beginE)
_ZN34_INTERNAL_0c3aff00_4_k_cu_3782b9844cuda3std6ranges3__45__cpo5beginE:
	.zero		1
	.type		_ZN34_INTERNAL_0c3aff00_4_k_cu_3782b9846thrust24THRUST_300001_SM_1000_NS6deviceE,@object
	.size		_ZN34_INTERNAL_0c3aff00_4_k_cu_3782b9846thrust24THRUST_300001_SM_1000_NS6deviceE,(_ZN34_INTERNAL_0c3aff00_4_k_cu_3782b9844cuda3std3__47nulloptE - _ZN34_INTERNAL_0c3aff00_4_k_cu_3782b9846thrust24THRUST_300001_SM_1000_NS6deviceE)
_ZN34_INTERNAL_0c3aff00_4_k_cu_3782b9846thrust24THRUST_300001_SM_1000_NS6deviceE:
	.zero		1
	.type		_ZN34_INTERNAL_0c3aff00_4_k_cu_3782b9844cuda3std3__47nulloptE,@object
	.size		_ZN34_INTERNAL_0c3aff00_4_k_cu_3782b9844cuda3std3__47nulloptE,(_ZN34_INTERNAL_0c3aff00_4_k_cu_3782b9844cuda3std6ranges3__45__cpo8distanceE - _ZN34_INTERNAL_0c3aff00_4_k_cu_3782b9844cuda3std3__47nulloptE)
_ZN34_INTERNAL_0c3aff00_4_k_cu_3782b9844cuda3std3__47nulloptE:
	.zero		1
	.type		_ZN34_INTERNAL_0c3aff00_4_k_cu_3782b9844cuda3std6ranges3__45__cpo8distanceE,@object
	.size		_ZN34_INTERNAL_0c3aff00_4_k_cu_3782b9844cuda3std6ranges3__45__cpo8distanceE,(_ZN34_INTERNAL_0c3aff00_4_k_cu_3782b9846thrust24THRUST_300001_SM_1000_NS12placeholders2_4E - _ZN34_INTERNAL_0c3aff00_4_k_cu_3782b9844cuda3std6ranges3__45__cpo8distanceE)
_ZN34_INTERNAL_0c3aff00_4_k_cu_3782b9844cuda3std6ranges3__45__cpo8distanceE:
	.zero		1
	.type		_ZN34_INTERNAL_0c3aff00_4_k_cu_3782b9846thrust24THRUST_300001_SM_1000_NS12placeholders2_4E,@object
	.size		_ZN34_INTERNAL_0c3aff00_4_k_cu_3782b9846thrust24THRUST_300001_SM_1000_NS12placeholders2_4E,(_ZN34_INTERNAL_0c3aff00_4_k_cu_3782b9844cuda3std3__45__cpo6rbeginE - _ZN34_INTERNAL_0c3aff00_4_k_cu_3782b9846thrust24THRUST_300001_SM_1000_NS12placeholders2_4E)
_ZN34_INTERNAL_0c3aff00_4_k_cu_3782b9846thrust24THRUST_300001_SM_1000_NS12placeholders2_4E:
	.zero		1
	.type		_ZN34_INTERNAL_0c3aff00_4_k_cu_3782b9844cuda3std3__45__cpo6rbeginE,@object
	.size		_ZN34_INTERNAL_0c3aff00_4_k_cu_3782b9844cuda3std3__45__cpo6rbeginE,(_ZN34_INTERNAL_0c3aff00_4_k_cu_3782b9844cuda3std6ranges3__45__cpo7advanceE - _ZN34_INTERNAL_0c3aff00_4_k_cu_3782b9844cuda3std3__45__cpo6rbeginE)
_ZN34_INTERNAL_0c3aff00_4_k_cu_3782b9844cuda3std3__45__cpo6rbeginE:
	.zero		1
	.type		_ZN34_INTERNAL_0c3aff00_4_k_cu_3782b9844cuda3std6ranges3__45__cpo7advanceE,@object
	.size		_ZN34_INTERNAL_0c3aff00_4_k_cu_3782b9844cuda3std6ranges3__45__cpo7advanceE,(_ZN34_INTERNAL_0c3aff00_4_k_cu_3782b9846thrust24THRUST_300001_SM_1000_NS12placeholders3_10E - _ZN34_INTERNAL_0c3aff00_4_k_cu_3782b9844cuda3std6ranges3__45__cpo7advanceE)
_ZN34_INTERNAL_0c3aff00_4_k_cu_3782b9844cuda3std6ranges3__45__cpo7advanceE:
	.zero		1
	.type		_ZN34_INTERNAL_0c3aff00_4_k_cu_3782b9846thrust24THRUST_300001_SM_1000_NS12placeholders3_10E,@object
	.size		_ZN34_INTERNAL_0c3aff00_4_k_cu_3782b9846thrust24THRUST_300001_SM_1000_NS12placeholders3_10E,(_ZN34_INTERNAL_0c3aff00_4_k_cu_3782b9844cuda3std3__48in_placeE - _ZN34_INTERNAL_0c3aff00_4_k_cu_3782b9846thrust24THRUST_300001_SM_1000_NS12placeholders3_10E)
_ZN34_INTERNAL_0c3aff00_4_k_cu_3782b9846thrust24THRUST_300001_SM_1000_NS12placeholders3_10E:
	.zero		1
	.type		_ZN34_INTERNAL_0c3aff00_4_k_cu_3782b9844cuda3std3__48in_placeE,@object
	.size		_ZN34_INTERNAL_0c3aff00_4_k_cu_3782b9844cuda3std3__48in_placeE,(_ZN34_INTERNAL_0c3aff00_4_k_cu_3782b9844cuda3std6ranges3__45__cpo4sizeE - _ZN34_INTERNAL_0c3aff00_4_k_cu_3782b9844cuda3std3__48in_placeE)
_ZN34_INTERNAL_0c3aff00_4_k_cu_3782b9844cuda3std3__48in_placeE:
	.zero		1
	.type		_ZN34_INTERNAL_0c3aff00_4_k_cu_3782b9844cuda3std6ranges3__45__cpo4sizeE,@object
	.size		_ZN34_INTERNAL_0c3aff00_4_k_cu_3782b9844cuda3std6ranges3__45__cpo4sizeE,(_ZN34_INTERNAL_0c3aff00_4_k_cu_3782b9846thrust24THRUST_300001_SM_1000_NS12placeholders2_2E - _ZN34_INTERNAL_0c3aff00_4_k_cu_3782b9844cuda3std6ranges3__45__cpo4sizeE)
_ZN34_INTERNAL_0c3aff00_4_k_cu_3782b9844cuda3std6ranges3__45__cpo4sizeE:
	.zero		1
	.type		_ZN34_INTERNAL_0c3aff00_4_k_cu_3782b9846thrust24THRUST_300001_SM_1000_NS12placeholders2_2E,@object
	.size		_ZN34_INTERNAL_0c3aff00_4_k_cu_3782b9846thrust24THRUST_300001_SM_1000_NS12placeholders2_2E,(_ZN34_INTERNAL_0c3aff00_4_k_cu_3782b9844cuda3std3__45__cpo6cbeginE - _ZN34_INTERNAL_0c3aff00_4_k_cu_3782b9846thrust24THRUST_300001_SM_1000_NS12placeholders2_2E)
_ZN34_INTERNAL_0c3aff00_4_k_cu_3782b9846thrust24THRUST_300001_SM_1000_NS12placeholders2_2E:
	.zero		1
	.type		_ZN34_INTERNAL_0c3aff00_4_k_cu_3782b9844cuda3std3__45__cpo6cbeginE,@object
	.size		_ZN34_INTERNAL_0c3aff00_4_k_cu_3782b9844cuda3std3__45__cpo6cbeginE,(_ZN34_INTERNAL_0c3aff00_4_k_cu_3782b9844cuda3std6ranges3__45__cpo6cbeginE - _ZN34_INTERNAL_0c3aff00_4_k_cu_3782b9844cuda3std3__45__cpo6cbeginE)
_ZN34_INTERNAL_0c3aff00_4_k_cu_3782b9844cuda3std3__45__cpo6cbeginE:
	.zero		1
	.type		_ZN34_INTERNAL_0c3aff00_4_k_cu_3782b9844cuda3std6ranges3__45__cpo6cbeginE,@object
	.size		_ZN34_INTERNAL_0c3aff00_4_k_cu_3782b9844cuda3std6ranges3__45__cpo6cbeginE,(_ZN34_INTERNAL_0c3aff00_4_k_cu_3782b9846thrust24THRUST_300001_SM_1000_NS12placeholders2_6E - _ZN34_INTERNAL_0c3aff00_4_k_cu_3782b9844cuda3std6ranges3__45__cpo6cbeginE)
_ZN34_INTERNAL_0c3aff00_4_k_cu_3782b9844cuda3std6ranges3__45__cpo6cbeginE:
	.zero		1
	.type		_ZN34_INTERNAL_0c3aff00_4_k_cu_3782b9846thrust24THRUST_300001_SM_1000_NS12placeholders2_6E,@object
	.size		_ZN34_INTERNAL_0c3aff00_4_k_cu_3782b9846thrust24THRUST_300001_SM_1000_NS12placeholders2_6E,(_ZN34_INTERNAL_0c3aff00_4_k_cu_3782b9844cuda3std3__45__cpo7crbeginE - _ZN34_INTERNAL_0c3aff00_4_k_cu_3782b9846thrust24THRUST_300001_SM_1000_NS12placeholders2_6E)
_ZN34_INTERNAL_0c3aff00_4_k_cu_3782b9846thrust24THRUST_300001_SM_1000_NS12placeholders2_6E:
	.zero		1
	.type		_ZN34_INTERNAL_0c3aff00_4_k_cu_3782b9844cuda3std3__45__cpo7crbeginE,@object
	.size		_ZN34_INTERNAL_0c3aff00_4_k_cu_3782b9844cuda3std3__45__cpo7crbeginE,(_ZN34_INTERNAL_0c3aff00_4_k_cu_3782b9844cuda3std6ranges3__45__cpo4nextE - _ZN34_INTERNAL_0c3aff00_4_k_cu_3782b9844cuda3std3__45__cpo7crbeginE)
_ZN34_INTERNAL_0c3aff00_4_k_cu_3782b9844cuda3std3__45__cpo7crbeginE:
	.zero		1
	.type		_ZN34_INTERNAL_0c3aff00_4_k_cu_3782b9844cuda3std6ranges3__45__cpo4nextE,@object
	.size		_ZN34_INTERNAL_0c3aff00_4_k_cu_3782b9844cuda3std6ranges3__45__cpo4nextE,(_ZN34_INTERNAL_0c3aff00_4_k_cu_3782b9844cuda3std6ranges3__45__cpo4swapE - _ZN34_INTERNAL_0c3aff00_4_k_cu_3782b9844cuda3std6ranges3__45__cpo4nextE)
_ZN34_INTERNAL_0c3aff00_4_k_cu_3782b9844cuda3std6ranges3__45__cpo4nextE:
	.zero		1
	.type		_ZN34_INTERNAL_0c3aff00_4_k_cu_3782b9844cuda3std6ranges3__45__cpo4swapE,@object
	.size		_ZN34_INTERNAL_0c3aff00_4_k_cu_3782b9844cuda3std6ranges3__45__cpo4swapE,(_ZN34_INTERNAL_0c3aff00_4_k_cu_3782b9846thrust24THRUST_300001_SM_1000_NS8cuda_cub10par_nosyncE - _ZN34_INTERNAL_0c3aff00_4_k_cu_3782b9844cuda3std6ranges3__45__cpo4swapE)
_ZN34_INTERNAL_0c3aff00_4_k_cu_3782b9844cuda3std6ranges3__45__cpo4swapE:
	.zero		1
	.type		_ZN34_INTERNAL_0c3aff00_4_k_cu_3782b9846thrust24THRUST_300001_SM_1000_NS8cuda_cub10par_nosyncE,@object
	.size		_ZN34_INTERNAL_0c3aff00_4_k_cu_3782b9846thrust24THRUST_300001_SM_1000_NS8cuda_cub10par_nosyncE,(_ZN34_INTERNAL_0c3aff00_4_k_cu_3782b9846thrust24THRUST_300001_SM_1000_NS3seqE - _ZN34_INTERNAL_0c3aff00_4_k_cu_3782b9846thrust24THRUST_300001_SM_1000_NS8cuda_cub10par_nosyncE)
_ZN34_INTERNAL_0c3aff00_4_k_cu_3782b9846thrust24THRUST_300001_SM_1000_NS8cuda_cub10par_nosyncE:
	.zero		1
	.type		_ZN34_INTERNAL_0c3aff00_4_k_cu_3782b9846thrust24THRUST_300001_SM_1000_NS3seqE,@object
	.size		_ZN34_INTERNAL_0c3aff00_4_k_cu_3782b9846thrust24THRUST_300001_SM_1000_NS3seqE,(_ZN34_INTERNAL_0c3aff00_4_k_cu_3782b9844cuda3std3__420unreachable_sentinelE - _ZN34_INTERNAL_0c3aff00_4_k_cu_3782b9846thrust24THRUST_300001_SM_1000_NS3seqE)
_ZN34_INTERNAL_0c3aff00_4_k_cu_3782b9846thrust24THRUST_300001_SM_1000_NS3seqE:
	.zero		1
	.type		_ZN34_INTERNAL_0c3aff00_4_k_cu_3782b9844cuda3std3__420unreachable_sentinelE,@object
	.size		_ZN34_INTERNAL_0c3aff00_4_k_cu_3782b9844cuda3std3__420unreachable_sentinelE,(_ZN34_INTERNAL_0c3aff00_4_k_cu_3782b9844cuda3std6ranges3__45__cpo5ssizeE - _ZN34_INTERNAL_0c3aff00_4_k_cu_3782b9844cuda3std3__420unreachable_sentinelE)
_ZN34_INTERNAL_0c3aff00_4_k_cu_3782b9844cuda3std3__420unreachable_sentinelE:
	.zero		1
	.type		_ZN34_INTERNAL_0c3aff00_4_k_cu_3782b9844cuda3std6ranges3__45__cpo5ssizeE,@object
	.size		_ZN34_INTERNAL_0c3aff00_4_k_cu_3782b9844cuda3std6ranges3__45__cpo5ssizeE,(_ZN34_INTERNAL_0c3aff00_4_k_cu_3782b9846thrust24THRUST_300001_SM_1000_NS12placeholders2_3E - _ZN34_INTERNAL_0c3aff00_4_k_cu_3782b9844cuda3std6ranges3__45__cpo5ssizeE)
_ZN34_INTERNAL_0c3aff00_4_k_cu_3782b9844cuda3std6ranges3__45__cpo5ssizeE:
	.zero		1
	.type		_ZN34_INTERNAL_0c3aff00_4_k_cu_3782b9846thrust24THRUST_300001_SM_1000_NS12placeholders2_3E,@object
	.size		_ZN34_INTERNAL_0c3aff00_4_k_cu_3782b9846thrust24THRUST_300001_SM_1000_NS12placeholders2_3E,(_ZN34_INTERNAL_0c3aff00_4_k_cu_3782b9844cuda3std3__45__cpo4cendE - _ZN34_INTERNAL_0c3aff00_4_k_cu_3782b9846thrust24THRUST_300001_SM_1000_NS12placeholders2_3E)
_ZN34_INTERNAL_0c3aff00_4_k_cu_3782b9846thrust24THRUST_300001_SM_1000_NS12placeholders2_3E:
	.zero		1
	.type		_ZN34_INTERNAL_0c3aff00_4_k_cu_3782b9844cuda3std3__45__cpo4cendE,@object
	.size		_ZN34_INTERNAL_0c3aff00_4_k_cu_3782b9844cuda3std3__45__cpo4cendE,(_ZN34_INTERNAL_0c3aff00_4_k_cu_3782b9844cuda3std6ranges3__45__cpo4cendE - _ZN34_INTERNAL_0c3aff00_4_k_cu_3782b9844cuda3std3__45__cpo4cendE)
_ZN34_INTERNAL_0c3aff00_4_k_cu_3782b9844cuda3std3__45__cpo4cendE:
	.zero		1
	.type		_ZN34_INTERNAL_0c3aff00_4_k_cu_3782b9844cuda3std6ranges3__45__cpo4cendE,@object
	.size		_ZN34_INTERNAL_0c3aff00_4_k_cu_3782b9844cuda3std6ranges3__45__cpo4cendE,(_ZN34_INTERNAL_0c3aff00_4_k_cu_3782b9846thrust24THRUST_300001_SM_1000_NS12placeholders2_7E - _ZN34_INTERNAL_0c3aff00_4_k_cu_3782b9844cuda3std6ranges3__45__cpo4cendE)
_ZN34_INTERNAL_0c3aff00_4_k_cu_3782b9844cuda3std6ranges3__45__cpo4cendE:
	.zero		1
	.type		_ZN34_INTERNAL_0c3aff00_4_k_cu_3782b9846thrust24THRUST_300001_SM_1000_NS12placeholders2_7E,@object
	.size		_ZN34_INTERNAL_0c3aff00_4_k_cu_3782b9846thrust24THRUST_300001_SM_1000_NS12placeholders2_7E,(_ZN34_INTERNAL_0c3aff00_4_k_cu_3782b9844cuda3std3__45__cpo5crendE - _ZN34_INTERNAL_0c3aff00_4_k_cu_3782b9846thrust24THRUST_300001_SM_1000_NS12placeholders2_7E)
_ZN34_INTERNAL_0c3aff00_4_k_cu_3782b9846thrust24THRUST_300001_SM_1000_NS12placeholders2_7E:
	.zero		1
	.type		_ZN34_INTERNAL_0c3aff00_4_k_cu_3782b9844cuda3std3__45__cpo5crendE,@object
	.size		_ZN34_INTERNAL_0c3aff00_4_k_cu_3782b9844cuda3std3__45__cpo5crendE,(_ZN34_INTERNAL_0c3aff00_4_k_cu_3782b9844cuda3std6ranges3__45__cpo4prevE - _ZN34_INTERNAL_0c3aff00_4_k_cu_3782b9844cuda3std3__45__cpo5crendE)
_ZN34_INTERNAL_0c3aff00_4_k_cu_3782b9844cuda3std3__45__cpo5crendE:
	.zero		1
	.type		_ZN34_INTERNAL_0c3aff00_4_k_cu_3782b9844cuda3std6ranges3__45__cpo4prevE,@object
	.size		_ZN34_INTERNAL_0c3aff00_4_k_cu_3782b9844cuda3std6ranges3__45__cpo4prevE,(_ZN34_INTERNAL_0c3aff00_4_k_cu_3782b9844cuda3std6ranges3__45__cpo9iter_moveE - _ZN34_INTERNAL_0c3aff00_4_k_cu_3782b9844cuda3std6ranges3__45__cpo4prevE)
_ZN34_INTERNAL_0c3aff00_4_k_cu_3782b9844cuda3std6ranges3__45__cpo4prevE:
	.zero		1
	.type		_ZN34_INTERNAL_0c3aff00_4_k_cu_3782b9844cuda3std6ranges3__45__cpo9iter_moveE,@object
	.size		_ZN34_INTERNAL_0c3aff00_4_k_cu_3782b9844cuda3std6ranges3__45__cpo9iter_moveE,(_ZN34_INTERNAL_0c3aff00_4_k_cu_3782b9846thrust24THRUST_300001_SM_1000_NS6system6detail10sequential3seqE - _ZN34_INTERNAL_0c3aff00_4_k_cu_3782b9844cuda3std6ranges3__45__cpo9iter_moveE)
_ZN34_INTERNAL_0c3aff00_4_k_cu_3782b9844cuda3std6ranges3__45__cpo9iter_moveE:
	.zero		1
	.type		_ZN34_INTERNAL_0c3aff00_4_k_cu_3782b9846thrust24THRUST_300001_SM_1000_NS6system6detail10sequential3seqE,@object
	.size		_ZN34_INTERNAL_0c3aff00_4_k_cu_3782b9846thrust24THRUST_300001_SM_1000_NS6system6detail10sequential3seqE,(_ZN34_INTERNAL_0c3aff00_4_k_cu_3782b9846thrust24THRUST_300001_SM_1000_NS12placeholders2_9E - _ZN34_INTERNAL_0c3aff00_4_k_cu_3782b9846thrust24THRUST_300001_SM_1000_NS6system6detail10sequential3seqE)
_ZN34_INTERNAL_0c3aff00_4_k_cu_3782b9846thrust24THRUST_300001_SM_1000_NS6system6detail10sequential3seqE:
	.zero		1
	.type		_ZN34_INTERNAL_0c3aff00_4_k_cu_3782b9846thrust24THRUST_300001_SM_1000_NS12placeholders2_9E,@object
	.size		_ZN34_INTERNAL_0c3aff00_4_k_cu_3782b9846thrust24THRUST_300001_SM_1000_NS12placeholders2_9E,(_ZN34_INTERNAL_0c3aff00_4_k_cu_3782b9844cuda3std3__419piecewise_constructE - _ZN34_INTERNAL_0c3aff00_4_k_cu_3782b9846thrust24THRUST_300001_SM_1000_NS12placeholders2_9E)
_ZN34_INTERNAL_0c3aff00_4_k_cu_3782b9846thrust24THRUST_300001_SM_1000_NS12placeholders2_9E:
	.zero		1
	.type		_ZN34_INTERNAL_0c3aff00_4_k_cu_3782b9844cuda3std3__419piecewise_constructE,@object
	.size		_ZN34_INTERNAL_0c3aff00_4_k_cu_3782b9844cuda3std3__419piecewise_constructE,(_ZN34_INTERNAL_0c3aff00_4_k_cu_3782b9844cuda3std6ranges3__45__cpo5cdataE - _ZN34_INTERNAL_0c3aff00_4_k_cu_3782b9844cuda3std3__419piecewise_constructE)
_ZN34_INTERNAL_0c3aff00_4_k_cu_3782b9844cuda3std3__419piecewise_constructE:
	.zero		1
	.type		_ZN34_INTERNAL_0c3aff00_4_k_cu_3782b9844cuda3std6ranges3__45__cpo5cdataE,@object
	.size		_ZN34_INTERNAL_0c3aff00_4_k_cu_3782b9844cuda3std6ranges3__45__cpo5cdataE,(_ZN34_INTERNAL_0c3aff00_4_k_cu_3782b9846thrust24THRUST_300001_SM_1000_NS12placeholders2_1E - _ZN34_INTERNAL_0c3aff00_4_k_cu_3782b9844cuda3std6ranges3__45__cpo5cdataE)
_ZN34_INTERNAL_0c3aff00_4_k_cu_3782b9844cuda3std6ranges3__45__cpo5cdataE:
	.zero		1
	.type		_ZN34_INTERNAL_0c3aff00_4_k_cu_3782b9846thrust24THRUST_300001_SM_1000_NS12placeholders2_1E,@object
	.size		_ZN34_INTERNAL_0c3aff00_4_k_cu_3782b9846thrust24THRUST_300001_SM_1000_NS12placeholders2_1E,(_ZN34_INTERNAL_0c3aff00_4_k_cu_3782b9844cuda3std3__45__cpo3endE - _ZN34_INTERNAL_0c3aff00_4_k_cu_3782b9846thrust24THRUST_300001_SM_1000_NS12placeholders2_1E)
_ZN34_INTERNAL_0c3aff00_4_k_cu_3782b9846thrust24THRUST_300001_SM_1000_NS12placeholders2_1E:
	.zero		1
	.type		_ZN34_INTERNAL_0c3aff00_4_k_cu_3782b9844cuda3std3__45__cpo3endE,@object
	.size		_ZN34_INTERNAL_0c3aff00_4_k_cu_3782b9844cuda3std3__45__cpo3endE,(_ZN34_INTERNAL_0c3aff00_4_k_cu_3782b9844cuda3std6ranges3__45__cpo3endE - _ZN34_INTERNAL_0c3aff00_4_k_cu_3782b9844cuda3std3__45__cpo3endE)
_ZN34_INTERNAL_0c3aff00_4_k_cu_3782b9844cuda3std3__45__cpo3endE:
	.zero		1
	.type		_ZN34_INTERNAL_0c3aff00_4_k_cu_3782b9844cuda3std6ranges3__45__cpo3endE,@object
	.size		_ZN34_INTERNAL_0c3aff00_4_k_cu_3782b9844cuda3std6ranges3__45__cpo3endE,(_ZN34_INTERNAL_0c3aff00_4_k_cu_3782b9846thrust24THRUST_300001_SM_1000_NS12placeholders2_5E - _ZN34_INTERNAL_0c3aff00_4_k_cu_3782b9844cuda3std6ranges3__45__cpo3endE)
_ZN34_INTERNAL_0c3aff00_4_k_cu_3782b9844cuda3std6ranges3__45__cpo3endE:
	.zero		1
	.type		_ZN34_INTERNAL_0c3aff00_4_k_cu_3782b9846thrust24THRUST_300001_SM_1000_NS12placeholders2_5E,@object
	.size		_ZN34_INTERNAL_0c3aff00_4_k_cu_3782b9846thrust24THRUST_300001_SM_1000_NS12placeholders2_5E,(_ZN34_INTERNAL_0c3aff00_4_k_cu_3782b9844cuda3std3__45__cpo4rendE - _ZN34_INTERNAL_0c3aff00_4_k_cu_3782b9846thrust24THRUST_300001_SM_1000_NS12placeholders2_5E)
_ZN34_INTERNAL_0c3aff00_4_k_cu_3782b9846thrust24THRUST_300001_SM_1000_NS12placeholders2_5E:
	.zero		1
	.type		_ZN34_INTERNAL_0c3aff00_4_k_cu_3782b9844cuda3std3__45__cpo4rendE,@object
	.size		_ZN34_INTERNAL_0c3aff00_4_k_cu_3782b9844cuda3std3__45__cpo4rendE,(_ZN34_INTERNAL_0c3aff00_4_k_cu_3782b9844cuda3std6ranges3__45__cpo9iter_swapE - _ZN34_INTERNAL_0c3aff00_4_k_cu_3782b9844cuda3std3__45__cpo4rendE)
_ZN34_INTERNAL_0c3aff00_4_k_cu_3782b9844cuda3std3__45__cpo4rendE:
	.zero		1
	.type		_ZN34_INTERNAL_0c3aff00_4_k_cu_3782b9844cuda3std6ranges3__45__cpo9iter_swapE,@object
	.size		_ZN34_INTERNAL_0c3aff00_4_k_cu_3782b9844cuda3std6ranges3__45__cpo9iter_swapE,(_ZN34_INTERNAL_0c3aff00_4_k_cu_3782b9844cuda3std3__48unexpectE - _ZN34_INTERNAL_0c3aff00_4_k_cu_3782b9844cuda3std6ranges3__45__cpo9iter_swapE)
_ZN34_INTERNAL_0c3aff00_4_k_cu_3782b9844cuda3std6ranges3__45__cpo9iter_swapE:
	.zero		1
	.type		_ZN34_INTERNAL_0c3aff00_4_k_cu_3782b9844cuda3std3__48unexpectE,@object
	.size		_ZN34_INTERNAL_0c3aff00_4_k_cu_3782b9844cuda3std3__48unexpectE,(_ZN34_INTERNAL_0c3aff00_4_k_cu_3782b9846thrust24THRUST_300001_SM_1000_NS8cuda_cub3parE - _ZN34_INTERNAL_0c3aff00_4_k_cu_3782b9844cuda3std3__48unexpectE)
_ZN34_INTERNAL_0c3aff00_4_k_cu_3782b9844cuda3std3__48unexpectE:
	.zero		1
	.type		_ZN34_INTERNAL_0c3aff00_4_k_cu_3782b9846thrust24THRUST_300001_SM_1000_NS8cuda_cub3parE,@object
	.size		_ZN34_INTERNAL_0c3aff00_4_k_cu_3782b9846thrust24THRUST_300001_SM_1000_NS8cuda_cub3parE,(.L_29 - _ZN34_INTERNAL_0c3aff00_4_k_cu_3782b9846thrust24THRUST_300001_SM_1000_NS8cuda_cub3parE)
_ZN34_INTERNAL_0c3aff00_4_k_cu_3782b9846thrust24THRUST_300001_SM_1000_NS8cuda_cub3parE:
	.zero		1
.L_29:


//--------------------- .nv.shared._ZN8nvinfer112sparse_fwffm19BroadcastCommonPartI6__halfEEviiiiPT_S4_S4_ --------------------------
	.section	.nv.shared._ZN8nvinfer112sparse_fwffm19BroadcastCommonPartI6__halfEEviiiiPT_S4_S4_,"aw",@nobits
	.sectionflags	@""
	.align	16
	.zero		1024


//--------------------- .nv.shared._ZN8nvinfer112sparse_fwffm24ProcessFwffmOutput_shareI6__halfLi32EEEviiibPiS3_PKT_PKiS6_PS4_S9_ --------------------------
	.section	.nv.shared._ZN8nvinfer112sparse_fwffm24ProcessFwffmOutput_shareI6__halfLi32EEEviiibPiS3_PKT_PKiS6_PS4_S9_,"aw",@nobits
	.sectionflags	@""
	.align	16
	.zero		1024


//--------------------- .nv.shared._ZN8nvinfer112sparse_fwffm17ProcessCommonPartI6__halfLi32EEEviiiPiPKT_PKiPS4_S9_S3_ --------------------------
	.section	.nv.shared._ZN8nvinfer112sparse_fwffm17ProcessCommonPartI6__halfLi32EEEviiiPiPKT_PKiPS4_S9_S3_,"aw",@nobits
	.sectionflags	@""
	.align	16
	.zero		1024


//--------------------- .nv.shared._ZN8nvinfer112sparse_fwffm18ProcessFwffmOutputIfLi32EEEviiibPiS2_PKT_PKiS5_PS3_S8_ --------------------------
	.section	.nv.shared._ZN8nvinfer112sparse_fwffm18ProcessFwffmOutputIfLi32EEEviiibPiS2_PKT_PKiS5_PS3_S8_,"aw",@nobits
	.sectionflags	@""
	.align	16
	.zero		1024


//--------------------- .nv.shared._ZN8nvinfer112sparse_fwffm19BroadcastCommonPartIfEEviiiiPT_S3_S3_ --------------------------
	.section	.nv.shared._ZN8nvinfer112sparse_fwffm19BroadcastCommonPartIfEEviiiiPT_S3_S3_,"aw",@nobits
	.sectionflags	@""
	.align	16
	.zero		1024


//--------------------- .nv.shared._ZN8nvinfer112sparse_fwffm24ProcessFwffmOutput_shareIfLi32EEEviiibPiS2_PKT_PKiS5_PS3_S8_ --------------------------
	.section	.nv.shared._ZN8nvinfer112sparse_fwffm24ProcessFwffmOutput_shareIfLi32EEEviiibPiS2_PKT_PKiS5_PS3_S8_,"aw",@nobits
	.sectionflags	@""
	.align	16
	.zero		1024


//--------------------- .nv.shared._ZN8nvinfer112sparse_fwffm17ProcessCommonPartIfLi32EEEviiiPiPKT_PKiPS3_S8_S2_ --------------------------
	.section	.nv.shared._ZN8nvinfer112sparse_fwffm17ProcessCommonPartIfLi32EEEviiiPiPKT_PKiPS3_S8_S2_,"aw",@nobits
	.sectionflags	@""
	.align	16
	.zero		1024


//--------------------- .nv.shared._ZN8nvinfer112sparse_fwffm20ComputeBatchBoundaryEPKiiiPiS3_ --------------------------
	.section	.nv.shared._ZN8nvinfer112sparse_fwffm20ComputeBatchBoundaryEPKiiiPiS3_,"aw",@nobits
	.sectionflags	@""
	.align	16
	.zero		1024


//--------------------- .nv.shared._ZN3cub18CUB_300001_SM_10006detail11EmptyKernelIvEEvv --------------------------
	.section	.nv.shared._ZN3cub18CUB_300001_SM_10006detail11EmptyKernelIvEEvv,"aw",@nobits
	.sectionflags	@""
	.align	16
	.zero		1024


//--------------------- .nv.constant0._ZN8nvinfer112sparse_fwffm18ProcessFwffmOutputI6__halfLi32EEEviiibPiS3_PKT_PKiS6_PS4_S9_ --------------------------
	.section	.nv.constant0._ZN8nvinfer112sparse_fwffm18ProcessFwffmOutputI6__halfLi32EEEviiibPiS3_PKT_PKiS6_PS4_S9_,"a",@progbits
	.sectionflags	@""
	.align	4
.nv.constant0._ZN8nvinfer112sparse_fwffm18ProcessFwffmOutputI6__halfLi32EEEviiibPiS3_PKT_PKiS6_PS4_S9_:
	.zero		968


//--------------------- .nv.constant0._ZN8nvinfer112sparse_fwffm19BroadcastCommonPartI6__halfEEviiiiPT_S4_S4_ --------------------------
	.section	.nv.constant0._ZN8nvinfer112sparse_fwffm19BroadcastCommonPartI6__halfEEviiiiPT_S4_S4_,"a",@progbits
	.sectionflags	@""
	.align	4
.nv.constant0._ZN8nvinfer112sparse_fwffm19BroadcastCommonPartI6__halfEEviiiiPT_S4_S4_:
	.zero		936


//--------------------- .nv.constant0._ZN8nvinfer112sparse_fwffm24ProcessFwffmOutput_shareI6__halfLi32EEEviiibPiS3_PKT_PKiS6_PS4_S9_ --------------------------
	.section	.nv.constant0._ZN8nvinfer112sparse_fwffm24ProcessFwffmOutput_shareI6__halfLi32EEEviiibPiS3_PKT_PKiS6_PS4_S9_,"a",@progbits
	.sectionflags	@""
	.align	4
.nv.constant0._ZN8nvinfer112sparse_fwffm24ProcessFwffmOutput_shareI6__halfLi32EEEviiibPiS3_PKT_PKiS6_PS4_S9_:
	.zero		968


//--------------------- .nv.constant0._ZN8nvinfer112sparse_fwffm17ProcessCommonPartI6__halfLi32EEEviiiPiPKT_PKiPS4_S9_S3_ --------------------------
	.section	.nv.constant0._ZN8nvinfer112sparse_fwffm17ProcessCommonPartI6__halfLi32EEEviiiPiPKT_PKiPS4_S9_S3_,"a",@progbits
	.sectionflags	@""
	.align	4
.nv.constant0._ZN8nvinfer112sparse_fwffm17ProcessCommonPartI6__halfLi32EEEviiiPiPKT_PKiPS4_S9_S3_:
	.zero		960


//--------------------- .nv.constant0._ZN8nvinfer112sparse_fwffm18ProcessFwffmOutputIfLi32EEEviiibPiS2_PKT_PKiS5_PS3_S8_ --------------------------
	.section	.nv.constant0._ZN8nvinfer112sparse_fwffm18ProcessFwffmOutputIfLi32EEEviiibPiS2_PKT_PKiS5_PS3_S8_,"a",@progbits
	.sectionflags	@""
	.align	4
.nv.constant0._ZN8nvinfer112sparse_fwffm18ProcessFwffmOutputIfLi32EEEviiibPiS2_PKT_PKiS5_PS3_S8_:
	.zero		968


//--------------------- .nv.constant0._ZN8nvinfer112sparse_fwffm19BroadcastCommonPartIfEEviiiiPT_S3_S3_ --------------------------
	.section	.nv.constant0._ZN8nvinfer112sparse_fwffm19BroadcastCommonPartIfEEviiiiPT_S3_S3_,"a",@progbits
	.sectionflags	@""
	.align	4
.nv.constant0._ZN8nvinfer112sparse_fwffm19BroadcastCommonPartIfEEviiiiPT_S3_S3_:
	.zero		936


//--------------------- .nv.constant0._ZN8nvinfer112sparse_fwffm24ProcessFwffmOutput_shareIfLi32EEEviiibPiS2_PKT_PKiS5_PS3_S8_ --------------------------
	.section	.nv.constant0._ZN8nvinfer112sparse_fwffm24ProcessFwffmOutput_shareIfLi32EEEviiibPiS2_PKT_PKiS5_PS3_S8_,"a",@progbits
	.sectionflags	@""
	.align	4
.nv.constant0._ZN8nvinfer112sparse_fwffm24ProcessFwffmOutput_shareIfLi32EEEviiibPiS2_PKT_PKiS5_PS3_S8_:
	.zero		968


//--------------------- .nv.constant0._ZN8nvinfer112sparse_fwffm17ProcessCommonPartIfLi32EEEviiiPiPKT_PKiPS3_S8_S2_ --------------------------
	.section	.nv.constant0._ZN8nvinfer112sparse_fwffm17ProcessCommonPartIfLi32EEEviiiPiPKT_PKiPS3_S8_S2_,"a",@progbits
	.sectionflags	@""
	.align	4
.nv.constant0._ZN8nvinfer112sparse_fwffm17ProcessCommonPartIfLi32EEEviiiPiPKT_PKiPS3_S8_S2_:
	.zero		960


//--------------------- .nv.constant0._ZN8nvinfer112sparse_fwffm20ComputeBatchBoundaryEPKiiiPiS3_ --------------------------
	.section	.nv.constant0._ZN8nvinfer112sparse_fwffm20ComputeBatchBoundaryEPKiiiPiS3_,"a",@progbits
	.sectionflags	@""
	.align	4
.nv.constant0._ZN8nvinfer112sparse_fwffm20ComputeBatchBoundaryEPKiiiPiS3_:
	.zero		928


//--------------------- .nv.constant0._ZN3cub18CUB_300001_SM_10006detail11EmptyKernelIvEEvv --------------------------
	.section	.nv.constant0._ZN3cub18CUB_300001_SM_10006detail11EmptyKernelIvEEvv,"a",@progbits
	.sectionflags	@""
	.align	4
.nv.constant0._ZN3cub18CUB_300001_SM_10006detail11EmptyKernelIvEEvv:
	.zero		896


//--------------------- SYMBOLS --------------------------

	.type		.nv.reservedSmem.offset0,@object
	.size		.nv.reservedSmem.offset0,0x4
	.type		.nv.reservedSmem.cap,@object
	.size		.nv.reservedSmem.cap,0x4
